	.target	sm_90a

	.elftype	@"ET_EXEC"


//--------------------- .note.nv.tkinfo           --------------------------
	.section	.note.nv.tkinfo,"",@"SHT_NOTE"
	.sectionflags	@"SHF_NOTE_NV_TKINFO"
	.tkinfo
        /*0018*/ 	.word	0x00000002
        /*0030*/ 	.string	""
        /*0030*/ 	.string	"ptxas"
        /*0030*/ 	.string	"Cuda compilation tools, release 13.0, V13.0.88"
        /*0030*/ 	.string	"Build cuda_13.0.r13.0/compiler.36424714_0"
        /*0030*/ 	.string	"-arch sm_90a -m 64 "



//--------------------- .note.nv.cuinfo           --------------------------
	.section	.note.nv.cuinfo,"",@"SHT_NOTE"
	.sectionflags	@"SHF_NOTE_NV_CUINFO"
        /*0018*/ 	.short	0x0002
        /*001a*/ 	.short	0x005a
        /*001c*/ 	.short	0x0082
	.zero		2


//--------------------- .nv.info                  --------------------------
	.section	.nv.info,"",@"SHT_CUDA_INFO"
	.align	4


	//----- nvinfo : EIATTR_REGCOUNT
	.align		4
        /*0000*/ 	.byte	0x04, 0x2f
        /*0002*/ 	.short	(.L_16 - .L_15)
	.align		4
.L_15:
        /*0004*/ 	.word	index@(_ZN7cutlass13device_kernelINS_4fmha6kernel28FmhaKernelTmaWarpSpecializedINS1_10collective30FmhaMainloopTmaWarpSpecializedINS_12float_e4m3_tEffN4cute5tupleIJNS7_1CILi128EEENS9_ILi256EEENS9_ILi192EEEEEENS8_IJiNS9_ILi1EEENS8_IJiiEEEEEESG_NS8_IJSE_iSF_EEENS4_13DefaultFusionEJEEENS4_15FmhaFwdEpilogueIS6_fNS8_IJNS9_ILi64EEESC_SB_EEEEENS2_23IndividualTileSchedulerEJEEEEEvNT_6ParamsE)
        /*0008*/ 	.word	0x000000a8


	//----- nvinfo : EIATTR_FRAME_SIZE
	.align		4
.L_16:
        /*000c*/ 	.byte	0x04, 0x11
        /*000e*/ 	.short	(.L_18 - .L_17)
	.align		4
.L_17:
        /*0010*/ 	.word	index@($__internal_0_$__cuda_sm20_rcp_rn_f32_slowpath)
        /*0014*/ 	.word	0x00000188


	//----- nvinfo : EIATTR_FRAME_SIZE
	.align		4
.L_18:
        /*0018*/ 	.byte	0x04, 0x11
        /*001a*/ 	.short	(.L_20 - .L_19)
	.align		4
.L_19:
        /*001c*/ 	.word	index@(_ZN7cutlass13device_kernelINS_4fmha6kernel28FmhaKernelTmaWarpSpecializedINS1_10collective30FmhaMainloopTmaWarpSpecializedINS_12float_e4m3_tEffN4cute5tupleIJNS7_1CILi128EEENS9_ILi256EEENS9_ILi192EEEEEENS8_IJiNS9_ILi1EEENS8_IJiiEEEEEESG_NS8_IJSE_iSF_EEENS4_13DefaultFusionEJEEENS4_15FmhaFwdEpilogueIS6_fNS8_IJNS9_ILi64EEESC_SB_EEEEENS2_23IndividualTileSchedulerEJEEEEEvNT_6ParamsE)
        /*0020*/ 	.word	0x00000188


	//----- nvinfo : EIATTR_MIN_STACK_SIZE
	.align		4
.L_20:
        /*0024*/ 	.byte	0x04, 0x12
        /*0026*/ 	.short	(.L_22 - .L_21)
	.align		4
.L_21:
        /*0028*/ 	.word	index@(_ZN7cutlass13device_kernelINS_4fmha6kernel28FmhaKernelTmaWarpSpecializedINS1_10collective30FmhaMainloopTmaWarpSpecializedINS_12float_e4m3_tEffN4cute5tupleIJNS7_1CILi128EEENS9_ILi256EEENS9_ILi192EEEEEENS8_IJiNS9_ILi1EEENS8_IJiiEEEEEESG_NS8_IJSE_iSF_EEENS4_13DefaultFusionEJEEENS4_15FmhaFwdEpilogueIS6_fNS8_IJNS9_ILi64EEESC_SB_EEEEENS2_23IndividualTileSchedulerEJEEEEEvNT_6ParamsE)
        /*002c*/ 	.word	0x00000188
.L_22:


//--------------------- .nv.compat                --------------------------
	.section	.nv.compat,"",@"SHT_CUDA_COMPAT_INFO"
	.align	4
        /*0000*/ 	.byte	0x02, 0x09, 0x01, 0x00, 0x02, 0x02, 0x04, 0x00, 0x02, 0x05, 0x05, 0x00, 0x03, 0x07, 0x01, 0x01
        /*0010*/ 	.byte	0x02, 0x03, 0x01, 0x00, 0x02, 0x06, 0x01, 0x00, 0x04, 0x0b, 0x08, 0x00, 0x00, 0x00, 0x00, 0x00
        /*0020*/ 	.byte	0x00, 0x00, 0x00, 0x00


//--------------------- .nv.info._ZN7cutlass13device_kernelINS_4fmha6kernel28FmhaKernelTmaWarpSpecializedINS1_10collective30FmhaMainloopTmaWarpSpecializedINS_12float_e4m3_tEffN4cute5tupleIJNS7_1CILi128EEENS9_ILi256EEENS9_ILi192EEEEEENS8_IJiNS9_ILi1EEENS8_IJiiEEEEEESG_NS8_IJSE_iSF_EEENS4_13DefaultFusionEJEEENS4_15FmhaFwdEpilogueIS6_fNS8_IJNS9_ILi64EEESC_SB_EEEEENS2_23IndividualTileSchedulerEJEEEEEvNT_6ParamsE --------------------------
	.section	.nv.info._ZN7cutlass13device_kernelINS_4fmha6kernel28FmhaKernelTmaWarpSpecializedINS1_10collective30FmhaMainloopTmaWarpSpecializedINS_12float_e4m3_tEffN4cute5tupleIJNS7_1CILi128EEENS9_ILi256EEENS9_ILi192EEEEEENS8_IJiNS9_ILi1EEENS8_IJiiEEEEEESG_NS8_IJSE_iSF_EEENS4_13DefaultFusionEJEEENS4_15FmhaFwdEpilogueIS6_fNS8_IJNS9_ILi64EEESC_SB_EEEEENS2_23IndividualTileSchedulerEJEEEEEvNT_6ParamsE,"",@"SHT_CUDA_INFO"
	.sectionflags	@""
	.align	4


	//----- nvinfo : EIATTR_CUDA_API_VERSION
	.align		4
        /*0000*/ 	.byte	0x04, 0x37
        /*0002*/ 	.short	(.L_24 - .L_23)
.L_23:
        /*0004*/ 	.word	0x00000082


	//----- nvinfo : EIATTR_KPARAM_INFO
	.align		4
.L_24:
        /*0008*/ 	.byte	0x04, 0x17
        /*000a*/ 	.short	(.L_26 - .L_25)
.L_25:
        /*000c*/ 	.word	0x00000000
        /*0010*/ 	.short	0x0000
        /*0012*/ 	.short	0x0070
        /*0014*/ 	.byte	0x00, 0xf0, 0x01, 0x20


	//----- nvinfo : EIATTR_SPARSE_MMA_MASK
	.align		4
.L_26:
        /*0018*/ 	.byte	0x03, 0x50
        /*001a*/ 	.short	0x0000


	//----- nvinfo : EIATTR_MAXREG_COUNT
	.align		4
        /*001c*/ 	.byte	0x03, 0x1b
        /*001e*/ 	.short	0x00a8


	//----- nvinfo : EIATTR_NUM_BARRIERS
	.align		4
        /*0020*/ 	.byte	0x02, 0x4c
        /*0022*/ 	.byte	0x02
	.zero		1


	//----- nvinfo : EIATTR_EXTERNS
	.align		4
        /*0024*/ 	.byte	0x04, 0x0f
        /*0026*/ 	.short	(.L_28 - .L_27)


	//   ....[0]....
	.align		4
.L_27:
        /*0028*/ 	.word	index@(__assertfail)


	//----- nvinfo : EIATTR_ANNOTATIONS
	.align		4
.L_28:
        /*002c*/ 	.byte	0x04, 0x55
        /*002e*/ 	.short	(.L_30 - .L_29)


	//   ....[0]....
.L_29:
        /*0030*/ 	.word	0x00000001
        /*0034*/ 	.byte	0x50, 0x74, 0x00, 0x00, 0x01, 0x00, 0x00, 0x00, 0x60, 0x74, 0x00, 0x00, 0x01, 0x00, 0x00, 0x00
        /* <DEDUP_REMOVED lines=215> */
        /*0db4*/ 	.byte	0x70, 0x00, 0x01, 0x00, 0x01, 0x00, 0x00, 0x00, 0x80, 0x00, 0x01, 0x00


	//----- nvinfo : EIATTR_MERCURY_ISA_VERSION
	.align		4
.L_30:
        /*0dc0*/ 	.byte	0x03, 0x5f
        /*0dc2*/ 	.short	0x0101


	//----- nvinfo : EIATTR_INT_WARP_WIDE_INSTR_OFFSETS
	.align		4
        /*0dc4*/ 	.byte	0x04, 0x31
        /*0dc6*/ 	.short	(.L_32 - .L_31)


	//   ....[0]....
.L_31:
        /*0dc8*/ 	.word	0x00000700


	//   ....[1]....
        /*0dcc*/ 	.word	0x00000710


	//   ....[2]....
        /*0dd0*/ 	.word	0x00000720


	//   ....[3]....
        /*0dd4*/ 	.word	0x00000730


	//   ....[4]....
        /*0dd8*/ 	.word	0x000007a0


	//----- nvinfo : EIATTR_COOP_GROUP_MASK_REGIDS
	.align		4
.L_32:
        /*0ddc*/ 	.byte	0x04, 0x29
        /*0dde*/ 	.short	(.L_34 - .L_33)


	//   ....[0]....
.L_33:
        /*0de0*/ 	.word	0xffffffff


	//   ....[1]....
        /*0de4*/ 	.word	0xffffffff


	//   ....[2]....
        /*0de8*/ 	.word	0xffffffff


	//   ....[3]....
        /*0dec*/ 	.word	0xffffffff


	//   ....[4]....
        /*0df0*/ 	.word	0xffffffff


	//   ....[5]....
        /*0df4*/ 	.word	0xffffffff


	//   ....[6]....
        /*0df8*/ 	.word	0xffffffff


	//   ....[7]....
        /*0dfc*/ 	.word	0xffffffff


	//   ....[8]....
        /*0e00*/ 	.word	0xffffffff


	//   ....[9]....
        /*0e04*/ 	.word	0xffffffff


	//   ....[10]....
        /*0e08*/ 	.word	0xffffffff


	//   ....[11]....
        /*0e0c*/ 	.word	0xffffffff


	//   ....[12]....
        /*0e10*/ 	.word	0xffffffff


	//   ....[13]....
        /*0e14*/ 	.word	0xffffffff


	//   ....[14]....
        /*0e18*/ 	.word	0xffffffff


	//   ....[15]....
        /*0e1c*/ 	.word	0xffffffff


	//   ....[16]....
        /*0e20*/ 	.word	0xffffffff


	//   ....[17]....
        /*0e24*/ 	.word	0xffffffff


	//   ....[18]....
        /*0e28*/ 	.word	0xffffffff


	//   ....[19]....
        /*0e2c*/ 	.word	0xffffffff


	//   ....[20]....
        /*0e30*/ 	.word	0xffffffff


	//   ....[21]....
        /*0e34*/ 	.word	0xffffffff


	//   ....[22]....
        /*0e38*/ 	.word	0xffffffff


	//   ....[23]....
        /*0e3c*/ 	.word	0xffffffff


	//   ....[24]....
        /*0e40*/ 	.word	0xffffffff


	//   ....[25]....
        /*0e44*/ 	.word	0xffffffff


	//   ....[26]....
        /*0e48*/ 	.word	0xffffffff


	//   ....[27]....
        /*0e4c*/ 	.word	0xffffffff


	//   ....[28]....
        /*0e50*/ 	.word	0xffffffff


	//   ....[29]....
        /*0e54*/ 	.word	0xffffffff


	//   ....[30]....
        /*0e58*/ 	.word	0xffffffff


	//   ....[31]....
        /*0e5c*/ 	.word	0xffffffff


	//   ....[32]....
        /*0e60*/ 	.word	0xffffffff


	//   ....[33]....
        /*0e64*/ 	.word	0xffffffff


	//   ....[34]....
        /*0e68*/ 	.word	0xffffffff


	//   ....[35]....
        /*0e6c*/ 	.word	0xffffffff


	//   ....[36]....
        /*0e70*/ 	.word	0xffffffff


	//   ....[37]....
        /*0e74*/ 	.word	0xffffffff


	//   ....[38]....
        /*0e78*/ 	.word	0xffffffff


	//   ....[39]....
        /*0e7c*/ 	.word	0xffffffff


	//   ....[40]....
        /*0e80*/ 	.word	0xffffffff


	//   ....[41]....
        /*0e84*/ 	.word	0xffffffff


	//   ....[42]....
        /*0e88*/ 	.word	0xffffffff


	//   ....[43]....
        /*0e8c*/ 	.word	0xffffffff


	//   ....[44]....
        /*0e90*/ 	.word	0xffffffff


	//   ....[45]....
        /*0e94*/ 	.word	0xffffffff


	//   ....[46]....
        /*0e98*/ 	.word	0xffffffff


	//   ....[47]....
        /*0e9c*/ 	.word	0xffffffff


	//   ....[48]....
        /*0ea0*/ 	.word	0xffffffff


	//   ....[49]....
        /*0ea4*/ 	.word	0xffffffff


	//   ....[50]....
        /*0ea8*/ 	.word	0xffffffff


	//   ....[51]....
        /*0eac*/ 	.word	0xffffffff


	//   ....[52]....
        /*0eb0*/ 	.word	0xffffffff


	//   ....[53]....
        /*0eb4*/ 	.word	0xffffffff


	//   ....[54]....
        /*0eb8*/ 	.word	0xffffffff


	//   ....[55]....
        /*0ebc*/ 	.word	0xffffffff


	//   ....[56]....
        /*0ec0*/ 	.word	0xffffffff


	//   ....[57]....
        /*0ec4*/ 	.word	0xffffffff


	//   ....[58]....
        /*0ec8*/ 	.word	0xffffffff


	//   ....[59]....
        /*0ecc*/ 	.word	0xffffffff


	//   ....[60]....
        /*0ed0*/ 	.word	0xffffffff


	//   ....[61]....
        /*0ed4*/ 	.word	0xffffffff


	//   ....[62]....
        /*0ed8*/ 	.word	0xffffffff


	//   ....[63]....
        /*0edc*/ 	.word	0xffffffff


	//   ....[64]....
        /*0ee0*/ 	.word	0xffffffff


	//   ....[65]....
        /*0ee4*/ 	.word	0xffffffff


	//   ....[66]....
        /*0ee8*/ 	.word	0xffffffff


	//   ....[67]....
        /*0eec*/ 	.word	0xffffffff


	//   ....[68]....
        /*0ef0*/ 	.word	0xffffffff


	//   ....[69]....
        /*0ef4*/ 	.word	0xffffffff


	//   ....[70]....
        /*0ef8*/ 	.word	0xffffffff


	//   ....[71]....
        /*0efc*/ 	.word	0xffffffff


	//   ....[72]....
        /*0f00*/ 	.word	0xffffffff


	//   ....[73]....
        /*0f04*/ 	.word	0xffffffff


	//   ....[74]....
        /*0f08*/ 	.word	0xffffffff


	//   ....[75]....
        /*0f0c*/ 	.word	0xffffffff


	//   ....[76]....
        /*0f10*/ 	.word	0xffffffff


	//   ....[77]....
        /*0f14*/ 	.word	0xffffffff


	//   ....[78]....
        /*0f18*/ 	.word	0xffffffff


	//   ....[79]....
        /*0f1c*/ 	.word	0xffffffff


	//   ....[80]....
        /*0f20*/ 	.word	0xffffffff


	//   ....[81]....
        /*0f24*/ 	.word	0xffffffff


	//----- nvinfo : EIATTR_COOP_GROUP_INSTR_OFFSETS
	.align		4
.L_34:
        /*0f28*/ 	.byte	0x04, 0x28
        /*0f2a*/ 	.short	(.L_36 - .L_35)


	//   ....[0]....
.L_35:
        /*0f2c*/ 	.word	0x00000060


	//   ....[1]....
        /*0f30*/ 	.word	0x00000090


	//   ....[2]....
        /*0f34*/ 	.word	0x000001c0


	//   ....[3]....
        /*0f38*/ 	.word	0x00000380


	//   ....[4]....
        /*0f3c*/ 	.word	0x00000540


	//   ....[5]....
        /*0f40*/ 	.word	0x000006a0


	//   ....[6]....
        /*0f44*/ 	.word	0x00001910


	//   ....[7]....
        /*0f48*/ 	.word	0x000019a0


	//   ....[8]....
        /*0f4c*/ 	.word	0x000019f0


	//   ....[9]....
        /*0f50*/ 	.word	0x00001ac0


	//   ....[10]....
        /*0f54*/ 	.word	0x00006ba0


	//   ....[11]....
        /*0f58*/ 	.word	0x00006bd0


	//   ....[12]....
        /*0f5c*/ 	.word	0x00006c00


	//   ....[13]....
        /*0f60*/ 	.word	0x00006c30


	//   ....[14]....
        /*0f64*/ 	.word	0x00006c60


	//   ....[15]....
        /*0f68*/ 	.word	0x00006c90


	//   ....[16]....
        /*0f6c*/ 	.word	0x00006cc0


	//   ....[17]....
        /*0f70*/ 	.word	0x00006cf0


	//   ....[18]....
        /*0f74*/ 	.word	0x00006d20


	//   ....[19]....
        /*0f78*/ 	.word	0x00006d50


	//   ....[20]....
        /*0f7c*/ 	.word	0x00006d80


	//   ....[21]....
        /*0f80*/ 	.word	0x00006db0


	//   ....[22]....
        /*0f84*/ 	.word	0x00006de0


	//   ....[23]....
        /*0f88*/ 	.word	0x00006e10


	//   ....[24]....
        /*0f8c*/ 	.word	0x00006e40


	//   ....[25]....
        /*0f90*/ 	.word	0x00006e70


	//   ....[26]....
        /*0f94*/ 	.word	0x00006ea0


	//   ....[27]....
        /*0f98*/ 	.word	0x00006ec0


	//   ....[28]....
        /*0f9c*/ 	.word	0x00006ef0


	//   ....[29]....
        /*0fa0*/ 	.word	0x00006f00


	//   ....[30]....
        /*0fa4*/ 	.word	0x00006f10


	//   ....[31]....
        /*0fa8*/ 	.word	0x00006f20


	//   ....[32]....
        /*0fac*/ 	.word	0x00006f30


	//   ....[33]....
        /*0fb0*/ 	.word	0x00006f40


	//   ....[34]....
        /*0fb4*/ 	.word	0x00006f60


	//   ....[35]....
        /*0fb8*/ 	.word	0x00006f90


	//   ....[36]....
        /*0fbc*/ 	.word	0x00006fc0


	//   ....[37]....
        /*0fc0*/ 	.word	0x00006ff0


	//   ....[38]....
        /*0fc4*/ 	.word	0x00007020


	//   ....[39]....
        /*0fc8*/ 	.word	0x00007050


	//   ....[40]....
        /*0fcc*/ 	.word	0x00007080


	//   ....[41]....
        /*0fd0*/ 	.word	0x000070b0


	//   ....[42]....
        /*0fd4*/ 	.word	0x000083a0


	//   ....[43]....
        /*0fd8*/ 	.word	0x00008420


	//   ....[44]....
        /*0fdc*/ 	.word	0x0000a060


	//   ....[45]....
        /*0fe0*/ 	.word	0x0000a100


	//   ....[46]....
        /*0fe4*/ 	.word	0x0000df70


	//   ....[47]....
        /*0fe8*/ 	.word	0x0000dfb0


	//   ....[48]....
        /*0fec*/ 	.word	0x0000e060


	//   ....[49]....
        /*0ff0*/ 	.word	0x0000e080


	//   ....[50]....
        /*0ff4*/ 	.word	0x0000e100


	//   ....[51]....
        /*0ff8*/ 	.word	0x0000e120


	//   ....[52]....
        /*0ffc*/ 	.word	0x0000e170


	//   ....[53]....
        /*1000*/ 	.word	0x0000e180


	//   ....[54]....
        /*1004*/ 	.word	0x0000e1e0


	//   ....[55]....
        /*1008*/ 	.word	0x0000e1f0


	//   ....[56]....
        /*100c*/ 	.word	0x0000e230


	//   ....[57]....
        /*1010*/ 	.word	0x0000e240


	//   ....[58]....
        /*1014*/ 	.word	0x0000e270


	//   ....[59]....
        /*1018*/ 	.word	0x0000e280


	//   ....[60]....
        /*101c*/ 	.word	0x0000e290


	//   ....[61]....
        /*1020*/ 	.word	0x0000e2a0


	//   ....[62]....
        /*1024*/ 	.word	0x0000e2b0


	//   ....[63]....
        /*1028*/ 	.word	0x0000e2c0


	//   ....[64]....
        /*102c*/ 	.word	0x0000e2d0


	//   ....[65]....
        /*1030*/ 	.word	0x0000e2e0


	//   ....[66]....
        /*1034*/ 	.word	0x0000e300


	//   ....[67]....
        /*1038*/ 	.word	0x0000e310


	//   ....[68]....
        /*103c*/ 	.word	0x0000e320


	//   ....[69]....
        /*1040*/ 	.word	0x0000e330


	//   ....[70]....
        /*1044*/ 	.word	0x0000e340


	//   ....[71]....
        /*1048*/ 	.word	0x0000e350


	//   ....[72]....
        /*104c*/ 	.word	0x0000e360


	//   ....[73]....
        /*1050*/ 	.word	0x0000e370


	//   ....[74]....
        /*1054*/ 	.word	0x0000e380


	//   ....[75]....
        /*1058*/ 	.word	0x0000e390


	//   ....[76]....
        /*105c*/ 	.word	0x0000e3a0


	//   ....[77]....
        /*1060*/ 	.word	0x0000e3b0


	//   ....[78]....
        /*1064*/ 	.word	0x0000f100


	//   ....[79]....
        /*1068*/ 	.word	0x0000f130


	//   ....[80]....
        /*106c*/ 	.word	0x0000f180


	//   ....[81]....
        /*1070*/ 	.word	0x0000f1a0


	//----- nvinfo : EIATTR_REG_RECONFIG
	.align		4
.L_36:
        /*1074*/ 	.byte	0x01, 0x54
	.zero		2


	//----- nvinfo : EIATTR_SYSCALL_OFFSETS
	.align		4
        /*1078*/ 	.byte	0x04, 0x46
        /*107a*/ 	.short	(.L_38 - .L_37)


	//   ....[0]....
.L_37:
        /*107c*/ 	.word	0x00010570


	//   ....[1]....
        /*1080*/ 	.word	0x000106d0


	//----- nvinfo : EIATTR_MBARRIER_INSTR_OFFSETS
	.align		4
.L_38:
        /*1084*/ 	.byte	0x04, 0x39
        /*1086*/ 	.short	(.L_40 - .L_39)


	//   ....[0]....
.L_39:
        /*1088*/ 	.word	0x00000330
        /*108c*/ 	.word	0x000000ff
        /*1090*/ 	.word	0x00042050
        /*1094*/ 	.short	0x0100
        /*1096*/ 	.byte	0x0b
	.zero		1


	//   ....[1]....
        /*1098*/ 	.word	0x00000340
        /*109c*/ 	.word	0x000000ff
        /*10a0*/ 	.word	0x00042060
        /*10a4*/ 	.short	0x0100
        /*10a6*/ 	.byte	0x0b
	.zero		1


	//   ....[2]....
        /*10a8*/ 	.word	0x00000350
        /*10ac*/ 	.word	0x000000ff
        /*10b0*/ 	.word	0x00042058
        /*10b4*/ 	.short	0x0100
        /*10b6*/ 	.byte	0x0b
	.zero		1


	//   ....[3]....
        /*10b8*/ 	.word	0x00000360
        /*10bc*/ 	.word	0x000000ff
        /*10c0*/ 	.word	0x00042068
        /*10c4*/ 	.short	0x0100
        /*10c6*/ 	.byte	0x0b
	.zero		1


	//   ....[4]....
        /*10c8*/ 	.word	0x00000490
        /*10cc*/ 	.word	0x000000ff
        /*10d0*/ 	.word	0x00042000
        /*10d4*/ 	.short	0x0100
        /*10d6*/ 	.byte	0x0b
	.zero		1


	//   ....[5]....
        /*10d8*/ 	.word	0x000004a0
        /*10dc*/ 	.word	0x000000ff
        /*10e0*/ 	.word	0x00042028
        /*10e4*/ 	.short	0x0100
        /*10e6*/ 	.byte	0x0b
	.zero		1


	//   ....[6]....
        /*10e8*/ 	.word	0x000004b0
        /*10ec*/ 	.word	0x000000ff
        /*10f0*/ 	.word	0x00042008
        /*10f4*/ 	.short	0x0100
        /*10f6*/ 	.byte	0x0b
	.zero		1


	//   ....[7]....
        /*10f8*/ 	.word	0x000004c0
        /*10fc*/ 	.word	0x000000ff
        /*1100*/ 	.word	0x00042030
        /*1104*/ 	.short	0x0100
        /*1106*/ 	.byte	0x0b
	.zero		1


	//   ....[8]....
        /*1108*/ 	.word	0x000004d0
        /*110c*/ 	.word	0x000000ff
        /*1110*/ 	.word	0x00042010
        /*1114*/ 	.short	0x0100
        /*1116*/ 	.byte	0x0b
	.zero		1


	//   ....[9]....
        /*1118*/ 	.word	0x000004e0
        /*111c*/ 	.word	0x000000ff
        /*1120*/ 	.word	0x00042038
        /*1124*/ 	.short	0x0100
        /*1126*/ 	.byte	0x0b
	.zero		1


	//   ....[10]....
        /*1128*/ 	.word	0x000004f0
        /*112c*/ 	.word	0x000000ff
        /*1130*/ 	.word	0x00042018
        /*1134*/ 	.short	0x0100
        /*1136*/ 	.byte	0x0b
	.zero		1


	//   ....[11]....
        /*1138*/ 	.word	0x00000500
        /*113c*/ 	.word	0x000000ff
        /*1140*/ 	.word	0x00042040
        /*1144*/ 	.short	0x0100
        /*1146*/ 	.byte	0x0b
	.zero		1


	//   ....[12]....
        /*1148*/ 	.word	0x00000510
        /*114c*/ 	.word	0x000000ff
        /*1150*/ 	.word	0x00042020
        /*1154*/ 	.short	0x0100
        /*1156*/ 	.byte	0x0b
	.zero		1


	//   ....[13]....
        /*1158*/ 	.word	0x00000520
        /*115c*/ 	.word	0x000000ff
        /*1160*/ 	.word	0x00042048
        /*1164*/ 	.short	0x0100
        /*1166*/ 	.byte	0x0b
	.zero		1


	//   ....[14]....
        /*1168*/ 	.word	0x00000650
        /*116c*/ 	.word	0x000000ff
        /*1170*/ 	.word	0x00042070
        /*1174*/ 	.short	0x0100
        /*1176*/ 	.byte	0x0b
	.zero		1


	//   ....[15]....
        /*1178*/ 	.word	0x00000660
        /*117c*/ 	.word	0x000000ff
        /*1180*/ 	.word	0x00042080
        /*1184*/ 	.short	0x0100
        /*1186*/ 	.byte	0x0b
	.zero		1


	//   ....[16]....
        /*1188*/ 	.word	0x00000670
        /*118c*/ 	.word	0x000000ff
        /*1190*/ 	.word	0x00042078
        /*1194*/ 	.short	0x0100
        /*1196*/ 	.byte	0x0b
	.zero		1


	//   ....[17]....
        /*1198*/ 	.word	0x00000680
        /*119c*/ 	.word	0x000000ff
        /*11a0*/ 	.word	0x00042088
        /*11a4*/ 	.short	0x0100
        /*11a6*/ 	.byte	0x0b
	.zero		1


	//   ....[18]....
        /*11a8*/ 	.word	0x000007c0
        /*11ac*/ 	.word	0x000000ff
        /*11b0*/ 	.word	0x00042090
        /*11b4*/ 	.short	0x0100
        /*11b6*/ 	.byte	0x08
	.zero		1


	//   ....[19]....
        /*11b8*/ 	.word	0x000007d0
        /*11bc*/ 	.word	0x000000ff
        /*11c0*/ 	.word	0x00042098
        /*11c4*/ 	.short	0x0100
        /*11c6*/ 	.byte	0x08
	.zero		1


	//   ....[20]....
        /*11c8*/ 	.word	0x000007e0
        /*11cc*/ 	.word	0x000000ff
        /*11d0*/ 	.word	0x000420a0
        /*11d4*/ 	.short	0x0100
        /*11d6*/ 	.byte	0x08
	.zero		1


	//   ....[21]....
        /*11d8*/ 	.word	0x000007f0
        /*11dc*/ 	.word	0x000000ff
        /*11e0*/ 	.word	0x000420a8
        /*11e4*/ 	.short	0x0100
        /*11e6*/ 	.byte	0x08
	.zero		1


	//   ....[22]....
        /*11e8*/ 	.word	0x000008f0
        /*11ec*/ 	.word	0x000000ff
        /*11f0*/ 	.word	0x000420c0
        /*11f4*/ 	.short	0x0100
        /*11f6*/ 	.byte	0x0b
	.zero		1


	//   ....[23]....
        /*11f8*/ 	.word	0x00000900
        /*11fc*/ 	.word	0x000000ff
        /*1200*/ 	.word	0x000420d8
        /*1204*/ 	.short	0x0100
        /*1206*/ 	.byte	0x0b
	.zero		1


	//   ....[24]....
        /*1208*/ 	.word	0x00000910
        /*120c*/ 	.word	0x000000ff
        /*1210*/ 	.word	0x000420c8
        /*1214*/ 	.short	0x0100
        /*1216*/ 	.byte	0x0b
	.zero		1


	//   ....[25]....
        /*1218*/ 	.word	0x00000920
        /*121c*/ 	.word	0x000000ff
        /*1220*/ 	.word	0x000420e0
        /*1224*/ 	.short	0x0100
        /*1226*/ 	.byte	0x0b
	.zero		1


	//   ....[26]....
        /*1228*/ 	.word	0x00000930
        /*122c*/ 	.word	0x000000ff
        /*1230*/ 	.word	0x000420d0
        /*1234*/ 	.short	0x0100
        /*1236*/ 	.byte	0x0b
	.zero		1


	//   ....[27]....
        /*1238*/ 	.word	0x00000940
        /*123c*/ 	.word	0x000000ff
        /*1240*/ 	.word	0x000420e8
        /*1244*/ 	.short	0x0100
        /*1246*/ 	.byte	0x0b
	.zero		1


	//   ....[28]....
        /*1248*/ 	.word	0x00000d40
        /*124c*/ 	.word	0x000000ff
        /*1250*/ 	.word	0x00042050
        /*1254*/ 	.short	0x010a
        /*1256*/ 	.byte	0x07
	.zero		1


	//   ....[29]....
        /*1258*/ 	.word	0x00000db0
        /*125c*/ 	.word	0x000000ff
        /*1260*/ 	.word	0x00042000
        /*1264*/ 	.short	0x010a
        /*1266*/ 	.byte	0x24
	.zero		1


	//   ....[30]....
        /*1268*/ 	.word	0x00000e20
        /*126c*/ 	.word	0x000000ff
        /*1270*/ 	.word	0x00000000
        /*1274*/ 	.short	0x010a
        /*1276*/ 	.byte	0x0a
	.zero		1


	//   ....[31]....
        /*1278*/ 	.word	0x00004680
        /*127c*/ 	.word	0x00000072
        /*1280*/ 	.word	0x00000000
        /*1284*/ 	.short	0x0101
        /*1286*/ 	.byte	0x20
	.zero		1


	//   ....[32]....
        /*1288*/ 	.word	0x000071b0
        /*128c*/ 	.word	0x000000ff
        /*1290*/ 	.word	0x00042008
        /*1294*/ 	.short	0x010a
        /*1296*/ 	.byte	0x24
	.zero		1


	//   ....[33]....
        /*1298*/ 	.word	0x000077b0
        /*129c*/ 	.word	0x000000ff
        /*12a0*/ 	.word	0x00000000
        /*12a4*/ 	.short	0x0101
        /*12a6*/ 	.byte	0x05
	.zero		1


	//   ....[34]....
        /*12a8*/ 	.word	0x00007900
        /*12ac*/ 	.word	0x000000ff
        /*12b0*/ 	.word	0x00042000
        /*12b4*/ 	.short	0x010a
        /*12b6*/ 	.byte	0x07
	.zero		1


	//   ....[35]....
        /*12b8*/ 	.word	0x0000e4a0
        /*12bc*/ 	.word	0x000000ff
        /*12c0*/ 	.word	0x00042000
        /*12c4*/ 	.short	0x010a
        /*12c6*/ 	.byte	0x05
	.zero		1


	//   ....[36]....
        /*12c8*/ 	.word	0x0000e660
        /*12cc*/ 	.word	0x000000ff
        /*12d0*/ 	.word	0x00042000
        /*12d4*/ 	.short	0x010a
        /*12d6*/ 	.byte	0x05
	.zero		1


	//   ....[37]....
        /*12d8*/ 	.word	0x0000ef50
        /*12dc*/ 	.word	0x000000ff
        /*12e0*/ 	.word	0x00000000
        /*12e4*/ 	.short	0x0101
        /*12e6*/ 	.byte	0x05
	.zero		1


	//   ....[38]....
        /*12e8*/ 	.word	0x0000f000
        /*12ec*/ 	.word	0x000000ff
        /*12f0*/ 	.word	0x00000000
        /*12f4*/ 	.short	0x0101
        /*12f6*/ 	.byte	0x04
	.zero		1


	//   ....[39]....
        /*12f8*/ 	.word	0x0000fba0
        /*12fc*/ 	.word	0x000000ff
        /*1300*/ 	.word	0x00042098
        /*1304*/ 	.short	0x010a
        /*1306*/ 	.byte	0x04
	.zero		1


	//   ....[40]....
        /*1308*/ 	.word	0x00011910
        /*130c*/ 	.word	0x00000000
        /*1310*/ 	.word	0x00042090
        /*1314*/ 	.short	0x0101
        /*1316*/ 	.byte	0x24
	.zero		1


	//   ....[41]....
        /*1318*/ 	.word	0x00011a60
        /*131c*/ 	.word	0x00000005
        /*1320*/ 	.word	0x00042060
        /*1324*/ 	.short	0x010a
        /*1326*/ 	.byte	0x3f
	.zero		1


	//   ....[42]....
        /*1328*/ 	.word	0x00011d80
        /*132c*/ 	.word	0x00000005
        /*1330*/ 	.word	0x00042028
        /*1334*/ 	.short	0x010a
        /*1336*/ 	.byte	0x3f
	.zero		1


	//   ....[43]....
        /*1338*/ 	.word	0x000120a0
        /*133c*/ 	.word	0x00000005
        /*1340*/ 	.word	0x00042060
        /*1344*/ 	.short	0x010a
        /*1346*/ 	.byte	0x3f
	.zero		1


	//   ....[44]....
        /*1348*/ 	.word	0x000123f0
        /*134c*/ 	.word	0x00000004
        /*1350*/ 	.word	0x00042028
        /*1354*/ 	.short	0x010a
        /*1356*/ 	.byte	0x3f
	.zero		1


	//   ....[45]....
        /*1358*/ 	.word	0x00012790
        /*135c*/ 	.word	0x00000006
        /*1360*/ 	.word	0x00042028
        /*1364*/ 	.short	0x010a
        /*1366*/ 	.byte	0x3f
	.zero		1


	//   ....[46]....
        /*1368*/ 	.word	0x00012ae0
        /*136c*/ 	.word	0x00000006
        /*1370*/ 	.word	0x00042028
        /*1374*/ 	.short	0x010a
        /*1376*/ 	.byte	0x3f
	.zero		1


	//   ....[47]....
        /*1378*/ 	.word	0x00012db0
        /*137c*/ 	.word	0x00000005
        /*1380*/ 	.word	0x00042050
        /*1384*/ 	.short	0x010a
        /*1386*/ 	.byte	0x3f
	.zero		1


	//   ....[48]....
        /*1388*/ 	.word	0x00012e10
        /*138c*/ 	.word	0x00000005
        /*1390*/ 	.word	0x00042000
        /*1394*/ 	.short	0x010a
        /*1396*/ 	.byte	0x3f
	.zero		1


	//   ....[49]....
        /*1398*/ 	.word	0x00012e70
        /*139c*/ 	.word	0x00000005
        /*13a0*/ 	.word	0x00000000
        /*13a4*/ 	.short	0x010a
        /*13a6*/ 	.byte	0x3f
	.zero		1


	//   ....[50]....
        /*13a8*/ 	.word	0x00012ed0
        /*13ac*/ 	.word	0x00000003
        /*13b0*/ 	.word	0x00042008
        /*13b4*/ 	.short	0x010a
        /*13b6*/ 	.byte	0x3f
	.zero		1


	//   ....[51]....
        /*13b8*/ 	.word	0x00012f30
        /*13bc*/ 	.word	0x00000007
        /*13c0*/ 	.word	0x00042000
        /*13c4*/ 	.short	0x010a
        /*13c6*/ 	.byte	0x3f
	.zero		1


	//   ....[52]....
        /*13c8*/ 	.word	0x00012f90
        /*13cc*/ 	.word	0x00000006
        /*13d0*/ 	.word	0x00042000
        /*13d4*/ 	.short	0x010a
        /*13d6*/ 	.byte	0x3f
	.zero		1


	//   ....[53]....
        /*13d8*/ 	.word	0x00012ff0
        /*13dc*/ 	.word	0x00000003
        /*13e0*/ 	.word	0x00042098
        /*13e4*/ 	.short	0x010a
        /*13e6*/ 	.byte	0x3f
	.zero		1


	//   ....[54]....
        /*13e8*/ 	.word	0x00013040
        /*13ec*/ 	.word	0x00000005
        /*13f0*/ 	.word	0x00042060
        /*13f4*/ 	.short	0x010a
        /*13f6*/ 	.byte	0x3f
	.zero		1


	//   ....[55]....
        /*13f8*/ 	.word	0x00013090
        /*13fc*/ 	.word	0x00000005
        /*1400*/ 	.word	0x00042028
        /*1404*/ 	.short	0x010a
        /*1406*/ 	.byte	0x3f
	.zero		1


	//   ....[56]....
        /*1408*/ 	.word	0x000130e0
        /*140c*/ 	.word	0x00000005
        /*1410*/ 	.word	0x00042060
        /*1414*/ 	.short	0x010a
        /*1416*/ 	.byte	0x3f
	.zero		1


	//   ....[57]....
        /*1418*/ 	.word	0x00013130
        /*141c*/ 	.word	0x00000004
        /*1420*/ 	.word	0x00042028
        /*1424*/ 	.short	0x010a
        /*1426*/ 	.byte	0x3f
	.zero		1


	//   ....[58]....
        /*1428*/ 	.word	0x00013180
        /*142c*/ 	.word	0x00000006
        /*1430*/ 	.word	0x00042028
        /*1434*/ 	.short	0x010a
        /*1436*/ 	.byte	0x3f
	.zero		1


	//   ....[59]....
        /*1438*/ 	.word	0x000131d0
        /*143c*/ 	.word	0x00000006
        /*1440*/ 	.word	0x00042028
        /*1444*/ 	.short	0x010a
        /*1446*/ 	.byte	0x3f
	.zero		1


	//----- nvinfo : EIATTR_NUM_MBARRIERS
	.align		4
.L_40:
        /*1448*/ 	.byte	0x03, 0x38
        /*144a*/ 	.short	0x001c


	//----- nvinfo : EIATTR_EXIT_INSTR_OFFSETS
	.align		4
        /*144c*/ 	.byte	0x04, 0x1c
        /*144e*/ 	.short	(.L_42 - .L_41)


	//   ....[0]....
.L_41:
        /*1450*/ 	.word	0x000009e0


	//   ....[1]....
        /*1454*/ 	.word	0x00011920


	//   ....[2]....
        /*1458*/ 	.word	0x00011960


	//   ....[3]....
        /*145c*/ 	.word	0x00012660


	//   ....[4]....
        /*1460*/ 	.word	0x00012d90


	//----- nvinfo : EIATTR_MAX_THREADS
	.align		4
.L_42:
        /*1464*/ 	.byte	0x04, 0x05
        /*1466*/ 	.short	(.L_44 - .L_43)
.L_43:
        /*1468*/ 	.word	0x00000180
        /*146c*/ 	.word	0x00000001
        /*1470*/ 	.word	0x00000001


	//----- nvinfo : EIATTR_CRS_STACK_SIZE
	.align		4
.L_44:
        /*1474*/ 	.byte	0x04, 0x1e
        /*1476*/ 	.short	(.L_46 - .L_45)
.L_45:
        /*1478*/ 	.word	0x00000000


	//----- nvinfo : EIATTR_CBANK_PARAM_SIZE
	.align		4
.L_46:
        /*147c*/ 	.byte	0x03, 0x19
        /*147e*/ 	.short	0x0870


	//----- nvinfo : EIATTR_PARAM_CBANK
	.align		4
        /*1480*/ 	.byte	0x04, 0x0a
        /*1482*/ 	.short	(.L_48 - .L_47)
	.align		4
.L_47:
        /*1484*/ 	.word	index@(.nv.constant0._ZN7cutlass13device_kernelINS_4fmha6kernel28FmhaKernelTmaWarpSpecializedINS1_10collective30FmhaMainloopTmaWarpSpecializedINS_12float_e4m3_tEffN4cute5tupleIJNS7_1CILi128EEENS9_ILi256EEENS9_ILi192EEEEEENS8_IJiNS9_ILi1EEENS8_IJiiEEEEEESG_NS8_IJSE_iSF_EEENS4_13DefaultFusionEJEEENS4_15FmhaFwdEpilogueIS6_fNS8_IJNS9_ILi64EEESC_SB_EEEEENS2_23IndividualTileSchedulerEJEEEEEvNT_6ParamsE)
        /*1488*/ 	.short	0x0210
        /*148a*/ 	.short	0x0870


	//----- nvinfo : EIATTR_SW_WAR
	.align		4
.L_48:
        /*148c*/ 	.byte	0x04, 0x36
        /*148e*/ 	.short	(.L_50 - .L_49)
.L_49:
        /*1490*/ 	.word	0x00000008
.L_50:


//--------------------- .nv.callgraph             --------------------------
	.section	.nv.callgraph,"",@"SHT_CUDA_CALLGRAPH"
	.align	4
	.sectionentsize	8
	.align		4
        /*0000*/ 	.word	0x00000000
	.align		4
        /*0004*/ 	.word	0xffffffff
	.align		4
        /*0008*/ 	.word	index@(_ZN7cutlass13device_kernelINS_4fmha6kernel28FmhaKernelTmaWarpSpecializedINS1_10collective30FmhaMainloopTmaWarpSpecializedINS_12float_e4m3_tEffN4cute5tupleIJNS7_1CILi128EEENS9_ILi256EEENS9_ILi192EEEEEENS8_IJiNS9_ILi1EEENS8_IJiiEEEEEESG_NS8_IJSE_iSF_EEENS4_13DefaultFusionEJEEENS4_15FmhaFwdEpilogueIS6_fNS8_IJNS9_ILi64EEESC_SB_EEEEENS2_23IndividualTileSchedulerEJEEEEEvNT_6ParamsE)
	.align		4
        /*000c*/ 	.word	index@(__assertfail)
	.align		4
        /*0010*/ 	.word	0x00000000
	.align		4
        /*0014*/ 	.word	0xfffffffe
	.align		4
        /*0018*/ 	.word	0x00000000
	.align		4
        /*001c*/ 	.word	0xfffffffd
	.align		4
        /*0020*/ 	.word	0x00000000
	.align		4
        /*0024*/ 	.word	0xfffffffc


//--------------------- .nv.constant4             --------------------------
	.section	.nv.constant4,"a",@progbits
	.align	8
	.align		8
.nv.constant4:
        /*0000*/ 	.dword	__assertfail
	.align		8
        /*0008*/ 	.dword	__unnamed_1
	.align		8
        /*0010*/ 	.dword	__unnamed_2
	.align		8
        /*0018*/ 	.dword	_ZN39_INTERNAL_7759ef6e_4_k_cu_ddc92612_27174cuda3std3__45__cpo5beginE
	.align		8
        /*0020*/ 	.dword	_ZN39_INTERNAL_7759ef6e_4_k_cu_ddc92612_27174cuda3std3__45__cpo3endE
	.align		8
        /*0028*/ 	.dword	_ZN39_INTERNAL_7759ef6e_4_k_cu_ddc92612_27174cuda3std3__45__cpo6cbeginE
	.align		8
        /*0030*/ 	.dword	_ZN39_INTERNAL_7759ef6e_4_k_cu_ddc92612_27174cuda3std3__45__cpo4cendE
	.align		8
        /*0038*/ 	.dword	_ZN39_INTERNAL_7759ef6e_4_k_cu_ddc92612_27174cuda3std3__441_GLOBAL__N__7759ef6e_4_k_cu_ddc92612_27176ignoreE
	.align		8
        /*0040*/ 	.dword	_ZN39_INTERNAL_7759ef6e_4_k_cu_ddc92612_27174cuda3std3__419piecewise_constructE
	.align		8
        /*0048*/ 	.dword	_ZN39_INTERNAL_7759ef6e_4_k_cu_ddc92612_27174cuda3std3__48in_placeE
	.align		8
        /*0050*/ 	.dword	_ZN39_INTERNAL_7759ef6e_4_k_cu_ddc92612_27174cuda3std6ranges3__45__cpo4swapE
	.align		8
        /*0058*/ 	.dword	_ZN39_INTERNAL_7759ef6e_4_k_cu_ddc92612_27174cuda3std6ranges3__45__cpo9iter_moveE
	.align		8
        /*0060*/ 	.dword	_ZN39_INTERNAL_7759ef6e_4_k_cu_ddc92612_27174cute7productE
	.align		8
        /*0068*/ 	.dword	_ZN39_INTERNAL_7759ef6e_4_k_cu_ddc92612_27174cute1_E
	.align		8
        /*0070*/ 	.dword	$str$24
	.align		8
        /*0078*/ 	.dword	$str$25


//--------------------- .text._ZN7cutlass13device_kernelINS_4fmha6kernel28FmhaKernelTmaWarpSpecializedINS1_10collective30FmhaMainloopTmaWarpSpecializedINS_12float_e4m3_tEffN4cute5tupleIJNS7_1CILi128EEENS9_ILi256EEENS9_ILi192EEEEEENS8_IJiNS9_ILi1EEENS8_IJiiEEEEEESG_NS8_IJSE_iSF_EEENS4_13DefaultFusionEJEEENS4_15FmhaFwdEpilogueIS6_fNS8_IJNS9_ILi64EEESC_SB_EEEEENS2_23IndividualTileSchedulerEJEEEEEvNT_6ParamsE --------------------------
	.section	.text._ZN7cutlass13device_kernelINS_4fmha6kernel28FmhaKernelTmaWarpSpecializedINS1_10collective30FmhaMainloopTmaWarpSpecializedINS_12float_e4m3_tEffN4cute5tupleIJNS7_1CILi128EEENS9_ILi256EEENS9_ILi192EEEEEENS8_IJiNS9_ILi1EEENS8_IJiiEEEEEESG_NS8_IJSE_iSF_EEENS4_13DefaultFusionEJEEENS4_15FmhaFwdEpilogueIS6_fNS8_IJNS9_ILi64EEESC_SB_EEEEENS2_23IndividualTileSchedulerEJEEEEEvNT_6ParamsE,"ax",@progbits
	.align	128
.text._ZN7cutlass13device_kernelINS_4fmha6kernel28FmhaKernelTmaWarpSpecializedINS1_10collective30FmhaMainloopTmaWarpSpecializedINS_12float_e4m3_tEffN4cute5tupleIJNS7_1CILi128EEENS9_ILi256EEENS9_ILi192EEEEEENS8_IJiNS9_ILi1EEENS8_IJiiEEEEEESG_NS8_IJSE_iSF_EEENS4_13DefaultFusionEJEEENS4_15FmhaFwdEpilogueIS6_fNS8_IJNS9_ILi64EEESC_SB_EEEEENS2_23IndividualTileSchedulerEJEEEEEvNT_6ParamsE:
        .type           _ZN7cutlass13device_kernelINS_4fmha6kernel28FmhaKernelTmaWarpSpecializedINS1_10collective30FmhaMainloopTmaWarpSpecializedINS_12float_e4m3_tEffN4cute5tupleIJNS7_1CILi128EEENS9_ILi256EEENS9_ILi192EEEEEENS8_IJiNS9_ILi1EEENS8_IJiiEEEEEESG_NS8_IJSE_iSF_EEENS4_13DefaultFusionEJEEENS4_15FmhaFwdEpilogueIS6_fNS8_IJNS9_ILi64EEESC_SB_EEEEENS2_23IndividualTileSchedulerEJEEEEEvNT_6ParamsE,@function
        .size           _ZN7cutlass13device_kernelINS_4fmha6kernel28FmhaKernelTmaWarpSpecializedINS1_10collective30FmhaMainloopTmaWarpSpecializedINS_12float_e4m3_tEffN4cute5tupleIJNS7_1CILi128EEENS9_ILi256EEENS9_ILi192EEEEEENS8_IJiNS9_ILi1EEENS8_IJiiEEEEEESG_NS8_IJSE_iSF_EEENS4_13DefaultFusionEJEEENS4_15FmhaFwdEpilogueIS6_fNS8_IJNS9_ILi64EEESC_SB_EEEEENS2_23IndividualTileSchedulerEJEEEEEvNT_6ParamsE,(.L_x_109 - _ZN7cutlass13device_kernelINS_4fmha6kernel28FmhaKernelTmaWarpSpecializedINS1_10collective30FmhaMainloopTmaWarpSpecializedINS_12float_e4m3_tEffN4cute5tupleIJNS7_1CILi128EEENS9_ILi256EEENS9_ILi192EEEEEENS8_IJiNS9_ILi1EEENS8_IJiiEEEEEESG_NS8_IJSE_iSF_EEENS4_13DefaultFusionEJEEENS4_15FmhaFwdEpilogueIS6_fNS8_IJNS9_ILi64EEESC_SB_EEEEENS2_23IndividualTileSchedulerEJEEEEEvNT_6ParamsE)
        .other          _ZN7cutlass13device_kernelINS_4fmha6kernel28FmhaKernelTmaWarpSpecializedINS1_10collective30FmhaMainloopTmaWarpSpecializedINS_12float_e4m3_tEffN4cute5tupleIJNS7_1CILi128EEENS9_ILi256EEENS9_ILi192EEEEEENS8_IJiNS9_ILi1EEENS8_IJiiEEEEEESG_NS8_IJSE_iSF_EEENS4_13DefaultFusionEJEEENS4_15FmhaFwdEpilogueIS6_fNS8_IJNS9_ILi64EEESC_SB_EEEEENS2_23IndividualTileSchedulerEJEEEEEvNT_6ParamsE,@"STO_CUDA_ENTRY STV_DEFAULT"
_ZN7cutlass13device_kernelINS_4fmha6kernel28FmhaKernelTmaWarpSpecializedINS1_10collective30FmhaMainloopTmaWarpSpecializedINS_12float_e4m3_tEffN4cute5tupleIJNS7_1CILi128EEENS9_ILi256EEENS9_ILi192EEEEEENS8_IJiNS9_ILi1EEENS8_IJiiEEEEEESG_NS8_IJSE_iSF_EEENS4_13DefaultFusionEJEEENS4_15FmhaFwdEpilogueIS6_fNS8_IJNS9_ILi64EEESC_SB_EEEEENS2_23IndividualTileSchedulerEJEEEEEvNT_6ParamsE:
[----:B------:R-:W1:Y:S02]  /*0000*/  LDC R1, c[0x0][0x28] ;  /* 0x00000a00ff017b82 */ /* 0x000e640000000800 */
[----:B-1----:R-:W-:Y:S01]  /*0010*/  VIADD R1, R1, 0xfffffe78 ;  /* 0xfffffe7801017836 */ /* 0x002fe20000000000 */
[----:B------:R-:W1:Y:S01]  /*0020*/  S2R R3, SR_TID.X ;  /* 0x0000000000037919 */ /* 0x000e620000002100 */
[----:B------:R-:W-:Y:S01]  /*0030*/  ELECT P1, URZ, PT ;  /* 0x00000000003f782f */ /* 0x000fe20003820000 */
[----:B------:R-:W-:Y:S01]  /*0040*/  BSSY B0, `(.L_x_0) ;  /* 0x0000017000007945 */ /* 0x000fe20003800000 */
[----:B-1----:R-:W-:-:S05]  /*0050*/  SHF.R.U32.HI R0, RZ, 0x5, R3 ;  /* 0x00000005ff007819 */ /* 0x002fca0000011603 */
[----:B------:R-:W1:Y:S02]  /*0060*/  SHFL.IDX PT, R2, R0, RZ, 0x1f ;  /* 0x00001fff00027589 */ /* 0x000e6400000e0000 */
[----:B-1----:R-:W-:Y:S02]  /*0070*/  R2UR UR4, R2 ;  /* 0x00000000020472ca */ /* 0x002fe400000e0000 */
[----:B------:R-:W-:-:S06]  /*0080*/  SHF.R.U32.HI R2, RZ, 0x7, R3 ;  /* 0x00000007ff027819 */ /* 0x000fcc0000011603 */
[----:B------:R-:W1:Y:S05]  /*0090*/  SHFL.IDX PT, R2, R2, RZ, 0x1f ;  /* 0x00001fff02027589 */ /* 0x000e6a00000e0000 */
[----:B------:R-:W-:Y:S02]  /*00a0*/  USHF.R.S32.HI UR5, URZ, 0x1f, UR4 ;  /* 0x0000001f3f057899 */ /* 0x000fe40008011404 */
[----:B------:R-:W-:Y:S02]  /*00b0*/  ISETP.NE.OR P0, PT, RZ, UR4, !P1 ;  /* 0x00000004ff007c0c */ /* 0x000fe4000cf05670 */
[----:B------:R-:W-:-:S04]  /*00c0*/  ULEA.HI UR5, UR5, UR4, URZ, 0x2 ;  /* 0x0000000405057291 */ /* 0x000fc8000f8f103f */
[----:B------:R-:W-:-:S04]  /*00d0*/  ULOP3.LUT UR5, UR5, 0xfffffffc, URZ, 0xc0, !UPT ;  /* 0xfffffffc05057892 */ /* 0x000fc8000f8ec03f */
[----:B------:R-:W-:-:S03]  /*00e0*/  UIADD3 UR5, UR4, -UR5, URZ ;  /* 0x8000000504057290 */ /* 0x000fc6000fffe03f */
[----:B------:R-:W-:Y:S09]  /*00f0*/  @P0 BRA `(.L_x_1) ;  /* 0x00000000002c0947 */ /* 0x000ff20003800000 */
[----:B------:R-:W-:Y:S02]  /*0100*/  ULDC.64 UR6, c[0x0][0x198] ;  /* 0x0000660000067ab9 */ /* 0x000fe40000000a00 */
[----:B------:R-:W-:Y:S02]  /*0110*/  UIADD3 UR8, UP0, UR6, 0xf0, URZ ;  /* 0x000000f006087890 */ /* 0x000fe4000ff1e03f */
[----:B------:R-:W-:Y:S02]  /*0120*/  UIADD3 UR10, UP1, UR6, 0x1f0, URZ ;  /* 0x000001f0060a7890 */ /* 0x000fe4000ff3e03f */
[----:B------:R-:W-:Y:S02]  /*0130*/  UIADD3 UR6, UP2, UR6, 0x2f0, URZ ;  /* 0x000002f006067890 */ /* 0x000fe4000ff5e03f */
[----:B------:R-:W-:Y:S02]  /*0140*/  UIADD3.X UR9, URZ, UR7, URZ, UP0, !UPT ;  /* 0x000000073f097290 */ /* 0x000fe400087fe43f */
[----:B------:R-:W-:-:S02]  /*0150*/  UIADD3.X UR11, URZ, UR7, URZ, UP1, !UPT ;  /* 0x000000073f0b7290 */ /* 0x000fc40008ffe43f */
[----:B------:R-:W-:-:S05]  /*0160*/  UIADD3.X UR7, URZ, UR7, URZ, UP2, !UPT ;  /* 0x000000073f077290 */ /* 0x000fca00097fe43f */
[----:B------:R2:W-:Y:S02]  /*0170*/  UTMACCTL.PF [UR8] ;  /* 0x00000000080079b9 */ /* 0x0005e40008040000 */
[----:B------:R2:W-:Y:S02]  /*0180*/  UTMACCTL.PF [UR10] ;  /* 0x000000000a0079b9 */ /* 0x0005e40008040000 */
[----:B------:R2:W-:Y:S02]  /*0190*/  UTMACCTL.PF [UR6] ;  /* 0x00000000060079b9 */ /* 0x0005e40008040000 */
[----:B--2---:R-:W-:Y:S01]  /*01a0*/  NOP ;  /* 0x0000000000007918 */ /* 0x004fe20000000000 */
.L_x_1:
[----:B------:R-:W-:Y:S05]  /*01b0*/  BSYNC B0 ;  /* 0x0000000000007941 */ /* 0x000fea0003800000 */
.L_x_0:
[----:B------:R-:W2:Y:S01]  /*01c0*/  SHFL.IDX PT, R4, R0, RZ, 0x1f ;  /* 0x00001fff00047589 */ /* 0x000ea200000e0000 */
[----:B-1----:R-:W-:Y:S01]  /*01d0*/  R2UR UR37, R2 ;  /* 0x00000000022572ca */ /* 0x002fe200000e0000 */
[----:B------:R-:W-:-:S12]  /*01e0*/  UISETP.NE.AND UP0, UPT, UR5, 0x1, UPT ;  /* 0x000000010500788c */ /* 0x000fd8000bf05270 */
[----:B------:R-:W-:Y:S02]  /*01f0*/  UIADD3 UR10, UR37, -0x1, URZ ;  /* 0xffffffff250a7890 */ /* 0x000fe4000fffe03f */
[----:B------:R-:W-:Y:S02]  /*0200*/  UISETP.EQ.AND UP0, UPT, UR37, URZ, !UP0 ;  /* 0x0000003f2500728c */ /* 0x000fe4000c702270 */
[----:B------:R-:W-:Y:S02]  /*0210*/  UISETP.GE.U32.AND UP1, UPT, UR10, 0x4, UPT ;  /* 0x000000040a00788c */ /* 0x000fe4000bf26070 */
[----:B------:R-:W-:Y:S01]  /*0220*/  USEL UR4, URZ, 0x1, !UP0 ;  /* 0x000000013f047887 */ /* 0x000fe2000c000000 */
[----:B--2---:R-:W-:-:S03]  /*0230*/  ISETP.NE.AND P0, PT, R4, RZ, PT ;  /* 0x000000ff0400720c */ /* 0x004fc60003f05270 */
[----:B------:R-:W-:-:S10]  /*0240*/  USEL UR4, UR4, 0x2, UP1 ;  /* 0x0000000204047887 */ /* 0x000fd40008800000 */
[----:B------:R-:W-:Y:S05]  /*0250*/  @P0 BRA `(.L_x_2) ;  /* 0x0000000000480947 */ /* 0x000fea0003800000 */
[----:B------:R-:W1:Y:S01]  /*0260*/  S2UR UR11, SR_CgaCtaId ;  /* 0x00000000000b79c3 */ /* 0x000e620000008800 */
[----:B------:R-:W-:Y:S01]  /*0270*/  UMOV UR6, 0x400 ;  /* 0x0000040000067882 */ /* 0x000fe20000000000 */
[----:B------:R-:W-:Y:S01]  /*0280*/  UMOV UR7, 0x1 ;  /* 0x0000000100077882 */ /* 0x000fe20000000000 */
[----:B------:R-:W-:Y:S01]  /*0290*/  UMOV UR8, 0x80 ;  /* 0x0000008000087882 */ /* 0x000fe20000000000 */
[----:B------:R-:W-:Y:S01]  /*02a0*/  ELECT P0, URZ, PT ;  /* 0x00000000003f782f */ /* 0x000fe20003800000 */
[----:B------:R-:W-:-:S04]  /*02b0*/  UIADD3 UR8, -UR8, 0x100000, URZ ;  /* 0x0010000008087890 */ /* 0x000fc8000fffe13f */
[----:B------:R-:W-:Y:S02]  /*02c0*/  USHF.L.U32 UR9, UR8, 0xb, URZ ;  /* 0x0000000b08097899 */ /* 0x000fe4000800063f */
[----:B------:R-:W-:Y:S02]  /*02d0*/  USHF.L.U32 UR8, UR8, 0x1, URZ ;  /* 0x0000000108087899 */ /* 0x000fe4000800063f */
[----:B-1----:R-:W-:Y:S02]  /*02e0*/  ULEA UR11, UR11, UR6, 0x18 ;  /* 0x000000060b0b7291 */ /* 0x002fe4000f8ec03f */
[----:B------:R-:W-:-:S04]  /*02f0*/  UIADD3 UR6, -UR7, 0x100000, URZ ;  /* 0x0010000007067890 */ /* 0x000fc8000fffe13f */
[----:B------:R-:W-:Y:S02]  /*0300*/  USHF.L.U32 UR7, UR6, 0xb, URZ ;  /* 0x0000000b06077899 */ /* 0x000fe4000800063f */
[----:B------:R-:W-:Y:S01]  /*0310*/  USHF.L.U32 UR6, UR6, 0x1, URZ ;  /* 0x0000000106067899 */ /* 0x000fe2000800063f */
[----:B------:R-:W1:Y:S11]  /*0320*/  FENCE.VIEW.ASYNC.S ;  /* 0x00000000000073c6 */ /* 0x000e760000000000 */
[----:B-1----:R1:W2:Y:S01]  /*0330*/  SYNCS.EXCH.64 URZ, [UR11+0x42050], UR6 ;  /* 0x042050060b3f75b2 */ /* 0x0022a20008000100 */
[----:B------:R1:W3:Y:S01]  /*0340*/  SYNCS.EXCH.64 URZ, [UR11+0x42060], UR8 ;  /* 0x042060080b3f75b2 */ /* 0x0002e20008000100 */
[----:B------:R1:W4:Y:S01]  /*0350*/  SYNCS.EXCH.64 URZ, [UR11+0x42058], UR6 ;  /* 0x042058060b3f75b2 */ /* 0x0003220008000100 */
[----:B------:R1:W1:Y:S01]  /*0360*/  SYNCS.EXCH.64 URZ, [UR11+0x42068], UR8 ;  /* 0x042068080b3f75b2 */ /* 0x0002620008000100 */
[----:B------:R-:W-:Y:S01]  /*0370*/  NOP ;  /* 0x0000000000007918 */ /* 0x000fe20000000000 */
.L_x_2:
[----:B------:R-:W5:Y:S01]  /*0380*/  SHFL.IDX PT, R2, R0, RZ, 0x1f ;  /* 0x00001fff00027589 */ /* 0x000f6200000e0000 */
[----:B------:R-:W-:Y:S01]  /*0390*/  NOP ;  /* 0x0000000000007918 */ /* 0x000fe20000000000 */
[----:B-----5:R-:W-:-:S13]  /*03a0*/  ISETP.NE.AND P0, PT, R2, RZ, PT ;  /* 0x000000ff0200720c */ /* 0x020fda0003f05270 */
[----:B------:R-:W-:Y:S05]  /*03b0*/  @P0 BRA `(.L_x_3) ;  /* 0x0000000000600947 */ /* 0x000fea0003800000 */
[----:B-1----:R-:W1:Y:S01]  /*03c0*/  S2UR UR7, SR_CgaCtaId ;  /* 0x00000000000779c3 */ /* 0x002e620000008800 */
[----:B------:R-:W-:Y:S01]  /*03d0*/  UMOV UR6, 0x400 ;  /* 0x0000040000067882 */ /* 0x000fe20000000000 */
[----:B------:R-:W-:Y:S01]  /*03e0*/  UMOV UR8, 0x1 ;  /* 0x0000000100087882 */ /* 0x000fe20000000000 */
[----:B------:R-:W-:Y:S01]  /*03f0*/  UMOV UR12, 0x100 ;  /* 0x00000100000c7882 */ /* 0x000fe20000000000 */
[----:B------:R-:W-:-:S04]  /*0400*/  UIADD3 UR8, -UR8, 0x100000, URZ ;  /* 0x0010000008087890 */ /* 0x000fc8000fffe13f */
[----:B------:R-:W-:Y:S02]  /*0410*/  USHF.L.U32 UR9, UR8, 0xb, URZ ;  /* 0x0000000b08097899 */ /* 0x000fe4000800063f */
[----:B------:R-:W-:Y:S01]  /*0420*/  USHF.L.U32 UR8, UR8, 0x1, URZ ;  /* 0x0000000108087899 */ /* 0x000fe2000800063f */
[----:B------:R-:W-:Y:S01]  /*0430*/  ELECT P0, URZ, PT ;  /* 0x00000000003f782f */ /* 0x000fe20003800000 */
[----:B-1----:R-:W-:Y:S02]  /*0440*/  ULEA UR11, UR7, UR6, 0x18 ;  /* 0x00000006070b7291 */ /* 0x002fe4000f8ec03f */
[----:B------:R-:W-:-:S04]  /*0450*/  UIADD3 UR6, -UR12, 0x100000, URZ ;  /* 0x001000000c067890 */ /* 0x000fc8000fffe13f */
[----:B------:R-:W-:Y:S02]  /*0460*/  USHF.L.U32 UR7, UR6, 0xb, URZ ;  /* 0x0000000b06077899 */ /* 0x000fe4000800063f */
[----:B------:R-:W-:Y:S01]  /*0470*/  USHF.L.U32 UR6, UR6, 0x1, URZ ;  /* 0x0000000106067899 */ /* 0x000fe2000800063f */
[----:B------:R-:W1:Y:S03]  /*0480*/  FENCE.VIEW.ASYNC.S ;  /* 0x00000000000073c6 */ /* 0x000e660000000000 */
[----:B-1----:R1:W1:Y:S08]  /*0490*/  SYNCS.EXCH.64 URZ, [UR11+0x42000], UR8 ;  /* 0x042000080b3f75b2 */ /* 0x0022700008000100 */
[----:B------:R1:W1:Y:S01]  /*04a0*/  SYNCS.EXCH.64 URZ, [UR11+0x42028], UR6 ;  /* 0x042028060b3f75b2 */ /* 0x0002620008000100 */
        /* <DEDUP_REMOVED lines=8> */
[----:B------:R-:W-:Y:S01]  /*0530*/  NOP ;  /* 0x0000000000007918 */ /* 0x000fe20000000000 */
.L_x_3:
        /* <DEDUP_REMOVED lines=21> */
[----:B------:R-:W-:Y:S01]  /*0690*/  NOP ;  /* 0x0000000000007918 */ /* 0x000fe20000000000 */
.L_x_4:
[----:B------:R-:W5:Y:S01]  /*06a0*/  SHFL.IDX PT, R2, R0, RZ, 0x1f ;  /* 0x00001fff00027589 */ /* 0x000f6200000e0000 */
[----:B------:R-:W-:Y:S01]  /*06b0*/  ELECT P0, URZ, PT ;  /* 0x00000000003f782f */ /* 0x000fe20003800000 */
[----:B------:R-:W-:Y:S01]  /*06c0*/  NOP ;  /* 0x0000000000007918 */ /* 0x000fe20000000000 */
[----:B-1----:R-:W-:Y:S02]  /*06d0*/  UMOV UR6, 0x80 ;  /* 0x0000008000067882 */ /* 0x002fe40000000000 */
[C---:B-----5:R-:W-:Y:S02]  /*06e0*/  ISETP.NE.OR P0, PT, R2.reuse, RZ, !P0 ;  /* 0x000000ff0200720c */ /* 0x060fe40004705670 */
[----:B------:R-:W-:-:S11]  /*06f0*/  ISETP.NE.AND P2, PT, R2, RZ, PT ;  /* 0x000000ff0200720c */ /* 0x000fd60003f45270 */
[----:B------:R-:W-:Y:S01]  /*0700*/  VOTEU.ALL UP0, P0 ;  /* 0x00000000003f7886 */ /* 0x000fe20000000000 */
[----:B------:R-:W-:Y:S01]  /*0710*/  VOTEU.ALL UP2, P0 ;  /* 0x00000000003f7886 */ /* 0x000fe20000040000 */
[----:B------:R-:W-:Y:S01]  /*0720*/  VOTEU.ALL UP3, P0 ;  /* 0x00000000003f7886 */ /* 0x000fe20000060000 */
[----:B------:R-:W-:Y:S02]  /*0730*/  VOTEU.ALL UP4, P0 ;  /* 0x00000000003f7886 */ /* 0x000fe40000080000 */
[----:B------:R-:W1:Y:S01]  /*0740*/  @!UP0 S2UR UR9, SR_CgaCtaId ;  /* 0x00000000000989c3 */ /* 0x000e620000008800 */
[----:B------:R-:W-:Y:S01]  /*0750*/  @!UP0 UMOV UR8, 0x400 ;  /* 0x0000040000088882 */ /* 0x000fe20000000000 */
[----:B------:R-:W-:-:S04]  /*0760*/  @!UP0 UIADD3 UR6, -UR6, 0x100000, URZ ;  /* 0x0010000006068890 */ /* 0x000fc8000fffe13f */
[----:B------:R-:W-:Y:S02]  /*0770*/  @!UP0 USHF.L.U32 UR7, UR6, 0xb, URZ ;  /* 0x0000000b06078899 */ /* 0x000fe4000800063f */
[----:B------:R-:W-:Y:S02]  /*0780*/  @!UP0 USHF.L.U32 UR6, UR6, 0x1, URZ ;  /* 0x0000000106068899 */ /* 0x000fe4000800063f */
[----:B-1----:R-:W-:Y:S01]  /*0790*/  @!UP0 ULEA UR8, UR9, UR8, 0x18 ;  /* 0x0000000809088291 */ /* 0x002fe2000f8ec03f */
[----:B------:R-:W-:Y:S01]  /*07a0*/  VOTEU.ALL UP0, P0 ;  /* 0x00000000003f7886 */ /* 0x000fe20000000000 */
[----:B------:R-:W1:Y:S10]  /*07b0*/  FENCE.VIEW.ASYNC.S ;  /* 0x00000000000073c6 */ /* 0x000e740000000000 */
[----:B-1----:R1:W1:Y:S01]  /*07c0*/  @!UP0 SYNCS.EXCH.64 URZ, [UR8+0x42090], UR6 ;  /* 0x04209006083f85b2 */ /* 0x0022620008000100 */
[----:B------:R1:W1:Y:S01]  /*07d0*/  @!UP2 SYNCS.EXCH.64 URZ, [UR8+0x42098], UR6 ;  /* 0x04209806083fa5b2 */ /* 0x0002620008000100 */
[----:B------:R1:W1:Y:S01]  /*07e0*/  @!UP3 SYNCS.EXCH.64 URZ, [UR8+0x420a0], UR6 ;  /* 0x0420a006083fb5b2 */ /* 0x0002620008000100 */
[----:B------:R1:W1:Y:S01]  /*07f0*/  @!UP4 SYNCS.EXCH.64 URZ, [UR8+0x420a8], UR6 ;  /* 0x0420a806083fc5b2 */ /* 0x0002620008000100 */
[----:B------:R-:W-:Y:S01]  /*0800*/  NOP ;  /* 0x0000000000007918 */ /* 0x000fe20000000000 */
[----:B------:R-:W-:Y:S05]  /*0810*/  @P2 BRA `(.L_x_5) ;  /* 0x0000000000502947 */ /* 0x000fea0003800000 */
[----:B-1----:R-:W1:Y:S01]  /*0820*/  S2UR UR7, SR_CgaCtaId ;  /* 0x00000000000779c3 */ /* 0x002e620000008800 */
[----:B------:R-:W-:Y:S01]  /*0830*/  UMOV UR6, 0x400 ;  /* 0x0000040000067882 */ /* 0x000fe20000000000 */
[----:B------:R-:W-:Y:S01]  /*0840*/  UMOV UR8, 0x20 ;  /* 0x0000002000087882 */ /* 0x000fe20000000000 */
[----:B------:R-:W-:Y:S01]  /*0850*/  UMOV UR9, 0x80 ;  /* 0x0000008000097882 */ /* 0x000fe20000000000 */
[----:B------:R-:W-:Y:S01]  /*0860*/  ELECT P0, URZ, PT ;  /* 0x00000000003f782f */ /* 0x000fe20003800000 */
[----:B-1----:R-:W-:Y:S02]  /*0870*/  ULEA UR11, UR7, UR6, 0x18 ;  /* 0x00000006070b7291 */ /* 0x002fe4000f8ec03f */
[----:B------:R-:W-:-:S04]  /*0880*/  UIADD3 UR6, -UR8, 0x100000, URZ ;  /* 0x0010000008067890 */ /* 0x000fc8000fffe13f */
[----:B------:R-:W-:Y:S02]  /*0890*/  USHF.L.U32 UR7, UR6, 0xb, URZ ;  /* 0x0000000b06077899 */ /* 0x000fe4000800063f */
[----:B------:R-:W-:Y:S02]  /*08a0*/  USHF.L.U32 UR6, UR6, 0x1, URZ ;  /* 0x0000000106067899 */ /* 0x000fe4000800063f */
        /* <DEDUP_REMOVED lines=10> */
[----:B------:R-:W-:Y:S01]  /*0950*/  NOP ;  /* 0x0000000000007918 */ /* 0x000fe20000000000 */
.L_x_5:
[----:B------:R-:W-:Y:S01]  /*0960*/  ISETP.NE.AND P0, PT, RZ, UR37, PT ;  /* 0x00000025ff007c0c */ /* 0x000fe2000bf05270 */
[----:B------:R-:W-:Y:S01]  /*0970*/  IMAD.U32 R0, RZ, RZ, UR5 ;  /* 0x00000005ff007e24 */ /* 0x000fe2000f8e00ff */
[----:B------:R-:W-:Y:S01]  /*0980*/  NOP ;  /* 0x0000000000007918 */ /* 0x000fe20000000000 */
[----:B-1234-:R-:W-:Y:S03]  /*0990*/  BAR.SYNC.DEFER_BLOCKING 0x0 ;  /* 0x0000000000007b1d */ /* 0x01efe60000010000 */
[----:B------:R-:W-:-:S07]  /*09a0*/  ISETP.EQ.AND P2, PT, R0, 0x1, P1 ;  /* 0x000000010000780c */ /* 0x000fce0000f42270 */
[----:B------:R-:W-:Y:S06]  /*09b0*/  @!P0 BRA `(.L_x_6) ;  /* 0x0000010c00dc8947 */ /* 0x000fec0003800000 */
[----:B------:R-:W-:-:S06]  /*09c0*/  UISETP.GT.U32.AND UP0, UPT, UR10, 0x3, UPT ;  /* 0x000000030a00788c */ /* 0x000fcc000bf04070 */
[----:B------:R-:W-:-:S13]  /*09d0*/  PLOP3.LUT P0, PT, PT, PT, UP0, 0x80, 0x0 ;  /* 0x000000000000781c */ /* 0x000fda0003f0f008 */
[----:B------:R-:W-:Y:S05]  /*09e0*/  @P0 EXIT ;  /* 0x000000000000094d */ /* 0x000fea0003800000 */
.L_x_7:
[----:B------:R-:W-:-:S08]  /*09f0*/  NOP ;  /* 0x0000000000007918 */ /* 0x000fd00000000000 */
[----:B------:R-:W1:Y:S02]  /*0a00*/  USETMAXREG.TRY_ALLOC.CTAPOOL UP0, 0xf0 ;  /* 0x000000f0000079c8 */ /* 0x000e640008000600 */
[----:B-1----:R-:W-:-:S13]  /*0a10*/  PLOP3.LUT P0, PT, PT, PT, UP0, 0x80, 0x0 ;  /* 0x000000000000781c */ /* 0x002fda0003f0f008 */
[----:B------:R-:W-:Y:S05]  /*0a20*/  @!P0 BRA `(.L_x_7) ;  /* 0xfffffffc00f08947 */ /* 0x000fea000383ffff */
[----:B------:R-:W-:Y:S01]  /*0a30*/  UISETP.NE.AND UP0, UPT, UR37, 0x1, UPT ;  /* 0x000000012500788c */ /* 0x000fe2000bf05270 */
[----:B------:R-:W1:Y:S01]  /*0a40*/  S2UR UR42, SR_CTAID.X ;  /* 0x00000000002a79c3 */ /* 0x000e620000002500 */
[----:B------:R-:W-:Y:S01]  /*0a50*/  UMOV UR5, URZ ;  /* 0x0000003f00057c82 */ /* 0x000fe20008000000 */
[----:B------:R-:W-:-:S03]  /*0a60*/  UMOV UR6, URZ ;  /* 0x0000003f00067c82 */ /* 0x000fc60008000000 */
[----:B------:R-:W-:-:S13]  /*0a70*/  PLOP3.LUT P0, PT, PT, PT, UP0, 0x80, 0x0 ;  /* 0x000000000000781c */ /* 0x000fda0003f0f008 */
[----:B------:R-:W-:Y:S05]  /*0a80*/  @!P0 BRA `(.L_x_8) ;  /* 0x00000000003c8947 */ /* 0x000fea0003800000 */
[----:B------:R-:W-:Y:S01]  /*0a90*/  UISETP.NE.AND UP0, UPT, UR37, 0x2, UPT ;  /* 0x000000022500788c */ /* 0x000fe2000bf05270 */
[----:B------:R-:W-:-:S05]  /*0aa0*/  UMOV UR6, 0x1 ;  /* 0x0000000100067882 */ /* 0x000fca0000000000 */
[----:B------:R-:W-:-:S13]  /*0ab0*/  PLOP3.LUT P1, PT, PT, PT, UP0, 0x80, 0x0 ;  /* 0x000000000000781c */ /* 0x000fda0003f2f008 */
[----:B------:R-:W-:Y:S05]  /*0ac0*/  @!P1 BRA `(.L_x_8) ;  /* 0x00000000002c9947 */ /* 0x000fea0003800000 */
[----:B------:R-:W-:-:S06]  /*0ad0*/  UISETP.NE.AND UP0, UPT, UR37, 0x3, UPT ;  /* 0x000000032500788c */ /* 0x000fcc000bf05270 */
[----:B------:R-:W-:-:S13]  /*0ae0*/  PLOP3.LUT P1, PT, PT, PT, UP0, 0x80, 0x0 ;  /* 0x000000000000781c */ /* 0x000fda0003f2f008 */
[----:B------:R-:W-:Y:S05]  /*0af0*/  @!P1 BRA `(.L_x_9) ;  /* 0x0000000000189947 */ /* 0x000fea0003800000 */
[----:B------:R-:W-:-:S11]  /*0b00*/  UISETP.NE.AND UP0, UPT, UR37, 0x4, UPT ;  /* 0x000000042500788c */ /* 0x000fd6000bf05270 */
[----:B------:R-:W-:Y:S01]  /*0b10*/  @!UP0 UMOV UR5, 0x1 ;  /* 0x0000000100058882 */ /* 0x000fe20000000000 */
[----:B------:R-:W-:Y:S01]  /*0b20*/  @!UP0 UMOV UR6, 0x1 ;  /* 0x0000000100068882 */ /* 0x000fe20000000000 */
[----:B------:R-:W-:Y:S01]  /*0b30*/  @UP0 UMOV UR5, URZ ;  /* 0x0000003f00050c82 */ /* 0x000fe20008000000 */
[----:B------:R-:W-:Y:S01]  /*0b40*/  @UP0 UMOV UR6, URZ ;  /* 0x0000003f00060c82 */ /* 0x000fe20008000000 */
[----:B------:R-:W-:Y:S05]  /*0b50*/  BRA `(.L_x_8) ;  /* 0x0000000000087947 */ /* 0x000fea0003800000 */
.L_x_9:
[----:B------:R-:W-:Y:S01]  /*0b60*/  UMOV UR5, 0x1 ;  /* 0x0000000100057882 */ /* 0x000fe20000000000 */
[----:B------:R-:W-:-:S05]  /*0b70*/  UMOV UR6, URZ ;  /* 0x0000003f00067c82 */ /* 0x000fca0008000000 */
.L_x_8:
[----:B------:R-:W-:Y:S05]  /*0b80*/  @!P0 BRA `(.L_x_10) ;  /* 0x00000000003c8947 */ /* 0x000fea0003800000 */
[----:B------:R-:W-:-:S06]  /*0b90*/  UISETP.NE.AND UP0, UPT, UR37, 0x2, UPT ;  /* 0x000000022500788c */ /* 0x000fcc000bf05270 */
[----:B------:R-:W-:-:S13]  /*0ba0*/  PLOP3.LUT P0, PT, PT, PT, UP0, 0x80, 0x0 ;  /* 0x000000000000781c */ /* 0x000fda0003f0f008 */
[----:B------:R-:W-:Y:S05]  /*0bb0*/  @!P0 BRA `(.L_x_11) ;  /* 0x0000000000288947 */ /* 0x000fea0003800000 */
[----:B------:R-:W-:-:S06]  /*0bc0*/  UISETP.NE.AND UP0, UPT, UR37, 0x3, UPT ;  /* 0x000000032500788c */ /* 0x000fcc000bf05270 */
[----:B------:R-:W-:-:S13]  /*0bd0*/  PLOP3.LUT P0, PT, PT, PT, UP0, 0x80, 0x0 ;  /* 0x000000000000781c */ /* 0x000fda0003f0f008 */
[----:B------:R-:W-:Y:S05]  /*0be0*/  @!P0 BRA `(.L_x_12) ;  /* 0x0000000000148947 */ /* 0x000fea0003800000 */
[----:B------:R-:W-:-:S06]  /*0bf0*/  UISETP.NE.AND UP0, UPT, UR37, 0x4, UPT ;  /* 0x000000042500788c */ /* 0x000fcc000bf05270 */
[----:B------:R-:W-:-:S13]  /*0c00*/  PLOP3.LUT P0, PT, PT, PT, UP0, 0x80, 0x0 ;  /* 0x000000000000781c */ /* 0x000fda0003f0f008 */
[----:B------:R-:W-:Y:S05]  /*0c10*/  @P0 BRA `(.L_x_13) ;  /* 0x00000000001c0947 */ /* 0x000fea0003800000 */
[----:B-1----:R-:W-:Y:S01]  /*0c20*/  ULEA UR42, UR42, 0x3, 0x1 ;  /* 0x000000032a2a7891 */ /* 0x002fe2000f8e083f */
[----:B------:R-:W-:Y:S11]  /*0c30*/  BRA `(.L_x_13) ;  /* 0x0000000000147947 */ /* 0x000ff60003800000 */
.L_x_12:
[----:B-1----:R-:W-:Y:S01]  /*0c40*/  ULEA UR42, UR42, 0x2, 0x1 ;  /* 0x000000022a2a7891 */ /* 0x002fe2000f8e083f */
[----:B------:R-:W-:Y:S11]  /*0c50*/  BRA `(.L_x_13) ;  /* 0x00000000000c7947 */ /* 0x000ff60003800000 */
.L_x_11:
[----:B-1----:R-:W-:Y:S01]  /*0c60*/  ULEA UR42, UR42, 0x1, 0x1 ;  /* 0x000000012a2a7891 */ /* 0x002fe2000f8e083f */
[----:B------:R-:W-:Y:S11]  /*0c70*/  BRA `(.L_x_13) ;  /* 0x0000000000047947 */ /* 0x000ff60003800000 */
.L_x_10:
[----:B-1----:R-:W-:-:S12]  /*0c80*/  USHF.L.U32 UR42, UR42, 0x1, URZ ;  /* 0x000000012a2a7899 */ /* 0x002fd8000800063f */
.L_x_13:
[----:B------:R-:W-:-:S04]  /*0c90*/  ULOP3.LUT UR7, UR4, 0x1, URZ, 0xfc, !UPT ;  /* 0x0000000104077892 */ /* 0x000fc8000f8efc3f */
[----:B------:R-:W-:-:S06]  /*0ca0*/  UISETP.NE.AND UP0, UPT, UR7, 0x3, UPT ;  /* 0x000000030700788c */ /* 0x000fcc000bf05270 */
[----:B------:R-:W-:-:S13]  /*0cb0*/  PLOP3.LUT P0, PT, PT, PT, UP0, 0x80, 0x0 ;  /* 0x000000000000781c */ /* 0x000fda0003f0f008 */
[----:B------:R-:W-:Y:S05]  /*0cc0*/  @!P0 BRA `(.L_x_14) ;  /* 0x0000000000048947 */ /* 0x000fea0003800000 */
[----:B-1----:R-:W-:Y:S01]  /*0cd0*/  BPT.TRAP 0x1 ;  /* 0x000000040000795c */ /* 0x002fe20000300000 */
.L_x_14:
[----:B------:R-:W2:Y:S01]  /*0ce0*/  S2UR UR7, SR_CgaCtaId ;  /* 0x00000000000779c3 */ /* 0x000ea20000008800 */
[----:B------:R-:W-:Y:S01]  /*0cf0*/  UMOV UR36, 0x400 ;  /* 0x0000040000247882 */ /* 0x000fe20000000000 */
[----:B------:R-:W-:-:S05]  /*0d00*/  IMAD.U32 R0, RZ, RZ, UR5 ;  /* 0x00000005ff007e24 */ /* 0x000fca000f8e00ff */
[----:B------:R-:W-:Y:S01]  /*0d10*/  SHF.L.U32 R0, R0, 0x1f, RZ ;  /* 0x0000001f00007819 */ /* 0x000fe200000006ff */
[----:B--2---:R-:W-:-:S04]  /*0d20*/  ULEA UR36, UR7, UR36, 0x18 ;  /* 0x0000002407247291 */ /* 0x004fc8000f8ec03f */
[----:B------:R-:W-:-:S09]  /*0d30*/  ULEA UR7, UR6, UR36, 0x3 ;  /* 0x0000002406077291 */ /* 0x000fd2000f8e183f */
[----:B------:R-:W2:Y:S02]  /*0d40*/  SYNCS.PHASECHK.TRANS64.TRYWAIT P1, [UR7+0x42050], R0 ;  /* 0x04205000ff0075a7 */ /* 0x000ea40008020147 */
[----:B--2---:R-:W-:Y:S05]  /*0d50*/  @!P1 BRA `(.L_x_15) ;  /* 0x0000012000109947 */ /* 0x004fea0003800000 */
.L_x_92:
[----:B------:R-:W-:Y:S05]  /*0d60*/  @!P0 BRA `(.L_x_16) ;  /* 0x0000000000048947 */ /* 0x000fea0003800000 */
[----:B-1----:R-:W-:Y:S01]  /*0d70*/  BPT.TRAP 0x1 ;  /* 0x000000040000795c */ /* 0x002fe20000300000 */
.L_x_16:
[----:B------:R-:W-:Y:S01]  /*0d80*/  SHF.L.U32 R4, RZ, 0x1f, RZ ;  /* 0x0000001fff047819 */ /* 0x000fe200000006ff */
[----:B------:R-:W-:Y:S01]  /*0d90*/  UIADD3 UR32, UR36, 0x42090, URZ ;  /* 0x0004209024207890 */ /* 0x000fe2000fffe03f */
[----:B------:R-:W-:Y:S02]  /*0da0*/  ISETP.NE.AND P2, PT, RZ, UR10, PT ;  /* 0x0000000aff007c0c */ /* 0x000fe4000bf45270 */
[----:B------:R-:W3:Y:S02]  /*0db0*/  SYNCS.PHASECHK.TRANS64.TRYWAIT P1, [UR36+0x42000], R4 ;  /* 0x04200004ff0075a7 */ /* 0x000ee40008020164 */
[----:B---3--:R-:W-:Y:S09]  /*0dc0*/  @!P1 BRA `(.L_x_17) ;  /* 0x00000120000c9947 */ /* 0x008ff20003800000 */
.L_x_93:
[----:B------:R-:W-:Y:S01]  /*0dd0*/  ULEA UR10, UR10, UR32, 0x3 ;  /* 0x000000200a0a7291 */ /* 0x000fe2000f8e183f */
[----:B--2---:R-:W-:Y:S01]  /*0de0*/  SEL R0, RZ, 0x1, P2 ;  /* 0x00000001ff007807 */ /* 0x004fe20001000000 */
[----:B------:R-:W-:-:S03]  /*0df0*/  UIADD3 UR5, UR37, -0x1, URZ ;  /* 0xffffffff25057890 */ /* 0x000fc6000fffe03f */
[----:B------:R-:W-:Y:S01]  /*0e00*/  SHF.L.U32 R0, R0, 0x1f, RZ ;  /* 0x0000001f00007819 */ /* 0x000fe200000006ff */
[----:B------:R-:W-:-:S03]  /*0e10*/  USHF.L.U32 UR5, UR5, 0x3, URZ ;  /* 0x0000000305057899 */ /* 0x000fc6000800063f */
[----:B------:R-:W2:Y:S02]  /*0e20*/  SYNCS.PHASECHK.TRANS64.TRYWAIT P1, [UR10], R0 ;  /* 0x00000000ff0075a7 */ /* 0x000ea4000802014a */
[----:B--2---:R-:W-:Y:S07]  /*0e30*/  @!P1 BRA `(.L_x_18) ;  /* 0x0000012000089947 */ /* 0x004fee0003800000 */
.L_x_94:
[----:B------:R-:W-:Y:S01]  /*0e40*/  USHF.R.U32.HI UR7, URZ, 0x4, UR36 ;  /* 0x000000043f077899 */ /* 0x000fe20008011624 */
[----:B------:R-:W-:Y:S01]  /*0e50*/  WARPGROUP.ARRIVE ;  /* 0x00000000000079c5 */ /* 0x000fe20000000000 */
[----:B------:R-:W-:Y:S01]  /*0e60*/  UIADD3 UR8, UR36, 0x6000, URZ ;  /* 0x0000600024087890 */ /* 0x000fe2000fffe03f */
[----:B------:R-:W-:Y:S01]  /*0e70*/  IMAD.MOV.U32 R195, RZ, RZ, RZ ;  /* 0x000000ffffc37224 */ /* 0x000fe200078e00ff */
[----:B------:R-:W-:Y:S02]  /*0e80*/  ULOP3.LUT UR7, UR7, 0x3fff, URZ, 0xc0, !UPT ;  /* 0x00003fff07077892 */ /* 0x000fe4000f8ec03f */
[----:B------:R-:W-:Y:S02]  /*0e90*/  USHF.R.U32.HI UR8, URZ, 0x4, UR8 ;  /* 0x000000043f087899 */ /* 0x000fe40008011608 */
[----:B------:R-:W-:Y:S02]  /*0ea0*/  ULOP3.LUT UR7, UR7, 0x10000, URZ, 0xfc, !UPT ;  /* 0x0001000007077892 */ /* 0x000fe4000f8efc3f */
[----:B------:R-:W-:-:S02]  /*0eb0*/  ULOP3.LUT UR8, UR8, 0x3fff, URZ, 0xc0, !UPT ;  /* 0x00003fff08087892 */ /* 0x000fc4000f8ec03f */
[----:B------:R-:W-:Y:S02]  /*0ec0*/  UIMAD UR7, UR6, 0x300, UR7 ;  /* 0x00000300060778a4 */ /* 0x000fe4000f8e0207 */
[----:B------:R-:W-:Y:S01]  /*0ed0*/  ULOP3.LUT UR6, UR8, 0x10000, URZ, 0xfc, !UPT ;  /* 0x0001000008067892 */ /* 0x000fe2000f8efc3f */
[----:B------:R-:W-:Y:S01]  /*0ee0*/  UMOV UR9, 0x80000020 ;  /* 0x8000002000097882 */ /* 0x000fe20000000000 */
[----:B------:R-:W-:Y:S01]  /*0ef0*/  UMOV UR11, 0x80000020 ;  /* 0x80000020000b7882 */ /* 0x000fe20000000000 */
[----:B------:R-:W-:Y:S02]  /*0f00*/  UIADD3 UR12, UR7, 0x2, URZ ;  /* 0x00000002070c7890 */ /* 0x000fe4000fffe03f */
[----:B------:R-:W-:Y:S02]  /*0f10*/  UMOV UR8, UR7 ;  /* 0x0000000700087c82 */ /* 0x000fe40008000000 */
[----:B------:R-:W-:Y:S01]  /*0f20*/  UMOV UR10, UR6 ;  /* 0x00000006000a7c82 */ /* 0x000fe20008000000 */
[----:B------:R-:W-:Y:S01]  /*0f30*/  UIADD3 UR14, UR6, 0x2, URZ ;  /* 0x00000002060e7890 */ /* 0x000fe2000fffe03f */
[----:B------:R-:W-:Y:S01]  /*0f40*/  QGMMA.64x256x32.F32.E4M3.E4M3 R24, gdesc[UR8], RZ, !UPT, gsb0 ;  /* 0x03e00000081879f3 */ /* 0x000fe2000c0008ff */
[----:B------:R-:W-:Y:S01]  /*0f50*/  UMOV UR13, 0x80000020 ;  /* 0x80000020000d7882 */ /* 0x000fe20000000000 */
[----:B------:R-:W-:Y:S01]  /*0f60*/  UMOV UR15, 0x80000020 ;  /* 0x80000020000f7882 */ /* 0x000fe20000000000 */
[----:B------:R-:W-:-:S02]  /*0f70*/  UIADD3 UR16, UR7, 0x100, URZ ;  /* 0x0000010007107890 */ /* 0x000fc4000fffe03f */
[----:B------:R-:W-:Y:S01]  /*0f80*/  UIADD3 UR18, UR6, 0x400, URZ ;  /* 0x0000040006127890 */ /* 0x000fe2000fffe03f */
[----:B------:R-:W-:Y:S01]  /*0f90*/  UMOV UR17, 0x80000020 ;  /* 0x8000002000117882 */ /* 0x000fe20000000000 */
[----:B------:R-:W-:Y:S01]  /*0fa0*/  UMOV UR19, 0x80000020 ;  /* 0x8000002000137882 */ /* 0x000fe20000000000 */
[----:B------:R-:W-:Y:S02]  /*0fb0*/  UIADD3 UR20, UR7, 0x102, URZ ;  /* 0x0000010207147890 */ /* 0x000fe4000fffe03f */
[----:B------:R-:W-:Y:S01]  /*0fc0*/  UIADD3 UR22, UR6, 0x402, URZ ;  /* 0x0000040206167890 */ /* 0x000fe2000fffe03f */
[----:B------:R-:W-:Y:S01]  /*0fd0*/  UMOV UR21, 0x80000020 ;  /* 0x8000002000157882 */ /* 0x000fe20000000000 */
[----:B------:R-:W-:Y:S01]  /*0fe0*/  UMOV UR23, 0x80000020 ;  /* 0x8000002000177882 */ /* 0x000fe20000000000 */
[----:B------:R-:W-:Y:S02]  /*0ff0*/  UIADD3 UR24, UR7, 0x200, URZ ;  /* 0x0000020007187890 */ /* 0x000fe4000fffe03f */
[----:B------:R-:W-:Y:S01]  /*1000*/  UIADD3 UR26, UR6, 0x800, URZ ;  /* 0x00000800061a7890 */ /* 0x000fe2000fffe03f */
[----:B------:R-:W-:Y:S01]  /*1010*/  UMOV UR25, 0x80000020 ;  /* 0x8000002000197882 */ /* 0x000fe20000000000 */
[----:B------:R-:W-:Y:S01]  /*1020*/  UMOV UR27, 0x80000020 ;  /* 0x80000020001b7882 */ /* 0x000fe20000000000 */
[----:B------:R-:W-:-:S02]  /*1030*/  UIADD3 UR28, UR7, 0x202, URZ ;  /* 0x00000202071c7890 */ /* 0x000fc4000fffe03f */
[----:B------:R-:W-:Y:S01]  /*1040*/  UIADD3 UR30, UR6, 0x802, URZ ;  /* 0x00000802061e7890 */ /* 0x000fe2000fffe03f */
[----:B------:R-:W-:Y:S01]  /*1050*/  UMOV UR29, 0x80000020 ;  /* 0x80000020001d7882 */ /* 0x000fe20000000000 */
[----:B------:R-:W-:Y:S01]  /*1060*/  UMOV UR31, 0x80000020 ;  /* 0x80000020001f7882 */ /* 0x000fe20000000000 */
[----:B------:R-:W-:Y:S01]  /*1070*/  ULDC UR7, c[0x0][0x604] ;  /* 0x0001810000077ab9 */ /* 0x000fe20000000800 */
[----:B------:R-:W-:Y:S01]  /*1080*/  ULDC UR10, c[0x0][0x604] ;  /* 0x00018100000a7ab9 */ /* 0x000fe20000000800 */
[----:B------:R-:W-:Y:S01]  /*1090*/  ULOP3.LUT UR5, UR5, 0x8, URZ, 0xc, !UPT ;  /* 0x0000000805057892 */ /* 0x000fe2000f8e0c3f */
[----:B------:R-:W-:Y:S02]  /*10a0*/  WARPGROUP.DEPBAR.LE gsb0, 0x0 ;  /* 0x00008000000079c5 */ /* 0x000fe40000010000 */
[----:B------:R-:W-:-:S06]  /*10b0*/  WARPGROUP.ARRIVE ;  /* 0x00000000000079c5 */ /* 0x000fcc0000000000 */
[----:B------:R-:W-:Y:S03]  /*10c0*/  QGMMA.64x256x32.F32.E4M3.E4M3 R24, gdesc[UR12], R24, gsb0 ;  /* 0x03e000000c1879f3 */ /* 0x000fe60008000818 */
[----:B------:R-:W-:Y:S02]  /*10d0*/  WARPGROUP.DEPBAR.LE gsb0, 0x0 ;  /* 0x00008000000079c5 */ /* 0x000fe40000010000 */
[----:B------:R-:W-:-:S15]  /*10e0*/  WARPGROUP.ARRIVE ;  /* 0x00000000000079c5 */ /* 0x000fde0000000000 */
[----:B------:R-:W-:-:S08]  /*10f0*/  NOP ;  /* 0x0000000000007918 */ /* 0x000fd00000000000 */
        /* <DEDUP_REMOVED lines=14> */
[----:B--2---:R-:W-:-:S04]  /*11e0*/  FMNMX R5, R24, R25, !PT ;  /* 0x0000001918057209 */ /* 0x004fc80007800000 */
[----:B------:R-:W-:-:S04]  /*11f0*/  FMNMX R0, R28, R5, !PT ;  /* 0x000000051c007209 */ /* 0x000fc80007800000 */
        /* <DEDUP_REMOVED lines=9> */
[----:B------:R-:W-:Y:S02]  /*1290*/  FMNMX R0, R48, R5, !PT ;  /* 0x0000000530007209 */ /* 0x000fe40007800000 */
[----:B------:R-:W-:Y:S02]  /*12a0*/  FMNMX R5, R26, R27, !PT ;  /* 0x0000001b1a057209 */ /* 0x000fe40007800000 */
[----:B------:R-:W-:Y:S02]  /*12b0*/  FMNMX R7, R49, R0, !PT ;  /* 0x0000000031077209 */ /* 0x000fe40007800000 */
[----:B------:R-:W-:Y:S02]  /*12c0*/  FMNMX R0, R30, R5, !PT ;  /* 0x000000051e007209 */ /* 0x000fe40007800000 */
[----:B------:R-:W-:Y:S02]  /*12d0*/  FMNMX R2, R52, R7, !PT ;  /* 0x0000000734027209 */ /* 0x000fe40007800000 */
[----:B------:R-:W-:-:S02]  /*12e0*/  FMNMX R5, R31, R0, !PT ;  /* 0x000000001f057209 */ /* 0x000fc40007800000 */
        /* <DEDUP_REMOVED lines=97> */
[----:B------:R-:W-:-:S03]  /*1900*/  FMNMX R0, R130, R5, !PT ;  /* 0x0000000582007209 */ /* 0x000fc60007800000 */
[----:B------:R-:W2:Y:S01]  /*1910*/  SHFL.BFLY PT, R7, R2, 0x1, 0x1f ;  /* 0x0c201f0002077f89 */ /* 0x000ea200000e0000 */
[----:B------:R-:W-:-:S04]  /*1920*/  FMNMX R5, R131, R0, !PT ;  /* 0x0000000083057209 */ /* 0x000fc80007800000 */
[----:B------:R-:W-:-:S04]  /*1930*/  FMNMX R0, R134, R5, !PT ;  /* 0x0000000586007209 */ /* 0x000fc80007800000 */
[----:B------:R-:W-:-:S04]  /*1940*/  FMNMX R5, R135, R0, !PT ;  /* 0x0000000087057209 */ /* 0x000fc80007800000 */
[----:B------:R-:W-:-:S04]  /*1950*/  FMNMX R0, R138, R5, !PT ;  /* 0x000000058a007209 */ /* 0x000fc80007800000 */
[----:B------:R-:W-:-:S04]  /*1960*/  FMNMX R5, R139, R0, !PT ;  /* 0x000000008b057209 */ /* 0x000fc80007800000 */
[----:B------:R-:W-:Y:S02]  /*1970*/  FMNMX R0, R142, R5, !PT ;  /* 0x000000058e007209 */ /* 0x000fe40007800000 */
[----:B--2---:R-:W-:Y:S02]  /*1980*/  FMNMX R7, R2, R7, !PT ;  /* 0x0000000702077209 */ /* 0x004fe40007800000 */
[----:B------:R-:W-:-:S03]  /*1990*/  FMNMX R5, R143, R0, !PT ;  /* 0x000000008f057209 */ /* 0x000fc60007800000 */
[----:B------:R-:W2:Y:S01]  /*19a0*/  SHFL.BFLY PT, R6, R7, 0x2, 0x1f ;  /* 0x0c401f0007067f89 */ /* 0x000ea200000e0000 */
[----:B------:R-:W-:-:S04]  /*19b0*/  FMNMX R0, R146, R5, !PT ;  /* 0x0000000592007209 */ /* 0x000fc80007800000 */
[----:B------:R-:W-:-:S04]  /*19c0*/  FMNMX R5, R147, R0, !PT ;  /* 0x0000000093057209 */ /* 0x000fc80007800000 */
[----:B------:R-:W-:-:S04]  /*19d0*/  FMNMX R0, R150, R5, !PT ;  /* 0x0000000596007209 */ /* 0x000fc80007800000 */
[----:B------:R-:W-:-:S05]  /*19e0*/  FMNMX R0, R151, R0, !PT ;  /* 0x0000000097007209 */ /* 0x000fca0007800000 */
[----:B------:R-:W3:Y:S01]  /*19f0*/  SHFL.BFLY PT, R5, R0, 0x1, 0x1f ;  /* 0x0c201f0000057f89 */ /* 0x000ee200000e0000 */
[----:B--2---:R-:W-:-:S04]  /*1a00*/  FMNMX R2, R7, R6, !PT ;  /* 0x0000000607027209 */ /* 0x004fc80007800000 */
[----:B------:R-:W-:-:S04]  /*1a10*/  FSETP.NEU.AND P1, PT, R2, -INF , PT ;  /* 0xff8000000200780b */ /* 0x000fc80003f2d000 */
[----:B------:R-:W-:-:S05]  /*1a20*/  FSEL R152, R2, RZ, P1 ;  /* 0x000000ff02987208 */ /* 0x000fca0000800000 */
[----:B------:R-:W-:Y:S01]  /*1a30*/  FMUL R152, R152, UR7 ;  /* 0x0000000798987c20 */ /* 0x000fe20008400000 */
[----:B------:R-:W-:-:S03]  /*1a40*/  ULDC UR7, c[0x0][0x604] ;  /* 0x0001810000077ab9 */ /* 0x000fc60000000800 */
[--C-:B------:R-:W-:Y:S01]  /*1a50*/  FFMA R24, R24, UR7, -R152.reuse ;  /* 0x0000000718187c23 */ /* 0x100fe20008000898 */
[----:B------:R-:W-:Y:S01]  /*1a60*/  ULDC UR7, c[0x0][0x604] ;  /* 0x0001810000077ab9 */ /* 0x000fe20000000800 */
[----:B---3--:R-:W-:Y:S01]  /*1a70*/  FMNMX R7, R0, R5, !PT ;  /* 0x0000000500077209 */ /* 0x008fe20007800000 */
[--C-:B------:R-:W-:Y:S01]  /*1a80*/  FFMA R6, R25, UR7, -R152.reuse ;  /* 0x0000000719067c23 */ /* 0x100fe20008000898 */
[----:B------:R-:W-:Y:S01]  /*1a90*/  ULDC UR7, c[0x0][0x604] ;  /* 0x0001810000077ab9 */ /* 0x000fe20000000800 */
[----:B------:R-:W-:Y:S01]  /*1aa0*/  FSETP.GEU.AND P2, PT, R24, -126, PT ;  /* 0xc2fc00001800780b */ /* 0x000fe20003f4e000 */
[--C-:B------:R-:W-:Y:S01]  /*1ab0*/  FFMA R28, R28, UR7, -R152.reuse ;  /* 0x000000071c1c7c23 */ /* 0x100fe20008000898 */
[----:B------:R-:W2:Y:S01]  /*1ac0*/  SHFL.BFLY PT, R0, R7, 0x2, 0x1f ;  /* 0x0c401f0007007f89 */ /* 0x000ea200000e0000 */
[----:B------:R-:W-:Y:S01]  /*1ad0*/  FSETP.GEU.AND P3, PT, R6, -126, PT ;  /* 0xc2fc00000600780b */ /* 0x000fe20003f6e000 */
[----:B------:R-:W-:Y:S02]  /*1ae0*/  ULDC UR7, c[0x0][0x604] ;  /* 0x0001810000077ab9 */ /* 0x000fe40000000800 */
[--C-:B------:R-:W-:Y:S01]  /*1af0*/  FFMA R8, R29, UR7, -R152.reuse ;  /* 0x000000071d087c23 */ /* 0x100fe20008000898 */
[----:B------:R-:W-:Y:S01]  /*1b00*/  ULDC UR7, c[0x0][0x604] ;  /* 0x0001810000077ab9 */ /* 0x000fe20000000800 */
[----:B------:R-:W-:Y:S01]  /*1b10*/  FSETP.GEU.AND P4, PT, R28, -126, PT ;  /* 0xc2fc00001c00780b */ /* 0x000fe20003f8e000 */
[--C-:B------:R-:W-:Y:S01]  /*1b20*/  FFMA R9, R32, UR7, -R152.reuse ;  /* 0x0000000720097c23 */ /* 0x100fe20008000898 */
[----:B------:R-:W-:Y:S01]  /*1b30*/  ULDC UR7, c[0x0][0x604] ;  /* 0x0001810000077ab9 */ /* 0x000fe20000000800 */
[----:B------:R-:W-:Y:S01]  /*1b40*/  FSETP.GEU.AND P5, PT, R8, -126, PT ;  /* 0xc2fc00000800780b */ /* 0x000fe20003fae000 */
[--C-:B------:R-:W-:Y:S01]  /*1b50*/  FFMA R10, R33, UR7, -R152.reuse ;  /* 0x00000007210a7c23 */ /* 0x100fe20008000898 */
[----:B------:R-:W-:Y:S01]  /*1b60*/  @!P2 FMUL R24, R24, 0.5 ;  /* 0x3f0000001818a820 */ /* 0x000fe20000400000 */
[----:B------:R-:W-:Y:S01]  /*1b70*/  ULDC UR7, c[0x0][0x604] ;  /* 0x0001810000077ab9 */ /* 0x000fe20000000800 */
[----:B------:R-:W-:Y:S01]  /*1b80*/  FSETP.GEU.AND P6, PT, R9, -126, PT ;  /* 0xc2fc00000900780b */ /* 0x000fe20003fce000 */
[----:B------:R-:W-:Y:S01]  /*1b90*/  @!P3 FMUL R6, R6, 0.5 ;  /* 0x3f0000000606b820 */ /* 0x000fe20000400000 */
[----:B------:R-:W3:Y:S01]  /*1ba0*/  MUFU.EX2 R5, R24 ;  /* 0x0000001800057308 */ /* 0x000ee20000000800 */
[----:B------:R-:W-:Y:S01]  /*1bb0*/  FFMA R11, R36, UR7, -R152 ;  /* 0x00000007240b7c23 */ /* 0x000fe20008000898 */
[----:B------:R-:W-:-:S02]  /*1bc0*/  ULDC UR7, c[0x0][0x604] ;  /* 0x0001810000077ab9 */ /* 0x000fc40000000800 */
[--C-:B------:R-:W-:Y:S01]  /*1bd0*/  FFMA R12, R37, UR7, -R152.reuse ;  /* 0x00000007250c7c23 */ /* 0x100fe20008000898 */
[----:B------:R-:W-:Y:S01]  /*1be0*/  @!P4 FMUL R28, R28, 0.5 ;  /* 0x3f0000001c1cc820 */ /* 0x000fe20000400000 */
[----:B------:R-:W-:Y:S01]  /*1bf0*/  ULDC UR7, c[0x0][0x604] ;  /* 0x0001810000077ab9 */ /* 0x000fe20000000800 */
[----:B------:R-:W-:Y:S01]  /*1c00*/  @!P5 FMUL R8, R8, 0.5 ;  /* 0x3f0000000808d820 */ /* 0x000fe20000400000 */
[----:B------:R-:W4:Y:S01]  /*1c10*/  MUFU.EX2 R6, R6 ;  /* 0x0000000600067308 */ /* 0x000f220000000800 */
[----:B--2---:R-:W-:Y:S01]  /*1c20*/  FMNMX R0, R7, R0, !PT ;  /* 0x0000000007007209 */ /* 0x004fe20007800000 */
[--C-:B------:R-:W-:Y:S01]  /*1c30*/  FFMA R13, R40, UR7, -R152.reuse ;  /* 0x00000007280d7c23 */ /* 0x100fe20008000898 */
[----:B------:R-:W-:Y:S01]  /*1c40*/  ULDC UR7, c[0x0][0x604] ;  /* 0x0001810000077ab9 */ /* 0x000fe20000000800 */
[----:B------:R-:W-:Y:S01]  /*1c50*/  @!P6 FMUL R9, R9, 0.5 ;  /* 0x3f0000000909e820 */ /* 0x000fe20000400000 */
[----:B------:R-:W-:Y:S01]  /*1c60*/  FSETP.NEU.AND P1, PT, R0, -INF , PT ;  /* 0xff8000000000780b */ /* 0x000fe20003f2d000 */
[--C-:B------:R-:W-:Y:S01]  /*1c70*/  FFMA R14, R41, UR7, -R152.reuse ;  /* 0x00000007290e7c23 */ /* 0x100fe20008000898 */
[----:B------:R-:W-:Y:S01]  /*1c80*/  ULDC UR7, c[0x0][0x604] ;  /* 0x0001810000077ab9 */ /* 0x000fe20000000800 */
[----:B------:R-:W2:Y:S01]  /*1c90*/  MUFU.EX2 R7, R28 ;  /* 0x0000001c00077308 */ /* 0x000ea20000000800 */
[----:B---3--:R-:W-:Y:S01]  /*1ca0*/  @!P2 FMUL R5, R5, R5 ;  /* 0x000000050505a220 */ /* 0x008fe20000400000 */
[----:B------:R-:W-:Y:S01]  /*1cb0*/  FSETP.GEU.AND P2, PT, R11, -126, PT ;  /* 0xc2fc00000b00780b */ /* 0x000fe20003f4e000 */
[--C-:B------:R-:W-:Y:S01]  /*1cc0*/  FFMA R15, R44, UR7, -R152.reuse ;  /* 0x000000072c0f7c23 */ /* 0x100fe20008000898 */
[----:B------:R-:W-:Y:S01]  /*1cd0*/  FSEL R153, R0, RZ, P1 ;  /* 0x000000ff00997208 */ /* 0x000fe20000800000 */
[----:B------:R-:W-:Y:S01]  /*1ce0*/  ULDC UR7, c[0x0][0x604] ;  /* 0x0001810000077ab9 */ /* 0x000fe20000000800 */
[----:B------:R-:W-:Y:S01]  /*1cf0*/  FSETP.GEU.AND P1, PT, R10, -126, PT ;  /* 0xc2fc00000a00780b */ /* 0x000fe20003f2e000 */
[----:B------:R-:W-:Y:S01]  /*1d00*/  FFMA R16, R45, UR7, -R152 ;  /* 0x000000072d107c23 */ /* 0x000fe20008000898 */
[----:B------:R-:W3:Y:S01]  /*1d10*/  MUFU.EX2 R8, R8 ;  /* 0x0000000800087308 */ /* 0x000ee20000000800 */
[----:B----4-:R-:W-:Y:S01]  /*1d20*/  @!P3 FMUL R6, R6, R6 ;  /* 0x000000060606b220 */ /* 0x010fe20000400000 */
[----:B------:R-:W-:Y:S01]  /*1d30*/  FSETP.GEU.AND P3, PT, R12, -126, PT ;  /* 0xc2fc00000c00780b */ /* 0x000fe20003f6e000 */
[----:B------:R-:W-:-:S02]  /*1d40*/  ULDC UR7, c[0x0][0x604] ;  /* 0x0001810000077ab9 */ /* 0x000fc40000000800 */
[--C-:B------:R-:W-:Y:S01]  /*1d50*/  FFMA R17, R48, UR7, -R152.reuse ;  /* 0x0000000730117c23 */ /* 0x100fe20008000898 */
[----:B------:R-:W-:Y:S01]  /*1d60*/  ULDC UR7, c[0x0][0x604] ;  /* 0x0001810000077ab9 */ /* 0x000fe20000000800 */
[----:B------:R-:W-:Y:S01]  /*1d70*/  @!P2 FMUL R11, R11, 0.5 ;  /* 0x3f0000000b0ba820 */ /* 0x000fe20000400000 */
[----:B------:R-:W4:Y:S01]  /*1d80*/  MUFU.EX2 R9, R9 ;  /* 0x0000000900097308 */ /* 0x000f220000000800 */
[----:B--2---:R-:W-:Y:S01]  /*1d90*/  @!P4 FMUL R7, R7, R7 ;  /* 0x000000070707c220 */ /* 0x004fe20000400000 */
[----:B------:R-:W-:Y:S01]  /*1da0*/  FSETP.GEU.AND P4, PT, R13, -126, PT ;  /* 0xc2fc00000d00780b */ /* 0x000fe20003f8e000 */
[----:B------:R-:W-:Y:S01]  /*1db0*/  @!P1 FMUL R10, R10, 0.5 ;  /* 0x3f0000000a0a9820 */ /* 0x000fe20000400000 */
[--C-:B------:R-:W-:Y:S01]  /*1dc0*/  FFMA R18, R49, UR7, -R152.reuse ;  /* 0x0000000731127c23 */ /* 0x100fe20008000898 */
[----:B------:R-:W-:Y:S02]  /*1dd0*/  ULDC UR7, c[0x0][0x604] ;  /* 0x0001810000077ab9 */ /* 0x000fe40000000800 */
[----:B------:R-:W-:Y:S01]  /*1de0*/  @!P3 FMUL R12, R12, 0.5 ;  /* 0x3f0000000c0cb820 */ /* 0x000fe20000400000 */
[----:B------:R-:W2:Y:S01]  /*1df0*/  MUFU.EX2 R11, R11 ;  /* 0x0000000b000b7308 */ /* 0x000ea20000000800 */
[----:B---3--:R-:W-:Y:S01]  /*1e00*/  @!P5 FMUL R8, R8, R8 ;  /* 0x000000080808d220 */ /* 0x008fe20000400000 */
[----:B------:R-:W-:Y:S01]  /*1e10*/  FSETP.GEU.AND P5, PT, R14, -126, PT ;  /* 0xc2fc00000e00780b */ /* 0x000fe20003fae000 */
[----:B------:R-:W-:Y:S01]  /*1e20*/  FFMA R19, R52, UR7, -R152 ;  /* 0x0000000734137c23 */ /* 0x000fe20008000898 */
[----:B------:R-:W-:-:S02]  /*1e30*/  ULDC UR7, c[0x0][0x604] ;  /* 0x0001810000077ab9 */ /* 0x000fc40000000800 */
[--C-:B------:R-:W-:Y:S01]  /*1e40*/  FFMA R20, R53, UR7, -R152.reuse ;  /* 0x0000000735147c23 */ /* 0x100fe20008000898 */
[----:B------:R-:W-:Y:S01]  /*1e50*/  @!P4 FMUL R13, R13, 0.5 ;  /* 0x3f0000000d0dc820 */ /* 0x000fe20000400000 */
[----:B------:R-:W3:Y:S01]  /*1e60*/  MUFU.EX2 R12, R12 ;  /* 0x0000000c000c7308 */ /* 0x000ee20000000800 */
[----:B----4-:R-:W-:Y:S01]  /*1e70*/  @!P6 FMUL R9, R9, R9 ;  /* 0x000000090909e220 */ /* 0x010fe20000400000 */
[----:B------:R-:W-:Y:S01]  /*1e80*/  FSETP.GEU.AND P6, PT, R15, -126, PT ;  /* 0xc2fc00000f00780b */ /* 0x000fe20003fce000 */
[----:B------:R-:W-:Y:S02]  /*1e90*/  ULDC UR7, c[0x0][0x604] ;  /* 0x0001810000077ab9 */ /* 0x000fe40000000800 */
[--C-:B------:R-:W-:Y:S01]  /*1ea0*/  FFMA R21, R56, UR7, -R152.reuse ;  /* 0x0000000738157c23 */ /* 0x100fe20008000898 */
[----:B------:R-:W-:Y:S01]  /*1eb0*/  ULDC UR7, c[0x0][0x604] ;  /* 0x0001810000077ab9 */ /* 0x000fe20000000800 */
[----:B------:R-:W-:Y:S01]  /*1ec0*/  @!P5 FMUL R14, R14, 0.5 ;  /* 0x3f0000000e0ed820 */ /* 0x000fe20000400000 */
[----:B------:R-:W4:Y:S01]  /*1ed0*/  MUFU.EX2 R10, R10 ;  /* 0x0000000a000a7308 */ /* 0x000f220000000800 */
[----:B--2---:R-:W-:Y:S01]  /*1ee0*/  @!P2 FMUL R11, R11, R11 ;  /* 0x0000000b0b0ba220 */ /* 0x004fe20000400000 */
[----:B------:R-:W-:Y:S01]  /*1ef0*/  FSETP.GEU.AND P2, PT, R17, -126, PT ;  /* 0xc2fc00001100780b */ /* 0x000fe20003f4e000 */
[----:B------:R-:W-:Y:S01]  /*1f00*/  FFMA R22, R57, UR7, -R152 ;  /* 0x0000000739167c23 */ /* 0x000fe20008000898 */
[----:B------:R-:W-:-:S02]  /*1f10*/  ULDC UR7, c[0x0][0x604] ;  /* 0x0001810000077ab9 */ /* 0x000fc40000000800 */
[--C-:B------:R-:W-:Y:S01]  /*1f20*/  FFMA R23, R60, UR7, -R152.reuse ;  /* 0x000000073c177c23 */ /* 0x100fe20008000898 */
[----:B------:R-:W-:Y:S01]  /*1f30*/  @!P6 FMUL R15, R15, 0.5 ;  /* 0x3f0000000f0fe820 */ /* 0x000fe20000400000 */
[----:B------:R-:W2:Y:S01]  /*1f40*/  MUFU.EX2 R13, R13 ;  /* 0x0000000d000d7308 */ /* 0x000ea20000000800 */
[----:B---3--:R-:W-:Y:S01]  /*1f50*/  @!P3 FMUL R12, R12, R12 ;  /* 0x0000000c0c0cb220 */ /* 0x008fe20000400000 */
[----:B------:R-:W-:Y:S01]  /*1f60*/  FSETP.GEU.AND P3, PT, R18, -126, PT ;  /* 0xc2fc00001200780b */ /* 0x000fe20003f6e000 */
[----:B------:R-:W-:Y:S02]  /*1f70*/  ULDC UR7, c[0x0][0x604] ;  /* 0x0001810000077ab9 */ /* 0x000fe40000000800 */
[--C-:B------:R-:W-:Y:S01]  /*1f80*/  FFMA R24, R61, UR7, -R152.reuse ;  /* 0x000000073d187c23 */ /* 0x100fe20008000898 */
[----:B------:R-:W-:Y:S01]  /*1f90*/  ULDC UR7, c[0x0][0x604] ;  /* 0x0001810000077ab9 */ /* 0x000fe20000000800 */
[----:B------:R-:W-:Y:S01]  /*1fa0*/  @!P2 FMUL R17, R17, 0.5 ;  /* 0x3f0000001111a820 */ /* 0x000fe20000400000 */
[----:B------:R-:W3:Y:S01]  /*1fb0*/  MUFU.EX2 R14, R14 ;  /* 0x0000000e000e7308 */ /* 0x000ee20000000800 */
[----:B----4-:R-:W-:Y:S01]  /*1fc0*/  @!P1 FMUL R10, R10, R10 ;  /* 0x0000000a0a0a9220 */ /* 0x010fe20000400000 */
[----:B------:R-:W-:Y:S01]  /*1fd0*/  FSETP.GEU.AND P1, PT, R16, -126, PT ;  /* 0xc2fc00001000780b */ /* 0x000fe20003f2e000 */
[----:B------:R-:W-:Y:S01]  /*1fe0*/  FFMA R25, R64, UR7, -R152 ;  /* 0x0000000740197c23 */ /* 0x000fe20008000898 */
[----:B------:R-:W-:-:S02]  /*1ff0*/  ULDC UR7, c[0x0][0x604] ;  /* 0x0001810000077ab9 */ /* 0x000fc40000000800 */
[--C-:B------:R-:W-:Y:S01]  /*2000*/  FFMA R28, R65, UR7, -R152.reuse ;  /* 0x00000007411c7c23 */ /* 0x100fe20008000898 */
[----:B------:R-:W-:Y:S01]  /*2010*/  @!P3 FMUL R18, R18, 0.5 ;  /* 0x3f0000001212b820 */ /* 0x000fe20000400000 */
[----:B------:R-:W4:Y:S01]  /*2020*/  MUFU.EX2 R17, R17 ;  /* 0x0000001100117308 */ /* 0x000f220000000800 */
[----:B--2---:R-:W-:Y:S01]  /*2030*/  @!P4 FMUL R13, R13, R13 ;  /* 0x0000000d0d0dc220 */ /* 0x004fe20000400000 */
[----:B------:R-:W-:Y:S01]  /*2040*/  FSETP.GEU.AND P4, PT, R19, -126, PT ;  /* 0xc2fc00001300780b */ /* 0x000fe20003f8e000 */
[----:B------:R-:W-:Y:S02]  /*2050*/  ULDC UR7, c[0x0][0x604] ;  /* 0x0001810000077ab9 */ /* 0x000fe40000000800 */
[--C-:B------:R-:W-:Y:S01]  /*2060*/  FFMA R29, R68, UR7, -R152.reuse ;  /* 0x00000007441d7c23 */ /* 0x100fe20008000898 */
[----:B------:R-:W-:Y:S01]  /*2070*/  ULDC UR7, c[0x0][0x604] ;  /* 0x0001810000077ab9 */ /* 0x000fe20000000800 */
        /* <DEDUP_REMOVED lines=25> */
[----:B------:R-:W-:Y:S01]  /*2210*/  ULDC UR7, c[0x0][0x604] ;  /* 0x0001810000077ab9 */ /* 0x000fe20000000800 */
[----:B------:R-:W-:Y:S01]  /*2220*/  F2FP.SATFINITE.E4M3.F32.PACK_AB_MERGE_C R154, R195, R18, RZ ;  /* 0x00000012c39a723e */ /* 0x000fe200048070ff */
[--C-:B------:R-:W-:Y:S01]  /*2230*/  FFMA R41, R80, UR7, -R152.reuse ;  /* 0x0000000750297c23 */ /* 0x100fe20008000898 */
[----:B------:R-:W-:Y:S01]  /*2240*/  ULDC UR7, c[0x0][0x604] ;  /* 0x0001810000077ab9 */ /* 0x000fe20000000800 */
[----:B------:R-:W-:Y:S01]  /*2250*/  @!P3 FMUL R24, R24, 0.5 ;  /* 0x3f0000001818b820 */ /* 0x000fe20000400000 */
[----:B------:R-:W3:Y:S01]  /*2260*/  MUFU.EX2 R23, R23 ;  /* 0x0000001700177308 */ /* 0x000ee20000000800 */
[----:B----4-:R-:W-:Y:S01]  /*2270*/  @!P1 FMUL R16, R16, R16 ;  /* 0x0000001010109220 */ /* 0x010fe20000400000 */
[----:B------:R-:W-:Y:S01]  /*2280*/  FSETP.GEU.AND P1, PT, R22, -126, PT ;  /* 0xc2fc00001600780b */ /* 0x000fe20003f2e000 */
[--C-:B------:R-:W-:Y:S01]  /*2290*/  FFMA R44, R81, UR7, -R152.reuse ;  /* 0x00000007512c7c23 */ /* 0x100fe20008000898 */
[----:B------:R-:W-:Y:S01]  /*22a0*/  ULDC UR7, c[0x0][0x604] ;  /* 0x0001810000077ab9 */ /* 0x000fe20000000800 */
[----:B------:R-:W-:Y:S01]  /*22b0*/  LOP3.LUT R154, R154, 0xffff, RZ, 0xc0, !PT ;  /* 0x0000ffff9a9a7812 */ /* 0x000fe200078ec0ff */
[----:B------:R-:W-:Y:S01]  /*22c0*/  FFMA R45, R84, UR7, -R152 ;  /* 0x00000007542d7c23 */ /* 0x000fe20008000898 */
[----:B------:R-:W-:Y:S01]  /*22d0*/  @!P6 FMUL R21, R21, 0.5 ;  /* 0x3f0000001515e820 */ /* 0x000fe20000400000 */
[----:B------:R-:W4:Y:S01]  /*22e0*/  MUFU.EX2 R24, R24 ;  /* 0x0000001800187308 */ /* 0x000f220000000800 */
[----:B--2---:R-:W-:Y:S01]  /*22f0*/  @!P4 FMUL R19, R19, R19 ;  /* 0x000000131313c220 */ /* 0x004fe20000400000 */
[----:B------:R-:W-:Y:S01]  /*2300*/  FSETP.GEU.AND P4, PT, R25, -126, PT ;  /* 0xc2fc00001900780b */ /* 0x000fe20003f8e000 */
[----:B------:R-:W-:-:S02]  /*2310*/  ULDC UR7, c[0x0][0x604] ;  /* 0x0001810000077ab9 */ /* 0x000fc40000000800 */
[--C-:B------:R-:W-:Y:S01]  /*2320*/  FFMA R48, R85, UR7, -R152.reuse ;  /* 0x0000000755307c23 */ /* 0x100fe20008000898 */
[----:B------:R-:W-:Y:S01]  /*2330*/  ULDC UR7, c[0x0][0x604] ;  /* 0x0001810000077ab9 */ /* 0x000fe20000000800 */
[----:B------:R-:W-:Y:S01]  /*2340*/  @!P1 FMUL R22, R22, 0.5 ;  /* 0x3f00000016169820 */ /* 0x000fe20000400000 */
[----:B------:R-:W2:Y:S01]  /*2350*/  MUFU.EX2 R20, R20 ;  /* 0x0000001400147308 */ /* 0x000ea20000000800 */
[----:B---3--:R-:W-:Y:S01]  /*2360*/  @!P2 FMUL R23, R23, R23 ;  /* 0x000000171717a220 */ /* 0x008fe20000400000 */
[----:B------:R-:W-:Y:S01]  /*2370*/  FSETP.GEU.AND P2, PT, R33, -126, PT ;  /* 0xc2fc00002100780b */ /* 0x000fe20003f4e000 */
[--C-:B------:R-:W-:Y:S01]  /*2380*/  FFMA R52, R88, UR7, -R152.reuse ;  /* 0x0000000758347c23 */ /* 0x100fe20008000898 */
[----:B------:R-:W-:Y:S02]  /*2390*/  ULDC UR7, c[0x0][0x604] ;  /* 0x0001810000077ab9 */ /* 0x000fe40000000800 */
[--C-:B------:R-:W-:Y:S01]  /*23a0*/  FFMA R49, R89, UR7, -R152.reuse ;  /* 0x0000000759317c23 */ /* 0x100fe20008000898 */
[----:B------:R-:W-:Y:S01]  /*23b0*/  @!P4 FMUL R25, R25, 0.5 ;  /* 0x3f0000001919c820 */ /* 0x000fe20000400000 */
[----:B------:R-:W3:Y:S01]  /*23c0*/  MUFU.EX2 R21, R21 ;  /* 0x0000001500157308 */ /* 0x000ee20000000800 */
[----:B----4-:R-:W-:Y:S01]  /*23d0*/  @!P3 FMUL R24, R24, R24 ;  /* 0x000000181818b220 */ /* 0x010fe20000400000 */
[----:B------:R-:W-:Y:S01]  /*23e0*/  FSETP.GEU.AND P3, PT, R36, -126, PT ;  /* 0xc2fc00002400780b */ /* 0x000fe20003f6e000 */
[----:B------:R-:W-:Y:S01]  /*23f0*/  ULDC UR7, c[0x0][0x604] ;  /* 0x0001810000077ab9 */ /* 0x000fe20000000800 */
[----:B------:R-:W-:Y:S01]  /*2400*/  F2FP.SATFINITE.E4M3.F32.PACK_AB_MERGE_C R169, R195, R23, RZ ;  /* 0x00000017c3a9723e */ /* 0x000fe200048070ff */
[--C-:B------:R-:W-:Y:S01]  /*2410*/  FFMA R56, R92, UR7, -R152.reuse ;  /* 0x000000075c387c23 */ /* 0x100fe20008000898 */
[----:B------:R-:W-:Y:S01]  /*2420*/  ULDC UR7, c[0x0][0x604] ;  /* 0x0001810000077ab9 */ /* 0x000fe20000000800 */
[----:B------:R-:W-:Y:S01]  /*2430*/  @!P2 FMUL R33, R33, 0.5 ;  /* 0x3f0000002121a820 */ /* 0x000fe20000400000 */
[----:B------:R-:W4:Y:S01]  /*2440*/  MUFU.EX2 R22, R22 ;  /* 0x0000001600167308 */ /* 0x000f220000000800 */
[----:B--2---:R-:W-:Y:S01]  /*2450*/  @!P5 FMUL R20, R20, R20 ;  /* 0x000000141414d220 */ /* 0x004fe20000400000 */
[----:B------:R-:W-:Y:S01]  /*2460*/  FSETP.GEU.AND P5, PT, R28, -126, PT ;  /* 0xc2fc00001c00780b */ /* 0x000fe20003fae000 */
[--C-:B------:R-:W-:Y:S01]  /*2470*/  FFMA R53, R93, UR7, -R152.reuse ;  /* 0x000000075d357c23 */ /* 0x100fe20008000898 */
[----:B------:R-:W-:Y:S01]  /*2480*/  ULDC UR7, c[0x0][0x604] ;  /* 0x0001810000077ab9 */ /* 0x000fe20000000800 */
[----:B------:R-:W-:Y:S01]  /*2490*/  LOP3.LUT R169, R169, 0xff, RZ, 0xc0, !PT ;  /* 0x000000ffa9a97812 */ /* 0x000fe200078ec0ff */
[----:B------:R-:W-:Y:S01]  /*24a0*/  FFMA R60, R96, UR7, -R152 ;  /* 0x00000007603c7c23 */ /* 0x000fe20008000898 */
[----:B------:R-:W-:Y:S01]  /*24b0*/  @!P3 FMUL R36, R36, 0.5 ;  /* 0x3f0000002424b820 */ /* 0x000fe20000400000 */
[----:B------:R-:W2:Y:S01]  /*24c0*/  MUFU.EX2 R25, R25 ;  /* 0x0000001900197308 */ /* 0x000ea20000000800 */
[----:B---3--:R-:W-:Y:S01]  /*24d0*/  @!P6 FMUL R21, R21, R21 ;  /* 0x000000151515e220 */ /* 0x008fe20000400000 */
[----:B------:R-:W-:Y:S01]  /*24e0*/  FSETP.GEU.AND P6, PT, R29, -126, PT ;  /* 0xc2fc00001d00780b */ /* 0x000fe20003fce000 */
[----:B------:R-:W-:-:S02]  /*24f0*/  ULDC UR7, c[0x0][0x604] ;  /* 0x0001810000077ab9 */ /* 0x000fc40000000800 */
        /* <DEDUP_REMOVED lines=8> */
[----:B------:R-:W-:Y:S01]  /*2580*/  F2FP.SATFINITE.E4M3.F32.PACK_AB_MERGE_C R164, R195, R21, RZ ;  /* 0x00000015c3a4723e */ /* 0x000fe200048070ff */
[--C-:B------:R-:W-:Y:S01]  /*2590*/  FFMA R61, R101, UR7, -R152.reuse ;  /* 0x00000007653d7c23 */ /* 0x100fe20008000898 */
[----:B------:R-:W-:Y:S01]  /*25a0*/  @!P6 FMUL R29, R29, 0.5 ;  /* 0x3f0000001d1de820 */ /* 0x000fe20000400000 */
[----:B------:R-:W4:Y:S01]  /*25b0*/  MUFU.EX2 R36, R36 ;  /* 0x0000002400247308 */ /* 0x000f220000000800 */
[----:B--2---:R-:W-:Y:S01]  /*25c0*/  @!P4 FMUL R25, R25, R25 ;  /* 0x000000191919c220 */ /* 0x004fe20000400000 */
[----:B------:R-:W-:Y:S01]  /*25d0*/  FSETP.GEU.AND P4, PT, R37, -126, PT ;  /* 0xc2fc00002500780b */ /* 0x000fe20003f8e000 */
[----:B------:R-:W-:Y:S01]  /*25e0*/  ULDC UR7, c[0x0][0x604] ;  /* 0x0001810000077ab9 */ /* 0x000fe20000000800 */
[----:B------:R-:W-:Y:S01]  /*25f0*/  LOP3.LUT R164, R164, 0xff, RZ, 0xc0, !PT ;  /* 0x000000ffa4a47812 */ /* 0x000fe200078ec0ff */
[--C-:B------:R-:W-:Y:S01]  /*2600*/  FFMA R68, R104, UR7, -R152.reuse ;  /* 0x0000000768447c23 */ /* 0x100fe20008000898 */
[----:B------:R-:W-:Y:S01]  /*2610*/  ULDC UR7, c[0x0][0x604] ;  /* 0x0001810000077ab9 */ /* 0x000fe20000000800 */
[----:B------:R-:W-:Y:S01]  /*2620*/  @!P1 FMUL R32, R32, 0.5 ;  /* 0x3f00000020209820 */ /* 0x000fe20000400000 */
[----:B------:R-:W2:Y:S01]  /*2630*/  MUFU.EX2 R28, R28 ;  /* 0x0000001c001c7308 */ /* 0x000ea20000000800 */
[----:B---3--:R-:W-:Y:S01]  /*2640*/  @!P2 FMUL R33, R33, R33 ;  /* 0x000000212121a220 */ /* 0x008fe20000400000 */
[----:B------:R-:W-:Y:S01]  /*2650*/  FSETP.GEU.AND P2, PT, R45, -126, PT ;  /* 0xc2fc00002d00780b */ /* 0x000fe20003f4e000 */
[--C-:B------:R-:W-:Y:S01]  /*2660*/  FFMA R65, R105, UR7, -R152.reuse ;  /* 0x0000000769417c23 */ /* 0x100fe20008000898 */
[----:B------:R-:W-:Y:S01]  /*2670*/  ULDC UR7, c[0x0][0x604] ;  /* 0x0001810000077ab9 */ /* 0x000fe20000000800 */
[----:B------:R-:W-:Y:S01]  /*2680*/  F2FP.SATFINITE.E4M3.F32.PACK_AB_MERGE_C R173, R195, R25, RZ ;  /* 0x00000019c3ad723e */ /* 0x000fe200048070ff */
[--C-:B------:R-:W-:Y:S01]  /*2690*/  FFMA R72, R108, UR7, -R152.reuse ;  /* 0x000000076c487c23 */ /* 0x100fe20008000898 */
[----:B------:R-:W-:Y:S01]  /*26a0*/  @!P4 FMUL R37, R37, 0.5 ;  /* 0x3f0000002525c820 */ /* 0x000fe20000400000 */
[----:B------:R-:W3:Y:S01]  /*26b0*/  MUFU.EX2 R29, R29 ;  /* 0x0000001d001d7308 */ /* 0x000ee20000000800 */
[----:B----4-:R-:W-:Y:S01]  /*26c0*/  @!P3 FMUL R36, R36, R36 ;  /* 0x000000242424b220 */ /* 0x010fe20000400000 */
[----:B------:R-:W-:Y:S01]  /*26d0*/  FSETP.GEU.AND P3, PT, R48, -126, PT ;  /* 0xc2fc00003000780b */ /* 0x000fe20003f6e000 */
[----:B------:R-:W-:Y:S01]  /*26e0*/  ULDC UR7, c[0x0][0x604] ;  /* 0x0001810000077ab9 */ /* 0x000fe20000000800 */
[----:B------:R-:W-:Y:S01]  /*26f0*/  LOP3.LUT R173, R173, 0xff, RZ, 0xc0, !PT ;  /* 0x000000ffadad7812 */ /* 0x000fe200078ec0ff */
        /* <DEDUP_REMOVED lines=14> */
[----:B------:R-:W-:Y:S01]  /*27e0*/  LOP3.LUT R113, R3, 0x3, RZ, 0xc0, !PT ;  /* 0x0000000303717812 */ /* 0x000fe200078ec0ff */
        /* <DEDUP_REMOVED lines=9> */
[----:B------:R-:W-:Y:S01]  /*2880*/  FFMA R84, R120, UR7, -R152 ;  /* 0x0000000778547c23 */ /* 0x000fe20008000898 */
[----:B------:R-:W-:Y:S01]  /*2890*/  @!P6 FMUL R41, R41, 0.5 ;  /* 0x3f0000002929e820 */ /* 0x000fe20000400000 */
[----:B------:R-:W4:Y:S01]  /*28a0*/  MUFU.EX2 R48, R48 ;  /* 0x0000003000307308 */ /* 0x000f220000000800 */
[----:B--2---:R-:W-:Y:S01]  /*28b0*/  @!P4 FMUL R37, R37, R37 ;  /* 0x000000252525c220 */ /* 0x004fe20000400000 */
[----:B------:R-:W-:Y:S01]  /*28c0*/  FSETP.GEU.AND P4, PT, R52, -126, PT ;  /* 0xc2fc00003400780b */ /* 0x000fe20003f8e000 */
[----:B------:R-:W-:Y:S01]  /*28d0*/  ULDC UR7, c[0x0][0x604] ;  /* 0x0001810000077ab9 */ /* 0x000fe20000000800 */
[----:B------:R-:W-:-:S02]  /*28e0*/  VIADD R113, R113, 0xffffffff ;  /* 0xffffffff71717836 */ /* 0x000fc40000000000 */
        /* <DEDUP_REMOVED lines=38> */
[----:B------:R-:W-:Y:S02]  /*2b50*/  ULDC UR7, c[0x0][0x604] ;  /* 0x0001810000077ab9 */ /* 0x000fe40000000800 */
        /* <DEDUP_REMOVED lines=12> */
[----:B------:R-:W-:Y:S01]  /*2c20*/  FFMA R101, R141, UR7, -R152 ;  /* 0x000000078d657c23 */ /* 0x000fe20008000898 */
[----:B------:R-:W-:Y:S01]  /*2c30*/  ULDC UR7, c[0x0][0x604] ;  /* 0x0001810000077ab9 */ /* 0x000fe20000000800 */
[----:B------:R-:W-:Y:S01]  /*2c40*/  FADD R125, R9, R60 ;  /* 0x0000003c097d7221 */ /* 0x000fe20000000000 */
        /* <DEDUP_REMOVED lines=21> */
[----:B------:R-:W-:Y:S01]  /*2da0*/  ULDC UR7, c[0x0][0x604] ;  /* 0x0001810000077ab9 */ /* 0x000fe20000000800 */
[----:B------:R-:W-:Y:S01]  /*2db0*/  F2FP.SATFINITE.E4M3.F32.PACK_AB_MERGE_C R60, R195, R60, RZ ;  /* 0x0000003cc33c723e */ /* 0x000fe200048070ff */
[----:B------:R-:W-:Y:S01]  /*2dc0*/  FMUL R109, R153, UR7 ;  /* 0x00000007996d7c20 */ /* 0x000fe20008400000 */
        /* <DEDUP_REMOVED lines=22> */
[----:B------:R-:W-:Y:S01]  /*2f30*/  FFMA R34, R34, UR7, -R109 ;  /* 0x0000000722227c23 */ /* 0x000fe2000800086d */
[----:B------:R-:W-:Y:S01]  /*2f40*/  @!P4 FMUL R76, R76, 0.5 ;  /* 0x3f0000004c4cc820 */ /* 0x000fe20000400000 */
        /* <DEDUP_REMOVED lines=10> */
[--C-:B------:R-:W-:Y:S01]  /*2ff0*/  FFMA R38, R38, UR7, -R109.reuse ;  /* 0x0000000726267c23 */ /* 0x100fe2000800086d */
[----:B------:R-:W-:Y:S02]  /*3000*/  ULDC UR7, c[0x0][0x604] ;  /* 0x0001810000077ab9 */ /* 0x000fe40000000800 */
        /* <DEDUP_REMOVED lines=14> */
[----:B------:R-:W-:Y:S01]  /*30f0*/  FADD R137, R13, R68 ;  /* 0x000000440d897221 */ /* 0x000fe20000000000 */
[--C-:B------:R-:W-:Y:S01]  /*3100*/  FFMA R46, R46, UR7, -R109.reuse ;  /* 0x000000072e2e7c23 */ /* 0x100fe2000800086d */
[----:B------:R-:W-:Y:S01]  /*3110*/  @!P6 FMUL R80, R80, 0.5 ;  /* 0x3f0000005050e820 */ /* 0x000fe20000400000 */
[----:B------:R-:W4:Y:S01]  /*3120*/  MUFU.EX2 R81, R81 ;  /* 0x0000005100517308 */ /* 0x000f220000000800 */
[----:B--2---:R-:W-:Y:S01]  /*3130*/  @!P4 FMUL R76, R76, R76 ;  /* 0x0000004c4c4cc220 */ /* 0x004fe20000400000 */
[----:B------:R-:W-:Y:S01]  /*3140*/  FSETP.GEU.AND P4, PT, R88, -126, PT ;  /* 0xc2fc00005800780b */ /* 0x000fe20003f8e000 */
[----:B------:R-:W-:Y:S01]  /*3150*/  ULDC UR7, c[0x0][0x604] ;  /* 0x0001810000077ab9 */ /* 0x000fe20000000800 */
[----:B------:R-:W-:Y:S01]  /*3160*/  F2FP.SATFINITE.E4M3.F32.PACK_AB_MERGE_C R13, R195, R13, RZ ;  /* 0x0000000dc30d723e */ /* 0x000fe200048070ff */
        /* <DEDUP_REMOVED lines=8> */
[----:B------:R-:W-:Y:S01]  /*31f0*/  LOP3.LUT R13, R13, 0xff, RZ, 0xc0, !PT ;  /* 0x000000ff0d0d7812 */ /* 0x000fe200078ec0ff */
        /* <DEDUP_REMOVED lines=31> */
[----:B------:R-:W-:Y:S01]  /*33f0*/  FFMA R63, R63, UR7, -R109 ;  /* 0x000000073f3f7c23 */ /* 0x000fe2000800086d */
[----:B------:R-:W-:Y:S01]  /*3400*/  @!P6 FMUL R92, R92, 0.5 ;  /* 0x3f0000005c5ce820 */ /* 0x000fe20000400000 */
[----:B------:R-:W4:Y:S01]  /*3410*/  MUFU.EX2 R93, R93 ;  /* 0x0000005d005d7308 */ /* 0x000f220000000800 */
[----:B--2---:R-:W-:Y:S01]  /*3420*/  @!P4 FMUL R88, R88, R88 ;  /* 0x000000585858c220 */ /* 0x004fe20000400000 */
[----:B------:R-:W-:Y:S01]  /*3430*/  FSETP.GEU.AND P4, PT, R100, -126, PT ;  /* 0xc2fc00006400780b */ /* 0x000fe20003f8e000 */
[----:B------:R-:W-:Y:S01]  /*3440*/  ULDC UR7, c[0x0][0x604] ;  /* 0x0001810000077ab9 */ /* 0x000fe20000000800 */
[----:B------:R-:W-:Y:S01]  /*3450*/  F2FP.SATFINITE.E4M3.F32.PACK_AB_MERGE_C R19, R195, R19, RZ ;  /* 0x00000013c313723e */ /* 0x000fe200048070ff */
[----:B------:R-:W-:Y:S01]  /*3460*/  FADD R170, R23, R88 ;  /* 0x0000005817aa7221 */ /* 0x000fe20000000000 */
[----:B------:R-:W-:Y:S01]  /*3470*/  F2FP.SATFINITE.E4M3.F32.PACK_AB_MERGE_C R80, R195, R80, RZ ;  /* 0x00000050c350723e */ /* 0x000fe200048070ff */
[----:B------:R-:W-:Y:S01]  /*3480*/  @!P1 FMUL R89, R89, 0.5 ;  /* 0x3f00000059599820 */ /* 0x000fe20000400000 */
[----:B------:R-:W2:Y:S01]  /*3490*/  MUFU.EX2 R85, R85 ;  /* 0x0000005500557308 */ /* 0x000ea20000000800 */
[----:B---3--:R-:W-:Y:S01]  /*34a0*/  @!P2 FMUL R96, R96, R96 ;  /* 0x000000606060a220 */ /* 0x008fe20000400000 */
[----:B------:R-:W-:-:S02]  /*34b0*/  FSETP.GEU.AND P2, PT, R108, -126, PT ;  /* 0xc2fc00006c00780b */ /* 0x000fc40003f4e000 */
[----:B------:R-:W-:Y:S01]  /*34c0*/  LOP3.LUT R19, R19, 0xff, RZ, 0xc0, !PT ;  /* 0x000000ff13137812 */ /* 0x000fe200078ec0ff */
[----:B------:R-:W-:Y:S01]  /*34d0*/  FADD R178, R29, R96 ;  /* 0x000000601db27221 */ /* 0x000fe20000000000 */
[----:B------:R-:W-:Y:S01]  /*34e0*/  F2FP.SATFINITE.E4M3.F32.PACK_AB_MERGE_C R96, R195, R96, RZ ;  /* 0x00000060c360723e */ /* 0x000fe200048070ff */
[----:B------:R-:W-:Y:S01]  /*34f0*/  @!P4 FMUL R100, R100, 0.5 ;  /* 0x3f0000006464c820 */ /* 0x000fe20000400000 */
[----:B------:R-:W3:Y:S01]  /*3500*/  MUFU.EX2 R92, R92 ;  /* 0x0000005c005c7308 */ /* 0x000ee20000000800 */
[----:B----4-:R-:W-:Y:S01]  /*3510*/  @!P3 FMUL R93, R93, R93 ;  /* 0x0000005d5d5db220 */ /* 0x010fe20000400000 */
[----:B------:R-:W-:Y:S02]  /*3520*/  FSETP.GEU.AND P3, PT, R105, -126, PT ;  /* 0xc2fc00006900780b */ /* 0x000fe40003f6e000 */
[----:B------:R-:W-:Y:S01]  /*3530*/  LOP3.LUT R96, R96, 0xff, RZ, 0xc0, !PT ;  /* 0x000000ff60607812 */ /* 0x000fe200078ec0ff */
[----:B------:R-:W-:Y:S01]  /*3540*/  FADD R29, R32, R93 ;  /* 0x0000005d201d7221 */ /* 0x000fe20000000000 */
[----:B------:R-:W-:Y:S01]  /*3550*/  F2FP.SATFINITE.E4M3.F32.PACK_AB_MERGE_C R32, R195, R32, RZ ;  /* 0x00000020c320723e */ /* 0x000fe200048070ff */
[----:B------:R-:W-:Y:S01]  /*3560*/  @!P2 FMUL R108, R108, 0.5 ;  /* 0x3f0000006c6ca820 */ /* 0x000fe20000400000 */
[----:B------:R-:W4:Y:S01]  /*3570*/  MUFU.EX2 R89, R89 ;  /* 0x0000005900597308 */ /* 0x000f220000000800 */
[----:B--2---:R-:W-:Y:S01]  /*3580*/  @!P5 FMUL R85, R85, R85 ;  /* 0x000000555555d220 */ /* 0x004fe20000400000 */
[----:B------:R-:W-:-:S02]  /*3590*/  FSETP.GEU.AND P5, PT, R97, -126, PT ;  /* 0xc2fc00006100780b */ /* 0x000fc40003fae000 */
[----:B------:R-:W-:Y:S01]  /*35a0*/  F2FP.SATFINITE.E4M3.F32.PACK_AB_MERGE_C R93, R195, R93, RZ ;  /* 0x0000005dc35d723e */ /* 0x000fe200048070ff */
[----:B------:R-:W-:Y:S01]  /*35b0*/  FADD R23, R24, R85 ;  /* 0x0000005518177221 */ /* 0x000fe20000000000 */
[----:B------:R-:W-:Y:S01]  /*35c0*/  LOP3.LUT R32, R32, 0xffff, RZ, 0xc0, !PT ;  /* 0x0000ffff20207812 */ /* 0x000fe200078ec0ff */
[----:B------:R-:W-:Y:S01]  /*35d0*/  @!P3 FMUL R105, R105, 0.5 ;  /* 0x3f0000006969b820 */ /* 0x000fe20000400000 */
[----:B------:R-:W2:Y:S01]  /*35e0*/  MUFU.EX2 R100, R100 ;  /* 0x0000006400647308 */ /* 0x000ea20000000800 */
[----:B---3--:R-:W-:Y:S01]  /*35f0*/  @!P6 FMUL R92, R92, R92 ;  /* 0x0000005c5c5ce220 */ /* 0x008fe20000400000 */
[----:B------:R-:W-:Y:S02]  /*3600*/  FSETP.GEU.AND P6, PT, R104, -126, PT ;  /* 0xc2fc00006800780b */ /* 0x000fe40003fce000 */
[----:B------:R-:W-:Y:S01]  /*3610*/  LOP3.LUT R93, R93, 0xffff, RZ, 0xc0, !PT ;  /* 0x0000ffff5d5d7812 */ /* 0x000fe200078ec0ff */
[----:B------:R-:W-:Y:S01]  /*3620*/  FADD R174, R25, R92 ;  /* 0x0000005c19ae7221 */ /* 0x000fe20000000000 */
[----:B------:R-:W-:Y:S01]  /*3630*/  LOP3.LUT R80, R80, 0xff, RZ, 0xc0, !PT ;  /* 0x000000ff50507812 */ /* 0x000fe200078ec0ff */
[----:B------:R-:W-:Y:S01]  /*3640*/  @!P5 FMUL R97, R97, 0.5 ;  /* 0x3f0000006161d820 */ /* 0x000fe20000400000 */
[----:B------:R-:W3:Y:S01]  /*3650*/  MUFU.EX2 R108, R108 ;  /* 0x0000006c006c7308 */ /* 0x000ee20000000800 */
[----:B----4-:R-:W-:Y:S01]  /*3660*/  @!P1 FMUL R89, R89, R89 ;  /* 0x0000005959599220 */ /* 0x010fe20000400000 */
[----:B------:R-:W-:Y:S01]  /*3670*/  FSETP.GEU.AND P1, PT, R101, -126, PT ;  /* 0xc2fc00006500780b */ /* 0x000fe20003f2e000 */
[----:B------:R-:W-:Y:S01]  /*3680*/  FADD R125, R125, R174 ;  /* 0x000000ae7d7d7221 */ /* 0x000fe20000000000 */
[C---:B------:R-:W-:Y:S01]  /*3690*/  F2FP.SATFINITE.E4M3.F32.PACK_AB_MERGE_C R88, R195.reuse, R88, RZ ;  /* 0x00000058c358723e */ /* 0x040fe200048070ff */
[----:B------:R-:W-:Y:S01]  /*36a0*/  FADD R25, R28, R89 ;  /* 0x000000591c197221 */ /* 0x000fe20000000000 */
[----:B------:R-:W-:Y:S01]  /*36b0*/  F2FP.SATFINITE.E4M3.F32.PACK_AB_MERGE_C R28, R195, R28, RZ ;  /* 0x0000001cc31c723e */ /* 0x000fe200048070ff */
[----:B------:R-:W-:Y:S01]  /*36c0*/  @!P6 FMUL R104, R104, 0.5 ;  /* 0x3f0000006868e820 */ /* 0x000fe20000400000 */
[----:B------:R-:W4:Y:S01]  /*36d0*/  MUFU.EX2 R105, R105 ;  /* 0x0000006900697308 */ /* 0x000f220000000800 */
[----:B--2---:R-:W-:Y:S01]  /*36e0*/  @!P4 FMUL R100, R100, R100 ;  /* 0x000000646464c220 */ /* 0x004fe20000400000 */
[----:B------:R-:W-:-:S02]  /*36f0*/  FSETP.GEU.AND P4, PT, R148, -126, PT ;  /* 0xc2fc00009400780b */ /* 0x000fc40003f8e000 */
[----:B------:R-:W-:Y:S01]  /*3700*/  LOP3.LUT R28, R28, 0xffff, RZ, 0xc0, !PT ;  /* 0x0000ffff1c1c7812 */ /* 0x000fe200078ec0ff */
[----:B------:R-:W-:Y:S01]  /*3710*/  FADD R182, R33, R100 ;  /* 0x0000006421b67221 */ /* 0x000fe20000000000 */
[----:B------:R-:W-:Y:S01]  /*3720*/  F2FP.SATFINITE.E4M3.F32.PACK_AB_MERGE_C R85, R195, R85, RZ ;  /* 0x00000055c355723e */ /* 0x000fe200048070ff */
[----:B------:R-:W-:Y:S01]  /*3730*/  @!P1 FMUL R101, R101, 0.5 ;  /* 0x3f00000065659820 */ /* 0x000fe20000400000 */
[----:B------:R-:W2:Y:S01]  /*3740*/  MUFU.EX2 R97, R97 ;  /* 0x0000006100617308 */ /* 0x000ea20000000800 */
[----:B---3--:R-:W-:Y:S01]  /*3750*/  @!P2 FMUL R108, R108, R108 ;  /* 0x0000006c6c6ca220 */ /* 0x008fe20000400000 */
[----:B------:R-:W-:Y:S01]  /*3760*/  FSETP.GEU.AND P2, PT, R30, -126, PT ;  /* 0xc2fc00001e00780b */ /* 0x000fe20003f4e000 */
[----:B------:R-:W-:Y:S01]  /*3770*/  FADD R182, R137, R182 ;  /* 0x000000b689b67221 */ /* 0x000fe20000000000 */
[----:B------:R-:W-:Y:S01]  /*3780*/  PRMT R28, R28, 0x7604, R173 ;  /* 0x000076041c1c7816 */ /* 0x000fe200000000ad */
[----:B------:R-:W-:Y:S01]  /*3790*/  FADD R190, R41, R108 ;  /* 0x0000006c29be7221 */ /* 0x000fe20000000000 */
[----:B------:R-:W-:Y:S01]  /*37a0*/  F2FP.SATFINITE.E4M3.F32.PACK_AB_MERGE_C R92, R195, R92, RZ ;  /* 0x0000005cc35c723e */ /* 0x000fe200048070ff */
[----:B------:R-:W-:Y:S01]  /*37b0*/  @!P4 FMUL R148, R148, 0.5 ;  /* 0x3f0000009494c820 */ /* 0x000fe20000400000 */
[----:B------:R-:W3:Y:S01]  /*37c0*/  MUFU.EX2 R104, R104 ;  /* 0x0000006800687308 */ /* 0x000ee20000000800 */
[----:B----4-:R-:W-:Y:S01]  /*37d0*/  @!P3 FMUL R105, R105, R105 ;  /* 0x000000696969b220 */ /* 0x010fe20000400000 */
[----:B------:R-:W-:-:S02]  /*37e0*/  FSETP.GEU.AND P3, PT, R31, -126, PT ;  /* 0xc2fc00001f00780b */ /* 0x000fc40003f6e000 */
[----:B------:R-:W-:Y:S01]  /*37f0*/  F2FP.SATFINITE.E4M3.F32.PACK_AB_MERGE_C R89, R195, R89, RZ ;  /* 0x00000059c359723e */ /* 0x000fe200048070ff */
[----:B------:R-:W-:Y:S01]  /*3800*/  FADD R189, R44, R105 ;  /* 0x000000692cbd7221 */ /* 0x000fe20000000000 */
[----:B------:R-:W-:Y:S01]  /*3810*/  PRMT R32, R32, 0x7604, R177 ;  /* 0x0000760420207816 */ /* 0x000fe200000000b1 */
[----:B------:R-:W-:Y:S01]  /*3820*/  @!P2 FMUL R30, R30, 0.5 ;  /* 0x3f0000001e1ea820 */ /* 0x000fe20000400000 */
[----:B------:R-:W4:Y:S01]  /*3830*/  MUFU.EX2 R101, R101 ;  /* 0x0000006500657308 */ /* 0x000f220000000800 */
[----:B--2---:R-:W-:Y:S01]  /*3840*/  @!P5 FMUL R97, R97, R97 ;  /* 0x000000616161d220 */ /* 0x004fe20000400000 */
[----:B------:R-:W-:Y:S02]  /*3850*/  FSETP.GEU.AND P5, PT, R149, -126, PT ;  /* 0xc2fc00009500780b */ /* 0x000fe40003fae000 */
[----:B------:R-:W-:Y:S01]  /*3860*/  PRMT R93, R93, 0x7604, R96 ;  /* 0x000076045d5d7816 */ /* 0x000fe20000000060 */
[----:B------:R-:W-:Y:S01]  /*3870*/  FADD R181, R36, R97 ;  /* 0x0000006124b57221 */ /* 0x000fe20000000000 */
[----:B------:R-:W-:Y:S01]  /*3880*/  LOP3.LUT R88, R88, 0xff, RZ, 0xc0, !PT ;  /* 0x000000ff58587812 */ /* 0x000fe200078ec0ff */
        /* <DEDUP_REMOVED lines=8> */
[----:B------:R3:W5:Y:S01]  /*3910*/  MUFU.EX2 R121, R30 ;  /* 0x0000001e00797308 */ /* 0x0007620000000800 */
[----:B----4-:R-:W-:Y:S01]  /*3920*/  @!P1 FMUL R101, R101, R101 ;  /* 0x0000006565659220 */ /* 0x010fe20000400000 */
[----:B------:R-:W-:Y:S02]  /*3930*/  FSETP.GEU.AND P1, PT, R120, -126, PT ;  /* 0xc2fc00007800780b */ /* 0x000fe40003f2e000 */
[----:B------:R-:W-:Y:S01]  /*3940*/  LOP3.LUT R104, R104, 0xff, RZ, 0xc0, !PT ;  /* 0x000000ff68687812 */ /* 0x000fe200078ec0ff */
[----:B------:R-:W-:Y:S01]  /*3950*/  FADD R187, R40, R101 ;  /* 0x0000006528bb7221 */ /* 0x000fe20000000000 */
[----:B------:R-:W-:Y:S01]  /*3960*/  F2FP.SATFINITE.E4M3.F32.PACK_AB_MERGE_C R101, R195, R101, RZ ;  /* 0x00000065c365723e */ /* 0x000fe200048070ff */
[----:B------:R-:W-:Y:S01]  /*3970*/  @!P6 FMUL R117, R117, 0.5 ;  /* 0x3f0000007575e820 */ /* 0x000fe20000400000 */
[----:B------:R4:W1:Y:S01]  /*3980*/  MUFU.EX2 R128, R31 ;  /* 0x0000001f00807308 */ /* 0x0008620000000800 */
[----:B--2---:R-:W-:Y:S01]  /*3990*/  @!P4 FMUL R26, R26, R26 ;  /* 0x0000001a1a1ac220 */ /* 0x004fe20000400000 */
[----:B------:R-:W-:Y:S01]  /*39a0*/  FSETP.GEU.AND P4, PT, R34, -126, PT ;  /* 0xc2fc00002200780b */ /* 0x000fe20003f8e000 */
[--C-:B---3--:R-:W-:Y:S01]  /*39b0*/  FFMA R30, R66, UR7, -R109.reuse ;  /* 0x00000007421e7c23 */ /* 0x108fe2000800086d */
[----:B------:R-:W-:Y:S01]  /*39c0*/  ULDC UR7, c[0x0][0x604] ;  /* 0x0001810000077ab9 */ /* 0x000fe20000000800 */
[----:B------:R-:W-:Y:S01]  /*39d0*/  FADD R194, R45, R26 ;  /* 0x0000001a2dc27221 */ /* 0x000fe20000000000 */
[----:B------:R-:W-:Y:S01]  /*39e0*/  F2FP.SATFINITE.E4M3.F32.PACK_AB_MERGE_C R26, R195, R26, RZ ;  /* 0x0000001ac31a723e */ /* 0x000fe200048070ff */
[----:B------:R-:W-:Y:S01]  /*39f0*/  @!P1 FMUL R120, R120, 0.5 ;  /* 0x3f00000078789820 */ /* 0x000fe20000400000 */
[----:B------:R-:W2:Y:S01]  /*3a00*/  MUFU.EX2 R27, R149 ;  /* 0x00000095001b7308 */ /* 0x000ea20000000800 */
[----:B-----5:R-:W-:Y:S01]  /*3a10*/  @!P2 FMUL R121, R121, R121 ;  /* 0x000000797979a220 */ /* 0x020fe20000400000 */
[----:B------:R-:W-:Y:S01]  /*3a20*/  FSETP.GEU.AND P2, PT, R42, -126, PT ;  /* 0xc2fc00002a00780b */ /* 0x000fe20003f4e000 */
[----:B----4-:R-:W-:Y:S01]  /*3a30*/  FFMA R31, R67, UR7, -R109 ;  /* 0x00000007431f7c23 */ /* 0x010fe2000800086d */
[----:B------:R-:W-:Y:S01]  /*3a40*/  ULDC UR7, c[0x0][0x604] ;  /* 0x0001810000077ab9 */ /* 0x000fe20000000800 */
[----:B------:R-:W-:Y:S01]  /*3a50*/  FADD R194, R157, R194 ;  /* 0x000000c29dc27221 */ /* 0x000fe20000000000 */
[----:B------:R-:W-:Y:S01]  /*3a60*/  F2FP.SATFINITE.E4M3.F32.PACK_AB_MERGE_C R45, R195, R45, RZ ;  /* 0x0000002dc32d723e */ /* 0x000fe200048070ff */
[----:B------:R-:W-:Y:S01]  /*3a70*/  @!P4 FMUL R34, R34, 0.5 ;  /* 0x3f0000002222c820 */ /* 0x000fe20000400000 */
[----:B------:R-:W3:Y:S01]  /*3a80*/  MUFU.EX2 R117, R117 ;  /* 0x0000007500757308 */ /* 0x000ee20000000800 */
[----:B-1----:R-:W-:Y:S01]  /*3a90*/  @!P3 FMUL R128, R128, R128 ;  /* 0x000000808080b220 */ /* 0x002fe20000400000 */
[----:B------:R-:W-:-:S02]  /*3aa0*/  FSETP.GEU.AND P3, PT, R43, -126, PT ;  /* 0xc2fc00002b00780b */ /* 0x000fc40003f6e000 */
[----:B------:R-:W-:Y:S02]  /*3ab0*/  LOP3.LUT R26, R26, 0xff, RZ, 0xc0, !PT ;  /* 0x000000ff1a1a7812 */ /* 0x000fe400078ec0ff */
[----:B------:R-:W-:Y:S01]  /*3ac0*/  LOP3.LUT R101, R101, 0xffff, RZ, 0xc0, !PT ;  /* 0x0000ffff65657812 */ /* 0x000fe200078ec0ff */
[----:B------:R-:W-:Y:S01]  /*3ad0*/  @!P2 FMUL R42, R42, 0.5 ;  /* 0x3f0000002a2aa820 */ /* 0x000fe20000400000 */
[----:B------:R-:W1:Y:S01]  /*3ae0*/  MUFU.EX2 R120, R120 ;  /* 0x0000007800787308 */ /* 0x000e620000000800 */
[----:B--2---:R-:W-:Y:S01]  /*3af0*/  @!P5 FMUL R27, R27, R27 ;  /* 0x0000001b1b1bd220 */ /* 0x004fe20000400000 */
[----:B------:R-:W-:Y:S02]  /*3b00*/  FSETP.GEU.AND P5, PT, R35, -126, PT ;  /* 0xc2fc00002300780b */ /* 0x000fe40003fae000 */
[C---:B------:R-:W-:Y:S01]  /*3b10*/  F2FP.SATFINITE.E4M3.F32.PACK_AB_MERGE_C R37, R195.reuse, R37, RZ ;  /* 0x00000025c325723e */ /* 0x040fe200048070ff */
[----:B------:R-:W-:Y:S01]  /*3b20*/  FADD R193, R48, R27 ;  /* 0x0000001b30c17221 */ /* 0x000fe20000000000 */
[----:B------:R-:W-:Y:S01]  /*3b30*/  F2FP.SATFINITE.E4M3.F32.PACK_AB_MERGE_C R27, R195, R27, RZ ;  /* 0x0000001bc31b723e */ /* 0x000fe200048070ff */
[----:B------:R-:W-:Y:S01]  /*3b40*/  @!P3 FMUL R43, R43, 0.5 ;  /* 0x3f0000002b2bb820 */ /* 0x000fe20000400000 */
[----:B------:R2:W4:Y:S01]  /*3b50*/  MUFU.EX2 R129, R34 ;  /* 0x0000002200817308 */ /* 0x0005220000000800 */
[----:B---3--:R-:W-:Y:S01]  /*3b60*/  @!P6 FMUL R117, R117, R117 ;  /* 0x000000757575e220 */ /* 0x008fe20000400000 */
[----:B------:R-:W-:-:S02]  /*3b70*/  FSETP.GEU.AND P6, PT, R38, -126, PT ;  /* 0xc2fc00002600780b */ /* 0x000fc40003fce000 */
[----:B------:R-:W-:Y:S02]  /*3b80*/  F2FP.SATFINITE.E4M3.F32.PACK_AB_MERGE_C R48, R195, R48, RZ ;  /* 0x00000030c330723e */ /* 0x000fe400048070ff */
[----:B------:R-:W-:Y:S01]  /*3b90*/  LOP3.LUT R27, R27, 0xffff, RZ, 0xc0, !PT ;  /* 0x0000ffff1b1b7812 */ /* 0x000fe200078ec0ff */
[----:B------:R-:W-:Y:S01]  /*3ba0*/  @!P5 FMUL R35, R35, 0.5 ;  /* 0x3f0000002323d820 */ /* 0x000fe20000400000 */
[----:B------:R-:W3:Y:S01]  /*3bb0*/  MUFU.EX2 R141, R42 ;  /* 0x0000002a008d7308 */ /* 0x000ee20000000800 */
[----:B-1----:R-:W-:Y:S01]  /*3bc0*/  @!P1 FMUL R120, R120, R120 ;  /* 0x0000007878789220 */ /* 0x002fe20000400000 */
[----:B------:R-:W-:Y:S01]  /*3bd0*/  FSETP.GEU.AND P1, PT, R39, -126, PT ;  /* 0xc2fc00002700780b */ /* 0x000fe20003f2e000 */
[----:B--2---:R-:W-:Y:S01]  /*3be0*/  FFMA R34, R70, UR7, -R109 ;  /* 0x0000000746227c23 */ /* 0x004fe2000800086d */
[----:B------:R-:W-:Y:S01]  /*3bf0*/  ULDC UR7, c[0x0][0x604] ;  /* 0x0001810000077ab9 */ /* 0x000fe20000000800 */
[----:B------:R-:W-:Y:S02]  /*3c00*/  F2FP.SATFINITE.E4M3.F32.PACK_AB_MERGE_C R40, R195, R40, RZ ;  /* 0x00000028c328723e */ /* 0x000fe400048070ff */
[----:B------:R-:W-:Y:S01]  /*3c10*/  @!P6 FMUL R38, R38, 0.5 ;  /* 0x3f0000002626e820 */ /* 0x000fe20000400000 */
[----:B------:R-:W1:Y:S01]  /*3c20*/  MUFU.EX2 R144, R43 ;  /* 0x0000002b00907308 */ /* 0x000e620000000800 */
[----:B----4-:R-:W-:Y:S01]  /*3c30*/  @!P4 FMUL R129, R129, R129 ;  /* 0x000000818181c220 */ /* 0x010fe20000400000 */
[----:B------:R-:W-:-:S02]  /*3c40*/  FSETP.GEU.AND P4, PT, R46, -126, PT ;  /* 0xc2fc00002e00780b */ /* 0x000fc40003f8e000 */
[----:B------:R-:W-:Y:S02]  /*3c50*/  LOP3.LUT R45, R45, 0xff, RZ, 0xc0, !PT ;  /* 0x000000ff2d2d7812 */ /* 0x000fe400078ec0ff */
[----:B------:R-:W-:Y:S01]  /*3c60*/  LOP3.LUT R48, R48, 0xffff, RZ, 0xc0, !PT ;  /* 0x0000ffff30307812 */ /* 0x000fe200078ec0ff */
[----:B------:R-:W-:Y:S01]  /*3c70*/  @!P1 FMUL R39, R39, 0.5 ;  /* 0x3f00000027279820 */ /* 0x000fe20000400000 */
[----:B------:R2:W4:Y:S01]  /*3c80*/  MUFU.EX2 R132, R35 ;  /* 0x0000002300847308 */ /* 0x0005220000000800 */
[----:B---3--:R-:W-:Y:S01]  /*3c90*/  @!P2 FMUL R141, R141, R141 ;  /* 0x0000008d8d8da220 */ /* 0x008fe20000400000 */
[----:B------:R-:W-:Y:S02]  /*3ca0*/  FSETP.GEU.AND P2, PT, R54, -126, PT ;  /* 0xc2fc00003600780b */ /* 0x000fe40003f4e000 */
[----:B------:R-:W-:Y:S02]  /*3cb0*/  LOP3.LUT R92, R92, 0xff, RZ, 0xc0, !PT ;  /* 0x000000ff5c5c7812 */ /* 0x000fe400078ec0ff */
[----:B------:R-:W-:Y:S01]  /*3cc0*/  LOP3.LUT R89, R89, 0xffff, RZ, 0xc0, !PT ;  /* 0x0000ffff59597812 */ /* 0x000fe200078ec0ff */
[----:B------:R-:W-:Y:S01]  /*3cd0*/  @!P4 FMUL R46, R46, 0.5 ;  /* 0x3f0000002e2ec820 */ /* 0x000fe20000400000 */
[----:B------:R3:W5:Y:S01]  /*3ce0*/  MUFU.EX2 R133, R38 ;  /* 0x0000002600857308 */ /* 0x0007620000000800 */
[----:B-1----:R-:W-:Y:S01]  /*3cf0*/  @!P3 FMUL R144, R144, R144 ;  /* 0x000000909090b220 */ /* 0x002fe20000400000 */
[----:B------:R-:W-:Y:S01]  /*3d00*/  FSETP.GEU.AND P3, PT, R55, -126, PT ;  /* 0xc2fc00003700780b */ /* 0x000fe20003f6e000 */
[----:B--2---:R-:W-:Y:S01]  /*3d10*/  FFMA R35, R71, UR7, -R109 ;  /* 0x0000000747237c23 */ /* 0x004fe2000800086d */
[----:B------:R-:W-:Y:S01]  /*3d20*/  ULDC UR7, c[0x0][0x604] ;  /* 0x0001810000077ab9 */ /* 0x000fe20000000800 */
[----:B------:R-:W-:-:S02]  /*3d30*/  PRMT R27, R27, 0x7604, R26 ;  /* 0x000076041b1b7816 */ /* 0x000fc4000000001a */
[----:B------:R-:W-:Y:S01]  /*3d40*/  @!P2 FMUL R54, R54, 0.5 ;  /* 0x3f0000003636a820 */ /* 0x000fe20000400000 */
[----:B------:R1:W2:Y:S01]  /*3d50*/  MUFU.EX2 R148, R39 ;  /* 0x0000002700947308 */ /* 0x0002a20000000800 */
[----:B----4-:R-:W-:Y:S01]  /*3d60*/  @!P5 FMUL R132, R132, R132 ;  /* 0x000000848484d220 */ /* 0x010fe20000400000 */
[----:B------:R-:W-:Y:S01]  /*3d70*/  FSETP.GEU.AND P5, PT, R47, -126, PT ;  /* 0xc2fc00002f00780b */ /* 0x000fe20003fae000 */
[--C-:B---3--:R-:W-:Y:S01]  /*3d80*/  FFMA R38, R74, UR7, -R109.reuse ;  /* 0x000000074a267c23 */ /* 0x108fe2000800086d */
[----:B------:R-:W-:Y:S01]  /*3d90*/  ULDC UR7, c[0x0][0x604] ;  /* 0x0001810000077ab9 */ /* 0x000fe20000000800 */
[----:B------:R-:W-:Y:S02]  /*3da0*/  F2FP.SATFINITE.E4M3.F32.PACK_AB_MERGE_C R100, R195, R100, RZ ;  /* 0x00000064c364723e */ /* 0x000fe400048070ff */
[----:B------:R-:W-:Y:S01]  /*3db0*/  @!P3 FMUL R55, R55, 0.5 ;  /* 0x3f0000003737b820 */ /* 0x000fe20000400000 */
[----:B------:R-:W3:Y:S01]  /*3dc0*/  MUFU.EX2 R149, R46 ;  /* 0x0000002e00957308 */ /* 0x000ee20000000800 */
[----:B-----5:R-:W-:Y:S01]  /*3dd0*/  @!P6 FMUL R133, R133, R133 ;  /* 0x000000858585e220 */ /* 0x020fe20000400000 */
[----:B------:R-:W-:Y:S01]  /*3de0*/  FSETP.GEU.AND P6, PT, R50, -126, PT ;  /* 0xc2fc00003200780b */ /* 0x000fe20003fce000 */
[--C-:B-1----:R-:W-:Y:S01]  /*3df0*/  FFMA R39, R75, UR7, -R109.reuse ;  /* 0x000000074b277c23 */ /* 0x102fe2000800086d */
[----:B------:R-:W-:Y:S01]  /*3e00*/  ULDC UR7, c[0x0][0x604] ;  /* 0x0001810000077ab9 */ /* 0x000fe20000000800 */
[----:B------:R-:W-:Y:S01]  /*3e10*/  F2FP.SATFINITE.E4M3.F32.PACK_AB_MERGE_C R97, R195, R97, RZ ;  /* 0x00000061c361723e */ /* 0x000fe200048070ff */
[--C-:B------:R-:W-:Y:S01]  /*3e20*/  FFMA R42, R78, UR7, -R109.reuse ;  /* 0x000000074e2a7c23 */ /* 0x100fe2000800086d */
[----:B------:R-:W-:Y:S01]  /*3e30*/  @!P5 FMUL R47, R47, 0.5 ;  /* 0x3f0000002f2fd820 */ /* 0x000fe20000400000 */
[----:B------:R-:W1:Y:S01]  /*3e40*/  MUFU.EX2 R161, R54 ;  /* 0x0000003600a17308 */ /* 0x000e620000000800 */
[----:B--2---:R-:W-:Y:S01]  /*3e50*/  @!P1 FMUL R148, R148, R148 ;  /* 0x0000009494949220 */ /* 0x004fe20000400000 */
[----:B------:R-:W-:Y:S01]  /*3e60*/  FSETP.GEU.AND P1, PT, R51, -126, PT ;  /* 0xc2fc00003300780b */ /* 0x000fe20003f2e000 */
[----:B------:R-:W-:Y:S01]  /*3e70*/  ULDC UR7, c[0x0][0x604] ;  /* 0x0001810000077ab9 */ /* 0x000fe20000000800 */
[----:B------:R-:W-:Y:S01]  /*3e80*/  PRMT R101, R101, 0x7604, R104 ;  /* 0x0000760465657816 */ /* 0x000fe20000000068 */
        /* <DEDUP_REMOVED lines=8> */
[----:B------:R-:W-:-:S02]  /*3f10*/  PRMT R85, R85, 0x7604, R88 ;  /* 0x0000760455557816 */ /* 0x000fc40000000058 */
[----:B------:R-:W-:Y:S01]  /*3f20*/  @!P1 FMUL R51, R51, 0.5 ;  /* 0x3f00000033339820 */ /* 0x000fe20000400000 */
[----:B------:R3:W4:Y:S01]  /*3f30*/  MUFU.EX2 R152, R47 ;  /* 0x0000002f00987308 */ /* 0x0007220000000800 */
[----:B-1----:R-:W-:Y:S01]  /*3f40*/  @!P2 FMUL R161, R161, R161 ;  /* 0x000000a1a1a1a220 */ /* 0x002fe20000400000 */
[----:B------:R-:W-:Y:S02]  /*3f50*/  FSETP.GEU.AND P2, PT, R30, -126, PT ;  /* 0xc2fc00001e00780b */ /* 0x000fe40003f4e000 */
[C---:B------:R-:W-:Y:S02]  /*3f60*/  F2FP.SATFINITE.E4M3.F32.PACK_AB_MERGE_C R24, R195.reuse, R24, RZ ;  /* 0x00000018c318723e */ /* 0x040fe400048070ff */
[----:B------:R-:W-:Y:S01]  /*3f70*/  F2FP.SATFINITE.E4M3.F32.PACK_AB_MERGE_C R160, R195, R161, RZ ;  /* 0x000000a1c3a0723e */ /* 0x000fe200048070ff */
[----:B------:R-:W-:Y:S01]  /*3f80*/  @!P4 FMUL R58, R58, 0.5 ;  /* 0x3f0000003a3ac820 */ /* 0x000fe20000400000 */
[----:B------:R1:W5:Y:S01]  /*3f90*/  MUFU.EX2 R153, R50 ;  /* 0x0000003200997308 */ /* 0x0003620000000800 */
[----:B--2---:R-:W-:Y:S01]  /*3fa0*/  @!P3 FMUL R162, R162, R162 ;  /* 0x000000a2a2a2b220 */ /* 0x004fe20000400000 */
[----:B------:R-:W-:Y:S01]  /*3fb0*/  FSETP.GEU.AND P3, PT, R31, -126, PT ;  /* 0xc2fc00001f00780b */ /* 0x000fe20003f6e000 */
[----:B---3--:R-:W-:Y:S01]  /*3fc0*/  FFMA R47, R83, UR7, -R109 ;  /* 0x00000007532f7c23 */ /* 0x008fe2000800086d */
[----:B------:R-:W-:Y:S01]  /*3fd0*/  ULDC UR7, c[0x0][0x604] ;  /* 0x0001810000077ab9 */ /* 0x000fe20000000800 */
[----:B------:R-:W-:Y:S01]  /*3fe0*/  F2FP.SATFINITE.E4M3.F32.PACK_AB_MERGE_C R41, R195, R41, RZ ;  /* 0x00000029c329723e */ /* 0x000fe200048070ff */
[----:B------:R-:W-:-:S02]  /*3ff0*/  IMAD.U32 R160, R160, 0x10000, RZ ;  /* 0x00010000a0a07824 */ /* 0x000fc400078e00ff */
[----:B------:R-:W-:Y:S01]  /*4000*/  @!P2 FMUL R30, R30, 0.5 ;  /* 0x3f0000001e1ea820 */ /* 0x000fe20000400000 */
[----:B------:R2:W3:Y:S01]  /*4010*/  MUFU.EX2 R158, R51 ;  /* 0x00000033009e7308 */ /* 0x0004e20000000800 */
[----:B----4-:R-:W-:Y:S01]  /*4020*/  @!P5 FMUL R152, R152, R152 ;  /* 0x000000989898d220 */ /* 0x010fe20000400000 */
[----:B------:R-:W-:Y:S01]  /*4030*/  FSETP.GEU.AND P5, PT, R59, -126, PT ;  /* 0xc2fc00003b00780b */ /* 0x000fe20003fae000 */
[--C-:B-1----:R-:W-:Y:S01]  /*4040*/  FFMA R50, R86, UR7, -R109.reuse ;  /* 0x0000000756327c23 */ /* 0x102fe2000800086d */
[----:B------:R-:W-:Y:S01]  /*4050*/  ULDC UR7, c[0x0][0x604] ;  /* 0x0001810000077ab9 */ /* 0x000fe20000000800 */
[----:B------:R-:W-:Y:S01]  /*4060*/  F2FP.SATFINITE.E4M3.F32.PACK_AB_MERGE_C R163, R195, R162, RZ ;  /* 0x000000a2c3a3723e */ /* 0x000fe200048070ff */
[----:B------:R-:W-:Y:S02]  /*4070*/  @!P3 FMUL R31, R31, 0.5 ;  /* 0x3f0000001f1fb820 */ /* 0x000fe40000400000 */
[----:B------:R-:W1:Y:S01]  /*4080*/  MUFU.EX2 R167, R58 ;  /* 0x0000003a00a77308 */ /* 0x000e620000000800 */
[----:B-----5:R-:W-:Y:S01]  /*4090*/  @!P6 FMUL R153, R153, R153 ;  /* 0x000000999999e220 */ /* 0x020fe20000400000 */
[----:B------:R-:W-:Y:S01]  /*40a0*/  FSETP.GEU.AND P6, PT, R62, -126, PT ;  /* 0xc2fc00003e00780b */ /* 0x000fe20003fce000 */
[--C-:B--2---:R-:W-:Y:S01]  /*40b0*/  FFMA R51, R87, UR7, -R109.reuse ;  /* 0x0000000757337c23 */ /* 0x104fe2000800086d */
[----:B------:R-:W-:Y:S01]  /*40c0*/  ULDC UR7, c[0x0][0x604] ;  /* 0x0001810000077ab9 */ /* 0x000fe20000000800 */
[----:B------:R-:W-:Y:S01]  /*40d0*/  F2FP.SATFINITE.E4M3.F32.PACK_AB_MERGE_C R44, R195, R44, RZ ;  /* 0x0000002cc32c723e */ /* 0x000fe200048070ff */
        /* <DEDUP_REMOVED lines=11> */
[----:B-1----:R-:W-:Y:S01]  /*4190*/  @!P4 FMUL R167, R167, R167 ;  /* 0x000000a7a7a7c220 */ /* 0x002fe20000400000 */
[----:B------:R-:W-:Y:S01]  /*41a0*/  FSETP.GEU.AND P4, PT, R34, -126, PT ;  /* 0xc2fc00002200780b */ /* 0x000fe20003f8e000 */
[----:B------:R-:W-:Y:S01]  /*41b0*/  FFMA R58, R94, UR7, -R109 ;  /* 0x000000075e3a7c23 */ /* 0x000fe2000800086d */
[----:B------:R-:W-:Y:S01]  /*41c0*/  ULDC UR7, c[0x0][0x604] ;  /* 0x0001810000077ab9 */ /* 0x000fe20000000800 */
[----:B------:R-:W-:-:S02]  /*41d0*/  F2FP.SATFINITE.E4M3.F32.PACK_AB_MERGE_C R105, R195, R105, RZ ;  /* 0x00000069c369723e */ /* 0x000fc400048070ff */
[----:B------:R-:W-:Y:S01]  /*41e0*/  @!P1 FMUL R63, R63, 0.5 ;  /* 0x3f0000003f3f9820 */ /* 0x000fe20000400000 */
[----:B------:R1:W4:Y:S01]  /*41f0*/  MUFU.EX2 R168, R59 ;  /* 0x0000003b00a87308 */ /* 0x0003220000000800 */
[----:B--2---:R-:W-:Y:S01]  /*4200*/  @!P2 FMUL R30, R30, R30 ;  /* 0x0000001e1e1ea220 */ /* 0x004fe20000400000 */
[----:B------:R-:W-:Y:S02]  /*4210*/  FSETP.GEU.AND P2, PT, R42, -126, PT ;  /* 0xc2fc00002a00780b */ /* 0x000fe40003f4e000 */
[----:B------:R-:W-:Y:S02]  /*4220*/  LOP3.LUT R37, R37, 0xff, RZ, 0xc0, !PT ;  /* 0x000000ff25257812 */ /* 0x000fe400078ec0ff */
[----:B------:R-:W-:Y:S01]  /*4230*/  LOP3.LUT R40, R40, 0xffff, RZ, 0xc0, !PT ;  /* 0x0000ffff28287812 */ /* 0x000fe200078ec0ff */
[----:B------:R-:W-:Y:S01]  /*4240*/  @!P4 FMUL R34, R34, 0.5 ;  /* 0x3f0000002222c820 */ /* 0x000fe20000400000 */
[----:B------:R2:W5:Y:S01]  /*4250*/  MUFU.EX2 R145, R62 ;  /* 0x0000003e00917308 */ /* 0x0005620000000800 */
[----:B---3--:R-:W-:Y:S01]  /*4260*/  @!P3 FMUL R31, R31, R31 ;  /* 0x0000001f1f1fb220 */ /* 0x008fe20000400000 */
[----:B------:R-:W-:Y:S01]  /*4270*/  FSETP.GEU.AND P3, PT, R43, -126, PT ;  /* 0xc2fc00002b00780b */ /* 0x000fe20003f6e000 */
[----:B-1----:R-:W-:Y:S01]  /*4280*/  FFMA R59, R95, UR7, -R109 ;  /* 0x000000075f3b7c23 */ /* 0x002fe2000800086d */
[----:B------:R-:W-:Y:S01]  /*4290*/  ULDC UR7, c[0x0][0x604] ;  /* 0x0001810000077ab9 */ /* 0x000fe20000000800 */
[----:B------:R-:W-:-:S02]  /*42a0*/  PRMT R45, R48, 0x7604, R45 ;  /* 0x00007604302d7816 */ /* 0x000fc4000000002d */
[----:B------:R-:W-:Y:S01]  /*42b0*/  @!P2 FMUL R42, R42, 0.5 ;  /* 0x3f0000002a2aa820 */ /* 0x000fe20000400000 */
[----:B------:R1:W3:Y:S01]  /*42c0*/  MUFU.EX2 R140, R63 ;  /* 0x0000003f008c7308 */ /* 0x0002e20000000800 */
[----:B----4-:R-:W-:Y:S01]  /*42d0*/  @!P5 FMUL R168, R168, R168 ;  /* 0x000000a8a8a8d220 */ /* 0x010fe20000400000 */
[----:B------:R-:W-:Y:S01]  /*42e0*/  FSETP.GEU.AND P5, PT, R35, -126, PT ;  /* 0xc2fc00002300780b */ /* 0x000fe20003fae000 */
[--C-:B--2---:R-:W-:Y:S01]  /*42f0*/  FFMA R62, R98, UR7, -R109.reuse ;  /* 0x00000007623e7c23 */ /* 0x104fe2000800086d */
[----:B------:R-:W-:Y:S01]  /*4300*/  ULDC UR7, c[0x0][0x604] ;  /* 0x0001810000077ab9 */ /* 0x000fe20000000800 */
[----:B------:R-:W-:Y:S02]  /*4310*/  PRMT R89, R89, 0x7604, R92 ;  /* 0x0000760459597816 */ /* 0x000fe4000000005c */
[----:B------:R-:W-:Y:S01]  /*4320*/  @!P3 FMUL R43, R43, 0.5 ;  /* 0x3f0000002b2bb820 */ /* 0x000fe20000400000 */
[----:B------:R-:W2:Y:S01]  /*4330*/  MUFU.EX2 R34, R34 ;  /* 0x0000002200227308 */ /* 0x000ea20000000800 */
        /* <DEDUP_REMOVED lines=8> */
[----:B---3--:R-:W-:Y:S01]  /*43c0*/  @!P1 FMUL R140, R140, R140 ;  /* 0x0000008c8c8c9220 */ /* 0x008fe20000400000 */
[----:B------:R-:W-:Y:S01]  /*43d0*/  FSETP.GEU.AND P1, PT, R39, -126, PT ;  /* 0xc2fc00002700780b */ /* 0x000fe20003f2e000 */
[----:B------:R-:W-:Y:S01]  /*43e0*/  ULDC UR7, c[0x0][0x604] ;  /* 0x0001810000077ab9 */ /* 0x000fe20000000800 */
[--C-:B------:R-:W-:Y:S01]  /*43f0*/  FFMA R102, R139, UR10, -R109.reuse ;  /* 0x0000000a8b667c23 */ /* 0x100fe2000800086d */
[--C-:B------:R-:W-:Y:S01]  /*4400*/  FFMA R67, R103, UR7, -R109.reuse ;  /* 0x0000000767437c23 */ /* 0x100fe2000800086d */
[----:B------:R-:W-:Y:S01]  /*4410*/  ULDC UR7, c[0x0][0x604] ;  /* 0x0001810000077ab9 */ /* 0x000fe20000000800 */
[----:B------:R-:W-:Y:S01]  /*4420*/  @!P6 FMUL R38, R38, 0.5 ;  /* 0x3f0000002626e820 */ /* 0x000fe20000400000 */
[----:B------:R-:W3:Y:S01]  /*4430*/  MUFU.EX2 R43, R43 ;  /* 0x0000002b002b7308 */ /* 0x000ee20000000800 */
[----:B--2---:R-:W-:Y:S01]  /*4440*/  @!P4 FMUL R34, R34, R34 ;  /* 0x000000222222c220 */ /* 0x004fe20000400000 */
[----:B------:R-:W-:Y:S01]  /*4450*/  FSETP.GEU.AND P4, PT, R46, -126, PT ;  /* 0xc2fc00002e00780b */ /* 0x000fe20003f8e000 */
[--C-:B------:R-:W-:Y:S01]  /*4460*/  FFMA R70, R106, UR7, -R109.reuse ;  /* 0x000000076a467c23 */ /* 0x100fe2000800086d */
[----:B------:R-:W-:Y:S01]  /*4470*/  ULDC UR7, c[0x0][0x604] ;  /* 0x0001810000077ab9 */ /* 0x000fe20000000800 */
[----:B------:R-:W-:Y:S01]  /*4480*/  ULDC UR10, c[0x0][0x604] ;  /* 0x00018100000a7ab9 */ /* 0x000fe20000000800 */
[--C-:B------:R-:W-:Y:S01]  /*4490*/  FFMA R71, R107, UR7, -R109.reuse ;  /* 0x000000076b477c23 */ /* 0x100fe2000800086d */
[----:B------:R-:W-:Y:S01]  /*44a0*/  @!P1 FMUL R39, R39, 0.5 ;  /* 0x3f00000027279820 */ /* 0x000fe20000400000 */
[----:B------:R-:W2:Y:S01]  /*44b0*/  MUFU.EX2 R35, R35 ;  /* 0x0000002300237308 */ /* 0x000ea20000000800 */
[----:B-1----:R-:W-:Y:S01]  /*44c0*/  @!P2 FMUL R42, R42, R42 ;  /* 0x0000002a2a2aa220 */ /* 0x002fe20000400000 */
[----:B------:R-:W-:Y:S01]  /*44d0*/  FSETP.GEU.AND P2, PT, R54, -126, PT ;  /* 0xc2fc00003600780b */ /* 0x000fe20003f4e000 */
[----:B------:R-:W-:Y:S01]  /*44e0*/  ULDC UR7, c[0x0][0x604] ;  /* 0x0001810000077ab9 */ /* 0x000fe20000000800 */
[--C-:B------:R-:W-:Y:S01]  /*44f0*/  FFMA R150, R150, UR10, -R109.reuse ;  /* 0x0000000a96967c23 */ /* 0x100fe2000800086d */
[--C-:B------:R-:W-:Y:S01]  /*4500*/  FFMA R74, R110, UR7, -R109.reuse ;  /* 0x000000076e4a7c23 */ /* 0x100fe2000800086d */
[----:B------:R-:W-:Y:S01]  /*4510*/  ULDC UR7, c[0x0][0x604] ;  /* 0x0001810000077ab9 */ /* 0x000fe20000000800 */
[----:B------:R-:W-:Y:S01]  /*4520*/  @!P4 FMUL R46, R46, 0.5 ;  /* 0x3f0000002e2ec820 */ /* 0x000fe20000400000 */
[----:B------:R-:W1:Y:S01]  /*4530*/  MUFU.EX2 R38, R38 ;  /* 0x0000002600267308 */ /* 0x000e620000000800 */
[----:B---3--:R-:W-:Y:S01]  /*4540*/  @!P3 FMUL R43, R43, R43 ;  /* 0x0000002b2b2bb220 */ /* 0x008fe20000400000 */
[----:B------:R-:W-:Y:S01]  /*4550*/  FSETP.GEU.AND P3, PT, R55, -126, PT ;  /* 0xc2fc00003700780b */ /* 0x000fe20003f6e000 */
[--C-:B------:R-:W-:Y:S01]  /*4560*/  FFMA R75, R111, UR7, -R109.reuse ;  /* 0x000000076f4b7c23 */ /* 0x100fe2000800086d */
[----:B------:R-:W-:Y:S01]  /*4570*/  ULDC UR7, c[0x0][0x604] ;  /* 0x0001810000077ab9 */ /* 0x000fe20000000800 */
[----:B------:R-:W-:Y:S01]  /*4580*/  F2FP.SATFINITE.E4M3.F32.PACK_AB_MERGE_C R36, R195, R36, RZ ;  /* 0x00000024c324723e */ /* 0x000fe200048070ff */
[----:B------:R-:W-:Y:S01]  /*4590*/  FFMA R78, R114, UR7, -R109 ;  /* 0x00000007724e7c23 */ /* 0x000fe2000800086d */
[----:B------:R-:W-:Y:S01]  /*45a0*/  @!P2 FMUL R54, R54, 0.5 ;  /* 0x3f0000003636a820 */ /* 0x000fe20000400000 */
[----:B------:R-:W3:Y:S01]  /*45b0*/  MUFU.EX2 R39, R39 ;  /* 0x0000002700277308 */ /* 0x000ee20000000800 */
[----:B--2---:R-:W-:Y:S01]  /*45c0*/  @!P5 FMUL R35, R35, R35 ;  /* 0x000000232323d220 */ /* 0x004fe20000400000 */
[----:B------:R-:W-:Y:S01]  /*45d0*/  FSETP.GEU.AND P5, PT, R47, -126, PT ;  /* 0xc2fc00002f00780b */ /* 0x000fe20003fae000 */
[----:B------:R-:W-:Y:S01]  /*45e0*/  ULDC UR7, c[0x0][0x604] ;  /* 0x0001810000077ab9 */ /* 0x000fe20000000800 */
[----:B------:R-:W-:-:S02]  /*45f0*/  IMAD.U32 R114, RZ, RZ, UR5 ;  /* 0x00000005ff727e24 */ /* 0x000fc4000f8e00ff */
[--C-:B------:R-:W-:Y:S01]  /*4600*/  FFMA R79, R115, UR7, -R109.reuse ;  /* 0x00000007734f7c23 */ /* 0x100fe2000800086d */
[----:B------:R-:W-:Y:S01]  /*4610*/  ULDC UR7, c[0x0][0x604] ;  /* 0x0001810000077ab9 */ /* 0x000fe20000000800 */
[----:B------:R-:W-:Y:S01]  /*4620*/  @!P3 FMUL R55, R55, 0.5 ;  /* 0x3f0000003737b820 */ /* 0x000fe20000400000 */
[----:B------:R-:W2:Y:S01]  /*4630*/  MUFU.EX2 R46, R46 ;  /* 0x0000002e002e7308 */ /* 0x000ea20000000800 */
[----:B-1----:R-:W-:Y:S01]  /*4640*/  @!P6 FMUL R38, R38, R38 ;  /* 0x000000262626e220 */ /* 0x002fe20000400000 */
[----:B------:R-:W-:Y:S01]  /*4650*/  FSETP.GEU.AND P6, PT, R50, -126, PT ;  /* 0xc2fc00003200780b */ /* 0x000fe20003fce000 */
[--C-:B------:R-:W-:Y:S01]  /*4660*/  FFMA R82, R118, UR7, -R109.reuse ;  /* 0x0000000776527c23 */ /* 0x100fe2000800086d */
[----:B------:R-:W-:Y:S01]  /*4670*/  ULDC UR7, c[0x0][0x604] ;  /* 0x0001810000077ab9 */ /* 0x000fe20000000800 */
[----:B------:R1:W-:Y:S01]  /*4680*/  SYNCS.ARRIVE.TRANS64.A1T0 RZ, [R114+UR32], RZ ;  /* 0x000000ff72ff79a7 */ /* 0x0003e20008100020 */
[--C-:B------:R-:W-:Y:S01]  /*4690*/  FFMA R83, R119, UR7, -R109.reuse ;  /* 0x0000000777537c23 */ /* 0x100fe2000800086d */
[----:B------:R-:W-:Y:S01]  /*46a0*/  @!P5 FMUL R47, R47, 0.5 ;  /* 0x3f0000002f2fd820 */ /* 0x000fe20000400000 */
[----:B------:R-:W4:Y:S01]  /*46b0*/  MUFU.EX2 R54, R54 ;  /* 0x0000003600367308 */ /* 0x000f220000000800 */
[----:B---3--:R-:W-:Y:S01]  /*46c0*/  @!P1 FMUL R39, R39, R39 ;  /* 0x0000002727279220 */ /* 0x008fe20000400000 */
[----:B------:R-:W-:Y:S01]  /*46d0*/  FSETP.GEU.AND P1, PT, R51, -126, PT ;  /* 0xc2fc00003300780b */ /* 0x000fe20003f2e000 */
[----:B------:R-:W-:Y:S01]  /*46e0*/  ULDC UR7, c[0x0][0x604] ;  /* 0x0001810000077ab9 */ /* 0x000fe20000000800 */
[----:B------:R-:W-:Y:S01]  /*46f0*/  FADD R119, R7, R56 ;  /* 0x0000003807777221 */ /* 0x000fe20000000000 */
        /* <DEDUP_REMOVED lines=8> */
[----:B------:R-:W-:Y:S01]  /*4780*/  F2FP.SATFINITE.E4M3.F32.PACK_AB_MERGE_C R7, R195, R7, RZ ;  /* 0x00000007c307723e */ /* 0x000fe200048070ff */
[--C-:B------:R-:W-:Y:S01]  /*4790*/  FFMA R90, R126, UR7, -R109.reuse ;  /* 0x000000077e5a7c23 */ /* 0x100fe2000800086d */
[----:B------:R-:W-:Y:S01]  /*47a0*/  @!P1 FMUL R51, R51, 0.5 ;  /* 0x3f00000033339820 */ /* 0x000fe20000400000 */
[----:B------:R-:W2:Y:S01]  /*47b0*/  MUFU.EX2 R47, R47 ;  /* 0x0000002f002f7308 */ /* 0x000ea20000000800 */
        /* <DEDUP_REMOVED lines=8> */
[----:B---3--:R-:W-:Y:S01]  /*4840*/  @!P3 FMUL R55, R55, R55 ;  /* 0x000000373737b220 */ /* 0x008fe20000400000 */
[----:B------:R-:W-:Y:S01]  /*4850*/  FSETP.GEU.AND P3, PT, R67, -126, PT ;  /* 0xc2fc00004300780b */ /* 0x000fe20003f6e000 */
[----:B------:R-:W-:Y:S01]  /*4860*/  FFMA R95, R130, UR7, -R109 ;  /* 0x00000007825f7c23 */ /* 0x000fe2000800086d */
[----:B------:R-:W-:Y:S01]  /*4870*/  ULDC UR7, c[0x0][0x604] ;  /* 0x0001810000077ab9 */ /* 0x000fe20000000800 */
[----:B-1----:R-:W-:Y:S01]  /*4880*/  FADD R114, R6, R49 ;  /* 0x0000003106727221 */ /* 0x002fe20000000000 */
[--C-:B------:R-:W-:Y:S01]  /*4890*/  FFMA R94, R131, UR7, -R109.reuse ;  /* 0x00000007835e7c23 */ /* 0x100fe2000800086d */
[----:B------:R-:W-:Y:S01]  /*48a0*/  @!P2 FMUL R66, R66, 0.5 ;  /* 0x3f0000004242a820 */ /* 0x000fe20000400000 */
[----:B------:R-:W1:Y:S01]  /*48b0*/  MUFU.EX2 R51, R51 ;  /* 0x0000003300337308 */ /* 0x000e620000000800 */
[----:B--2---:R-:W-:Y:S01]  /*48c0*/  @!P5 FMUL R47, R47, R47 ;  /* 0x0000002f2f2fd220 */ /* 0x004fe20000400000 */
[----:B------:R-:W-:Y:S01]  /*48d0*/  FSETP.GEU.AND P5, PT, R59, -126, PT ;  /* 0xc2fc00003b00780b */ /* 0x000fe20003fae000 */
[----:B------:R-:W-:Y:S01]  /*48e0*/  ULDC UR7, c[0x0][0x604] ;  /* 0x0001810000077ab9 */ /* 0x000fe20000000800 */
[----:B------:R-:W-:Y:S01]  /*48f0*/  FADD R118, R117, R54 ;  /* 0x0000003675767221 */ /* 0x000fe20000000000 */
[--C-:B------:R-:W-:Y:S01]  /*4900*/  FFMA R99, R134, UR7, -R109.reuse ;  /* 0x0000000786637c23 */ /* 0x100fe2000800086d */
[----:B------:R-:W-:Y:S01]  /*4910*/  ULDC UR7, c[0x0][0x604] ;  /* 0x0001810000077ab9 */ /* 0x000fe20000000800 */
[----:B------:R-:W-:Y:S01]  /*4920*/  @!P3 FMUL R67, R67, 0.5 ;  /* 0x3f0000004343b820 */ /* 0x000fe20000400000 */
[----:B------:R-:W2:Y:S01]  /*4930*/  MUFU.EX2 R58, R58 ;  /* 0x0000003a003a7308 */ /* 0x000ea20000000800 */
[----:B----4-:R-:W-:Y:S01]  /*4940*/  @!P6 FMUL R50, R50, R50 ;  /* 0x000000323232e220 */ /* 0x010fe20000400000 */
[----:B------:R-:W-:Y:S01]  /*4950*/  FSETP.GEU.AND P6, PT, R62, -126, PT ;  /* 0xc2fc00003e00780b */ /* 0x000fe20003fce000 */
[--C-:B------:R-:W-:Y:S01]  /*4960*/  FFMA R98, R135, UR7, -R109.reuse ;  /* 0x0000000787627c23 */ /* 0x100fe2000800086d */
[----:B------:R-:W-:Y:S01]  /*4970*/  ULDC UR7, c[0x0][0x604] ;  /* 0x0001810000077ab9 */ /* 0x000fe20000000800 */
[----:B------:R-:W-:Y:S01]  /*4980*/  F2FP.SATFINITE.E4M3.F32.PACK_AB_MERGE_C R115, R195, R117, RZ ;  /* 0x00000075c373723e */ /* 0x000fe200048070ff */
[----:B------:R-:W-:Y:S01]  /*4990*/  FFMA R103, R138, UR7, -R109 ;  /* 0x000000078a677c23 */ /* 0x000fe2000800086d */
[----:B------:R-:W-:Y:S01]  /*49a0*/  @!P5 FMUL R59, R59, 0.5 ;  /* 0x3f0000003b3bd820 */ /* 0x000fe20000400000 */
[----:B------:R-:W3:Y:S01]  /*49b0*/  MUFU.EX2 R66, R66 ;  /* 0x0000004200427308 */ /* 0x000ee20000000800 */
[----:B-1----:R-:W-:Y:S01]  /*49c0*/  @!P1 FMUL R51, R51, R51 ;  /* 0x0000003333339220 */ /* 0x002fe20000400000 */
[----:B------:R-:W-:Y:S01]  /*49d0*/  FSETP.GEU.AND P1, PT, R63, -126, PT ;  /* 0xc2fc00003f00780b */ /* 0x000fe20003f2e000 */
[----:B------:R-:W-:Y:S01]  /*49e0*/  ULDC UR7, c[0x0][0x604] ;  /* 0x0001810000077ab9 */ /* 0x000fe20000000800 */
[----:B------:R-:W-:Y:S01]  /*49f0*/  FADD R117, R120, R55 ;  /* 0x0000003778757221 */ /* 0x000fe20000000000 */
[--C-:B------:R-:W-:Y:S01]  /*4a00*/  FFMA R107, R142, UR7, -R109.reuse ;  /* 0x000000078e6b7c23 */ /* 0x100fe2000800086d */
[----:B------:R-:W-:Y:S01]  /*4a10*/  ULDC UR7, c[0x0][0x604] ;  /* 0x0001810000077ab9 */ /* 0x000fe20000000800 */
[----:B------:R-:W-:Y:S01]  /*4a20*/  @!P6 FMUL R62, R62, 0.5 ;  /* 0x3f0000003e3ee820 */ /* 0x000fe20000400000 */
[----:B------:R-:W1:Y:S01]  /*4a30*/  MUFU.EX2 R67, R67 ;  /* 0x0000004300437308 */ /* 0x000e620000000800 */
[----:B--2---:R-:W-:Y:S01]  /*4a40*/  @!P4 FMUL R58, R58, R58 ;  /* 0x0000003a3a3ac220 */ /* 0x004fe20000400000 */
[----:B------:R-:W-:Y:S01]  /*4a50*/  FSETP.GEU.AND P4, PT, R70, -126, PT ;  /* 0xc2fc00004600780b */ /* 0x000fe20003f8e000 */
[--C-:B------:R-:W-:Y:S01]  /*4a60*/  FFMA R106, R143, UR7, -R109.reuse ;  /* 0x000000078f6a7c23 */ /* 0x100fe2000800086d */
[----:B------:R-:W-:Y:S01]  /*4a70*/  ULDC UR7, c[0x0][0x604] ;  /* 0x0001810000077ab9 */ /* 0x000fe20000000800 */
[----:B------:R-:W-:Y:S01]  /*4a80*/  F2FP.SATFINITE.E4M3.F32.PACK_AB_MERGE_C R143, R195, R144, RZ ;  /* 0x00000090c38f723e */ /* 0x000fe200048070ff */
[----:B------:R-:W-:Y:S01]  /*4a90*/  FFMA R111, R146, UR7, -R109 ;  /* 0x00000007926f7c23 */ /* 0x000fe2000800086d */
[----:B------:R-:W-:Y:S01]  /*4aa0*/  @!P1 FMUL R63, R63, 0.5 ;  /* 0x3f0000003f3f9820 */ /* 0x000fe20000400000 */
[----:B------:R-:W2:Y:S01]  /*4ab0*/  MUFU.EX2 R59, R59 ;  /* 0x0000003b003b7308 */ /* 0x000ea20000000800 */
        /* <DEDUP_REMOVED lines=8> */
[----:B-1----:R-:W-:Y:S01]  /*4b40*/  @!P3 FMUL R67, R67, R67 ;  /* 0x000000434343b220 */ /* 0x002fe20000400000 */
[----:B------:R-:W-:Y:S01]  /*4b50*/  FSETP.GEU.AND P3, PT, R79, -126, PT ;  /* 0xc2fc00004f00780b */ /* 0x000fe20003f6e000 */
[----:B------:R-:W-:Y:S01]  /*4b60*/  FFMA R110, R151, UR7, -R109 ;  /* 0x00000007976e7c23 */ /* 0x000fe2000800086d */
[----:B------:R-:W-:Y:S01]  /*4b70*/  F2FP.SATFINITE.E4M3.F32.PACK_AB_MERGE_C R16, R195, R16, RZ ;  /* 0x00000010c310723e */ /* 0x000fe200048070ff */
[----:B------:R-:W-:Y:S01]  /*4b80*/  FADD R124, R121, R58 ;  /* 0x0000003a797c7221 */ /* 0x000fe20000000000 */
[----:B------:R-:W-:Y:S01]  /*4b90*/  F2FP.SATFINITE.E4M3.F32.PACK_AB_MERGE_C R6, R195, R120, RZ ;  /* 0x00000078c306723e */ /* 0x000fe200048070ff */
[----:B------:R-:W-:Y:S01]  /*4ba0*/  @!P2 FMUL R78, R78, 0.5 ;  /* 0x3f0000004e4ea820 */ /* 0x000fe20000400000 */
[----:B------:R-:W1:Y:S01]  /*4bb0*/  MUFU.EX2 R63, R63 ;  /* 0x0000003f003f7308 */ /* 0x000e620000000800 */
[----:B--2---:R-:W-:Y:S01]  /*4bc0*/  @!P5 FMUL R59, R59, R59 ;  /* 0x0000003b3b3bd220 */ /* 0x004fe20000400000 */
[----:B------:R-:W-:Y:S01]  /*4bd0*/  FSETP.GEU.AND P5, PT, R71, -126, PT ;  /* 0xc2fc00004700780b */ /* 0x000fe20003fae000 */
[----:B------:R-:W-:Y:S01]  /*4be0*/  FADD R120, R8, R53 ;  /* 0x0000003508787221 */ /* 0x000fe20000000000 */
        /* <DEDUP_REMOVED lines=8> */
[----:B------:R-:W-:Y:S01]  /*4c70*/  F2FP.SATFINITE.E4M3.F32.PACK_AB_MERGE_C R8, R195, R128, RZ ;  /* 0x00000080c308723e */ /* 0x000fe200048070ff */
[----:B------:R-:W-:Y:S01]  /*4c80*/  FADD R126, R10, R57 ;  /* 0x000000390a7e7221 */ /* 0x000fe20000000000 */
[----:B------:R-:W-:Y:S01]  /*4c90*/  LOP3.LUT R7, R7, 0xff, RZ, 0xc0, !PT ;  /* 0x000000ff07077812 */ /* 0x000fe200078ec0ff */
[----:B------:R-:W-:Y:S01]  /*4ca0*/  @!P5 FMUL R71, R71, 0.5 ;  /* 0x3f0000004747d820 */ /* 0x000fe20000400000 */
[----:B------:R-:W3:Y:S01]  /*4cb0*/  MUFU.EX2 R78, R78 ;  /* 0x0000004e004e7308 */ /* 0x000ee20000000800 */
[----:B-1----:R-:W-:Y:S01]  /*4cc0*/  @!P1 FMUL R63, R63, R63 ;  /* 0x0000003f3f3f9220 */ /* 0x002fe20000400000 */
[----:B------:R-:W-:Y:S01]  /*4cd0*/  FSETP.GEU.AND P1, PT, R75, -126, PT ;  /* 0xc2fc00004b00780b */ /* 0x000fe20003f2e000 */
[----:B------:R-:W-:Y:S01]  /*4ce0*/  FADD R130, R129, R62 ;  /* 0x0000003e81827221 */ /* 0x000fe20000000000 */
[----:B------:R-:W-:Y:S01]  /*4cf0*/  LOP3.LUT R122, R122, 0xffff, RZ, 0xc0, !PT ;  /* 0x0000ffff7a7a7812 */ /* 0x000fe200078ec0ff */
[----:B------:R-:W-:Y:S01]  /*4d00*/  FADD R151, R17, R76 ;  /* 0x0000004c11977221 */ /* 0x000fe20000000000 */
[----:B------:R-:W-:Y:S01]  /*4d10*/  F2FP.SATFINITE.E4M3.F32.PACK_AB_MERGE_C R128, R195, R10, RZ ;  /* 0x0000000ac380723e */ /* 0x000fe200048070ff */
[----:B------:R-:W-:Y:S01]  /*4d20*/  @!P6 FMUL R74, R74, 0.5 ;  /* 0x3f0000004a4ae820 */ /* 0x000fe20000400000 */
[----:B------:R-:W1:Y:S01]  /*4d30*/  MUFU.EX2 R79, R79 ;  /* 0x0000004f004f7308 */ /* 0x000e620000000800 */
[----:B--2---:R-:W-:Y:S01]  /*4d40*/  @!P4 FMUL R70, R70, R70 ;  /* 0x000000464646c220 */ /* 0x004fe20000400000 */
[----:B------:R-:W-:Y:S01]  /*4d50*/  FSETP.GEU.AND P4, PT, R82, -126, PT ;  /* 0xc2fc00005200780b */ /* 0x000fe20003f8e000 */
[----:B------:R-:W-:Y:S01]  /*4d60*/  FADD R131, R11, R64 ;  /* 0x000000400b837221 */ /* 0x000fe20000000000 */
[C---:B------:R-:W-:Y:S01]  /*4d70*/  F2FP.SATFINITE.E4M3.F32.PACK_AB_MERGE_C R127, R195.reuse, R129, RZ ;  /* 0x00000081c37f723e */ /* 0x040fe200048070ff */
        /* <DEDUP_REMOVED lines=9> */
[----:B------:R-:W-:Y:S01]  /*4e10*/  F2FP.SATFINITE.E4M3.F32.PACK_AB_MERGE_C R134, R195, R12, RZ ;  /* 0x0000000cc386723e */ /* 0x000fe200048070ff */
[----:B------:R-:W-:Y:S01]  /*4e20*/  @!P4 FMUL R82, R82, 0.5 ;  /* 0x3f0000005252c820 */ /* 0x000fe20000400000 */
[----:B------:R-:W3:Y:S01]  /*4e30*/  MUFU.EX2 R74, R74 ;  /* 0x0000004a004a7308 */ /* 0x000ee20000000800 */
[----:B-1----:R-:W-:Y:S01]  /*4e40*/  @!P3 FMUL R79, R79, R79 ;  /* 0x0000004f4f4fb220 */ /* 0x002fe20000400000 */
[----:B------:R-:W-:Y:S01]  /*4e50*/  FSETP.GEU.AND P3, PT, R91, -126, PT ;  /* 0xc2fc00005b00780b */ /* 0x000fe20003f6e000 */
[----:B------:R-:W-:Y:S01]  /*4e60*/  FADD R135, R148, R67 ;  /* 0x0000004394877221 */ /* 0x000fe20000000000 */
[C---:B------:R-:W-:Y:S01]  /*4e70*/  F2FP.SATFINITE.E4M3.F32.PACK_AB_MERGE_C R11, R195.reuse, R11, RZ ;  /* 0x0000000bc30b723e */ /* 0x040fe200048070ff */
[----:B------:R-:W-:Y:S01]  /*4e80*/  FADD R181, R138, R181 ;  /* 0x000000b58ab57221 */ /* 0x000fe20000000000 */
[----:B------:R-:W-:Y:S01]  /*4e90*/  F2FP.SATFINITE.E4M3.F32.PACK_AB_MERGE_C R12, R195, R148, RZ ;  /* 0x00000094c30c723e */ /* 0x000fe200048070ff */
[----:B------:R-:W-:Y:S01]  /*4ea0*/  @!P2 FMUL R90, R90, 0.5 ;  /* 0x3f0000005a5aa820 */ /* 0x000fe20000400000 */
[----:B------:R-:W1:Y:S01]  /*4eb0*/  MUFU.EX2 R75, R75 ;  /* 0x0000004b004b7308 */ /* 0x000e620000000800 */
[----:B--2---:R-:W-:Y:S01]  /*4ec0*/  @!P5 FMUL R71, R71, R71 ;  /* 0x000000474747d220 */ /* 0x004fe20000400000 */
[----:B------:R-:W-:Y:S01]  /*4ed0*/  FSETP.GEU.AND P5, PT, R83, -126, PT ;  /* 0xc2fc00005300780b */ /* 0x000fe20003fae000 */
[----:B------:R-:W-:Y:S01]  /*4ee0*/  FADD R136, R133, R66 ;  /* 0x0000004285887221 */ /* 0x000fe20000000000 */
[----:B------:R-:W-:Y:S01]  /*4ef0*/  F2FP.SATFINITE.E4M3.F32.PACK_AB_MERGE_C R153, R195, R153, RZ ;  /* 0x00000099c399723e */ /* 0x000fe200048070ff */
[----:B------:R-:W-:Y:S01]  /*4f00*/  FADD R142, R144, R71 ;  /* 0x00000047908e7221 */ /* 0x000fe20000000000 */
[----:B------:R-:W-:Y:S01]  /*4f10*/  FADD R144, R15, R72 ;  /* 0x000000480f907221 */ /* 0x000fe20000000000 */
[----:B------:R-:W-:Y:S01]  /*4f20*/  @!P3 FMUL R91, R91, 0.5 ;  /* 0x3f0000005b5bb820 */ /* 0x000fe20000400000 */
[----:B------:R-:W2:Y:S01]  /*4f30*/  MUFU.EX2 R82, R82 ;  /* 0x0000005200527308 */ /* 0x000ea20000000800 */
[----:B---3--:R-:W-:Y:S01]  /*4f40*/  @!P6 FMUL R74, R74, R74 ;  /* 0x0000004a4a4ae220 */ /* 0x008fe20000400000 */
[----:B------:R-:W-:Y:S01]  /*4f50*/  FSETP.GEU.AND P6, PT, R86, -126, PT ;  /* 0xc2fc00005600780b */ /* 0x000fe20003fce000 */
[----:B------:R-:W-:Y:S01]  /*4f60*/  FADD R190, R151, R190 ;  /* 0x000000be97be7221 */ /* 0x000fe20000000000 */
[----:B------:R-:W-:Y:S01]  /*4f70*/  F2FP.SATFINITE.E4M3.F32.PACK_AB_MERGE_C R15, R195, R15, RZ ;  /* 0x0000000fc30f723e */ /* 0x000fe200048070ff */
[----:B------:R-:W-:Y:S01]  /*4f80*/  FADD R147, R149, R74 ;  /* 0x0000004a95937221 */ /* 0x000fe20000000000 */
[----:B------:R-:W-:Y:S01]  /*4f90*/  PRMT R7, R122, 0x7604, R7 ;  /* 0x000076047a077816 */ /* 0x000fe20000000007 */
        /* <DEDUP_REMOVED lines=13> */
[----:B------:R-:W-:Y:S01]  /*5070*/  PRMT R15, R16, 0x7604, R15 ;  /* 0x00007604100f7816 */ /* 0x000fe2000000000f */
[----:B------:R-:W-:Y:S01]  /*5080*/  FADD R159, R161, R82 ;  /* 0x00000052a19f7221 */ /* 0x000fe20000000000 */
[----:B------:R-:W-:Y:S01]  /*5090*/  SHF.L.U32 R16, R121, 0x10, RZ ;  /* 0x0000001079107819 */ /* 0x000fe200000006ff */
        /* <DEDUP_REMOVED lines=13> */
[----:B------:R-:W-:Y:S01]  /*5170*/  F2FP.SATFINITE.E4M3.F32.PACK_AB_MERGE_C R14, R195, R14, RZ ;  /* 0x0000000ec30e723e */ /* 0x000fe200048070ff */
[----:B------:R-:W-:Y:S01]  /*5180*/  FADD R131, R131, R178 ;  /* 0x000000b283837221 */ /* 0x000fe20000000000 */
[----:B------:R-:W-:Y:S01]  /*5190*/  LOP3.LUT R11, R11, 0xff, RZ, 0xc0, !PT ;  /* 0x000000ff0b0b7812 */ /* 0x000fe200078ec0ff */
[----:B------:R-:W-:Y:S01]  /*51a0*/  @!P2 FMUL R103, R103, 0.5 ;  /* 0x3f0000006767a820 */ /* 0x000fe20000400000 */
[----:B------:R-:W1:Y:S01]  /*51b0*/  MUFU.EX2 R87, R87 ;  /* 0x0000005700577308 */ /* 0x000e620000000800 */
[----:B--2---:R-:W-:Y:S01]  /*51c0*/  @!P5 FMUL R83, R83, R83 ;  /* 0x000000535353d220 */ /* 0x004fe20000400000 */
[----:B------:R-:W-:Y:S01]  /*51d0*/  FSETP.GEU.AND P5, PT, R94, -126, PT ;  /* 0xc2fc00005e00780b */ /* 0x000fe20003fae000 */
[----:B------:R-:W-:Y:S01]  /*51e0*/  FADD R132, R132, R29 ;  /* 0x0000001d84847221 */ /* 0x000fe20000000000 */
[----:B------:R-:W-:Y:S01]  /*51f0*/  LOP3.LUT R134, R134, 0xffff, RZ, 0xc0, !PT ;  /* 0x0000ffff86867812 */ /* 0x000fe200078ec0ff */
        /* <DEDUP_REMOVED lines=9> */
[----:B------:R-:W-:Y:S01]  /*5290*/  LOP3.LUT R7, R7, 0xff0000, R16, 0xf8, !PT ;  /* 0x00ff000007077812 */ /* 0x000fe200078ef810 */
[----:B------:R-:W-:Y:S01]  /*52a0*/  @!P5 FMUL R94, R94, 0.5 ;  /* 0x3f0000005e5ed820 */ /* 0x000fe20000400000 */
[----:B------:R-:W3:Y:S01]  /*52b0*/  MUFU.EX2 R103, R103 ;  /* 0x0000006700677308 */ /* 0x000ee20000000800 */
[----:B-1----:R-:W-:Y:S01]  /*52c0*/  @!P1 FMUL R87, R87, R87 ;  /* 0x0000005757579220 */ /* 0x002fe20000400000 */
[----:B------:R-:W-:Y:S01]  /*52d0*/  FSETP.GEU.AND P1, PT, R98, -126, PT ;  /* 0xc2fc00006200780b */ /* 0x000fe20003f2e000 */
[----:B------:R-:W-:Y:S01]  /*52e0*/  FADD R114, R114, R21 ;  /* 0x0000001572727221 */ /* 0x000fe20000000000 */
[----:B------:R-:W-:Y:S01]  /*52f0*/  IMAD.U32 R16, R153, 0x10000, RZ ;  /* 0x0001000099107824 */ /* 0x000fe200078e00ff */
[----:B------:R-:W-:Y:S01]  /*5300*/  PRMT R17, R154, 0x7604, R17 ;  /* 0x000076049a117816 */ /* 0x000fe20000000011 */
[----:B------:R-:W-:Y:S01]  /*5310*/  FADD R29, R120, R187 ;  /* 0x000000bb781d7221 */ /* 0x000fe20000000000 */
[----:B------:R-:W-:Y:S01]  /*5320*/  @!P6 FMUL R99, R99, 0.5 ;  /* 0x3f0000006363e820 */ /* 0x000fe20000400000 */
[----:B------:R-:W1:Y:S01]  /*5330*/  MUFU.EX2 R102, R102 ;  /* 0x0000006600667308 */ /* 0x000e620000000800 */
[----:B--2---:R-:W-:Y:S01]  /*5340*/  @!P4 FMUL R95, R95, R95 ;  /* 0x0000005f5f5fc220 */ /* 0x004fe20000400000 */
[----:B------:R-:W-:Y:S01]  /*5350*/  FSETP.GEU.AND P4, PT, R107, -126, PT ;  /* 0xc2fc00006b00780b */ /* 0x000fe20003f8e000 */
[----:B------:R-:W-:Y:S01]  /*5360*/  FADD R23, R114, R181 ;  /* 0x000000b572177221 */ /* 0x000fe20000000000 */
[----:B------:R-:W-:Y:S01]  /*5370*/  FADD R114, R125, R190 ;  /* 0x000000be7d727221 */ /* 0x000fe20000000000 */
[----:B------:R-:W-:Y:S01]  /*5380*/  FADD R175, R30, R95 ;  /* 0x0000005f1eaf7221 */ /* 0x000fe20000000000 */
[----:B------:R-:W-:Y:S01]  /*5390*/  F2FP.SATFINITE.E4M3.F32.PACK_AB_MERGE_C R30, R195, R30, RZ ;  /* 0x0000001ec31e723e */ /* 0x000fe200048070ff */
[----:B------:R-:W-:Y:S01]  /*53a0*/  @!P1 FMUL R98, R98, 0.5 ;  /* 0x3f00000062629820 */ /* 0x000fe20000400000 */
[----:B------:R-:W2:Y:S01]  /*53b0*/  MUFU.EX2 R94, R94 ;  /* 0x0000005e005e7308 */ /* 0x000ea20000000800 */
[----:B---3--:R-:W-:Y:S01]  /*53c0*/  @!P2 FMUL R103, R103, R103 ;  /* 0x000000676767a220 */ /* 0x008fe20000400000 */
[----:B------:R-:W-:Y:S01]  /*53d0*/  FSETP.GEU.AND P2, PT, R150, -126, PT ;  /* 0xc2fc00009600780b */ /* 0x000fe20003f4e000 */
[----:B------:R-:W-:Y:S01]  /*53e0*/  FADD R25, R119, R144 ;  /* 0x0000009077197221 */ /* 0x000fe20000000000 */
[----:B------:R-:W-:Y:S01]  /*53f0*/  LOP3.LUT R125, R22, 0xffff, RZ, 0xc0, !PT ;  /* 0x0000ffff167d7812 */ /* 0x000fe200078ec0ff */
[----:B------:R-:W-:-:S02]  /*5400*/  IMAD.U32 R22, R133, 0x10000, RZ ;  /* 0x0001000085167824 */ /* 0x000fc400078e00ff */
[----:B------:R-:W-:Y:S01]  /*5410*/  FADD R120, R131, R194 ;  /* 0x000000c283787221 */ /* 0x000fe20000000000 */
[----:B------:R-:W-:Y:S01]  /*5420*/  @!P4 FMUL R107, R107, 0.5 ;  /* 0x3f0000006b6bc820 */ /* 0x000fe20000400000 */
[----:B------:R-:W3:Y:S01]  /*5430*/  MUFU.EX2 R99, R99 ;  /* 0x0000006300637308 */ /* 0x000ee20000000800 */
[----:B-1----:R-:W-:Y:S01]  /*5440*/  @!P3 FMUL R102, R102, R102 ;  /* 0x000000666666b220 */ /* 0x002fe20000400000 */
[----:B------:R-:W-:Y:S01]  /*5450*/  FSETP.GEU.AND P3, PT, R110, -126, PT ;  /* 0xc2fc00006e00780b */ /* 0x000fe20003f6e000 */
[----:B------:R-:W-:Y:S01]  /*5460*/  FADD R120, R25, R120 ;  /* 0x0000007819787221 */ /* 0x000fe20000000000 */
[----:B------:R-:W-:Y:S01]  /*5470*/  PRMT R11, R134, 0x7604, R11 ;  /* 0x00007604860b7816 */ /* 0x000fe2000000000b */
[----:B------:R-:W-:Y:S01]  /*5480*/  FADD R139, R141, R70 ;  /* 0x000000468d8b7221 */ /* 0x000fe20000000000 */
[----:B------:R-:W-:Y:S01]  /*5490*/  LOP3.LUT R14, R14, 0xffff, RZ, 0xc0, !PT ;  /* 0x0000ffff0e0e7812 */ /* 0x000fe200078ec0ff */
        /* <DEDUP_REMOVED lines=12> */
[----:B------:R-:W-:Y:S01]  /*5560*/  IMAD.U32 R82, R82, 0x10000, RZ ;  /* 0x0001000052527824 */ /* 0x000fe200078e00ff */
[----:B------:R-:W-:Y:S01]  /*5570*/  LOP3.LUT R16, R17, 0xff0000, R16, 0xf8, !PT ;  /* 0x00ff000011107812 */ /* 0x000fe200078ef810 */
[----:B------:R-:W-:Y:S01]  /*5580*/  FADD R179, R34, R99 ;  /* 0x0000006322b37221 */ /* 0x000fe20000000000 */
[C---:B------:R-:W-:Y:S01]  /*5590*/  F2FP.SATFINITE.E4M3.F32.PACK_AB_MERGE_C R34, R195.reuse, R34, RZ ;  /* 0x00000022c322723e */ /* 0x040fe200048070ff */
[----:B------:R-:W-:Y:S01]  /*55a0*/  @!P5 FMUL R106, R106, 0.5 ;  /* 0x3f0000006a6ad820 */ /* 0x000fe20000400000 */
[----:B------:R3:W4:Y:S01]  /*55b0*/  MUFU.EX2 R109, R150 ;  /* 0x00000096006d7308 */ /* 0x0007220000000800 */
[----:B-1----:R-:W-:Y:S01]  /*55c0*/  @!P1 FMUL R98, R98, R98 ;  /* 0x0000006262629220 */ /* 0x002fe20000400000 */
[----:B------:R-:W-:Y:S01]  /*55d0*/  FSETP.GEU.AND P1, PT, R112, -126, PT ;  /* 0xc2fc00007000780b */ /* 0x000fe20003f2e000 */
[----:B------:R-:W-:Y:S01]  /*55e0*/  IMAD.U32 R17, R30, 0x10000, RZ ;  /* 0x000100001e117824 */ /* 0x000fe200078e00ff */
[----:B------:R-:W-:Y:S01]  /*55f0*/  F2FP.SATFINITE.E4M3.F32.PACK_AB_MERGE_C R99, R195, R99, RZ ;  /* 0x00000063c363723e */ /* 0x000fe200048070ff */
[----:B------:R-:W-:Y:S01]  /*5600*/  FADD R180, R35, R98 ;  /* 0x0000006223b47221 */ /* 0x000fe20000000000 */
[----:B------:R-:W-:Y:S01]  /*5610*/  F2FP.SATFINITE.E4M3.F32.PACK_AB_MERGE_C R64, R195, R64, RZ ;  /* 0x00000040c340723e */ /* 0x000fe200048070ff */
[----:B------:R-:W-:Y:S01]  /*5620*/  @!P6 FMUL R111, R111, 0.5 ;  /* 0x3f0000006f6fe820 */ /* 0x000fe20000400000 */
[----:B------:R-:W1:Y:S01]  /*5630*/  MUFU.EX2 R110, R110 ;  /* 0x0000006e006e7308 */ /* 0x000e620000000800 */
[----:B---3--:R-:W-:Y:S01]  /*5640*/  F2FP.SATFINITE.E4M3.F32.PACK_AB_MERGE_C R150, R195, R152, RZ ;  /* 0x00000098c396723e */ /* 0x008fe200048070ff */
[----:B--2---:R-:W-:Y:S01]  /*5650*/  @!P4 FMUL R107, R107, R107 ;  /* 0x0000006b6b6bc220 */ /* 0x004fe20000400000 */
[----:B------:R-:W-:Y:S01]  /*5660*/  FADD R152, R18, R73 ;  /* 0x0000004912987221 */ /* 0x000fe20000000000 */
[----:B------:R-:W-:Y:S01]  /*5670*/  ISETP.GT.U32.AND P4, PT, R113, 0x1, PT ;  /* 0x000000017100780c */ /* 0x000fe20003f84070 */
[----:B------:R-:W-:Y:S01]  /*5680*/  FADD R113, R5, R52 ;  /* 0x0000003405717221 */ /* 0x000fe20000000000 */
[C---:B------:R-:W-:Y:S01]  /*5690*/  F2FP.SATFINITE.E4M3.F32.PACK_AB_MERGE_C R18, R195.reuse, R158, RZ ;  /* 0x0000009ec312723e */ /* 0x040fe200048070ff */
[----:B------:R-:W-:Y:S01]  /*56a0*/  @!P1 FMUL R112, R112, 0.5 ;  /* 0x3f00000070709820 */ /* 0x000fe20000400000 */
[----:B------:R-:W2:Y:S01]  /*56b0*/  MUFU.EX2 R106, R106 ;  /* 0x0000006a006a7308 */ /* 0x000ea20000000800 */
[----:B------:R-:W-:Y:S01]  /*56c0*/  FADD R158, R20, R77 ;  /* 0x0000004d149e7221 */ /* 0x000fe20000000000 */
[----:B------:R-:W-:Y:S01]  /*56d0*/  F2FP.SATFINITE.E4M3.F32.PACK_AB_MERGE_C R5, R195, R5, RZ ;  /* 0x00000005c305723e */ /* 0x000fe200048070ff */
[----:B----4-:R-:W-:Y:S01]  /*56e0*/  @!P2 FMUL R109, R109, R109 ;  /* 0x0000006d6d6da220 */ /* 0x010fe20000400000 */
[C---:B------:R-:W-:Y:S01]  /*56f0*/  F2FP.SATFINITE.E4M3.F32.PACK_AB_MERGE_C R20, R195.reuse, R20, RZ ;  /* 0x00000014c314723e */ /* 0x040fe200048070ff */
[----:B------:R-:W-:Y:S01]  /*5700*/  FADD R186, R42, R107 ;  /* 0x0000006b2aba7221 */ /* 0x000fe20000000000 */
[----:B------:R-:W-:Y:S01]  /*5710*/  F2FP.SATFINITE.E4M3.F32.PACK_AB_MERGE_C R77, R195, R77, RZ ;  /* 0x0000004dc34d723e */ /* 0x000fe200048070ff */
[----:B------:R-:W-:Y:S01]  /*5720*/  FADD R196, R50, R109 ;  /* 0x0000006d32c47221 */ /* 0x000fe20000000000 */
[----:B------:R-:W3:Y:S01]  /*5730*/  MUFU.EX2 R111, R111 ;  /* 0x0000006f006f7308 */ /* 0x000ee20000000800 */
[----:B------:R-:W-:Y:S01]  /*5740*/  LOP3.LUT R5, R5, 0xff, RZ, 0xc0, !PT ;  /* 0x000000ff05057812 */ /* 0x000fe200078ec0ff */
[----:B-1----:R-:W-:Y:S01]  /*5750*/  @!P3 FMUL R110, R110, R110 ;  /* 0x0000006e6e6eb220 */ /* 0x002fe20000400000 */
[----:B------:R-:W-:Y:S01]  /*5760*/  LOP3.LUT R20, R20, 0xffff, RZ, 0xc0, !PT ;  /* 0x0000ffff14147812 */ /* 0x000fe200078ec0ff */
[----:B------:R-:W-:Y:S01]  /*5770*/  IMAD.U32 R25, R34, 0x10000, RZ ;  /* 0x0001000022197824 */ /* 0x000fe200078e00ff */
[----:B------:R-:W-:Y:S01]  /*5780*/  F2FP.SATFINITE.E4M3.F32.PACK_AB_MERGE_C R61, R195, R61, RZ ;  /* 0x0000003dc33d723e */ /* 0x000fe200048070ff */
[----:B------:R-:W-:Y:S01]  /*5790*/  FADD R198, R51, R110 ;  /* 0x0000006e33c67221 */ /* 0x000fe20000000000 */
[----:B------:R-:W-:Y:S01]  /*57a0*/  F2FP.SATFINITE.E4M3.F32.PACK_AB_MERGE_C R109, R195, R109, RZ ;  /* 0x0000006dc36d723e */ /* 0x000fe200048070ff */
[----:B------:R-:W1:Y:S01]  /*57b0*/  MUFU.EX2 R112, R112 ;  /* 0x0000007000707308 */ /* 0x000e620000000800 */
[----:B------:R-:W-:Y:S01]  /*57c0*/  LOP3.LUT R128, R128, 0xffff, RZ, 0xc0, !PT ;  /* 0x0000ffff80807812 */ /* 0x000fe200078ec0ff */
[----:B--2---:R-:W-:Y:S01]  /*57d0*/  @!P5 FMUL R106, R106, R106 ;  /* 0x0000006a6a6ad220 */ /* 0x004fe20000400000 */
[----:B------:R-:W-:Y:S01]  /*57e0*/  PRMT R13, R14, 0x7604, R13 ;  /* 0x000076040e0d7816 */ /* 0x000fe2000000000d */
[----:B------:R-:W-:Y:S01]  /*57f0*/  IMAD.U32 R14, R115, 0x10000, RZ ;  /* 0x00010000730e7824 */ /* 0x000fe200078e00ff */
[----:B------:R-:W-:Y:S01]  /*5800*/  LOP3.LUT R77, R77, 0xffff, RZ, 0xc0, !PT ;  /* 0x0000ffff4d4d7812 */ /* 0x000fe200078ec0ff */
[----:B------:R-:W-:Y:S01]  /*5810*/  FADD R165, R167, R86 ;  /* 0x00000056a7a57221 */ /* 0x000fe20000000000 */
[----:B------:R-:W-:Y:S01]  /*5820*/  LOP3.LUT R11, R11, 0xff0000, R22, 0xf8, !PT ;  /* 0x00ff00000b0b7812 */ /* 0x000fe200078ef816 */
[----:B------:R-:W-:Y:S01]  /*5830*/  IMAD.U32 R22, R99, 0x10000, RZ ;  /* 0x0001000063167824 */ /* 0x000fe200078e00ff */
[----:B------:R-:W-:Y:S01]  /*5840*/  LOP3.LUT R8, R8, 0xffff, RZ, 0xc0, !PT ;  /* 0x0000ffff08087812 */ /* 0x000fe200078ec0ff */
[----:B---3--:R-:W-:Y:S01]  /*5850*/  @!P6 FMUL R111, R111, R111 ;  /* 0x0000006f6f6fe220 */ /* 0x008fe20000400000 */
[C---:B------:R-:W-:Y:S01]  /*5860*/  F2FP.SATFINITE.E4M3.F32.PACK_AB_MERGE_C R141, R195.reuse, R141, RZ ;  /* 0x0000008dc38d723e */ /* 0x040fe200048070ff */
[----:B------:R-:W-:Y:S01]  /*5870*/  FADD R166, R168, R87 ;  /* 0x00000057a8a67221 */ /* 0x000fe20000000000 */
[----:B------:R-:W-:Y:S01]  /*5880*/  F2FP.SATFINITE.E4M3.F32.PACK_AB_MERGE_C R35, R195, R35, RZ ;  /* 0x00000023c323723e */ /* 0x000fe200048070ff */
[----:B------:R-:W-:Y:S01]  /*5890*/  FADD R188, R43, R106 ;  /* 0x0000006a2bbc7221 */ /* 0x000fe20000000000 */
[C---:B------:R-:W-:Y:S01]  /*58a0*/  F2FP.SATFINITE.E4M3.F32.PACK_AB_MERGE_C R66, R195.reuse, R66, RZ ;  /* 0x00000042c342723e */ /* 0x040fe200048070ff */
[----:B------:R-:W-:Y:S01]  /*58b0*/  FADD R184, R38, R103 ;  /* 0x0000006726b87221 */ /* 0x000fe20000000000 */
[C---:B------:R-:W-:Y:S01]  /*58c0*/  F2FP.SATFINITE.E4M3.F32.PACK_AB_MERGE_C R67, R195.reuse, R67, RZ ;  /* 0x00000043c343723e */ /* 0x040fe200048070ff */
[----:B-1----:R-:W-:Y:S01]  /*58d0*/  @!P1 FMUL R112, R112, R112 ;  /* 0x0000007070709220 */ /* 0x002fe20000400000 */
[----:B------:R-:W-:Y:S01]  /*58e0*/  F2FP.SATFINITE.E4M3.F32.PACK_AB_MERGE_C R107, R195, R107, RZ ;  /* 0x0000006bc36b723e */ /* 0x000fe200048070ff */
[----:B------:R-:W-:Y:S01]  /*58f0*/  IMAD.U32 R66, R66, 0x10000, RZ ;  /* 0x0001000042427824 */ /* 0x000fe200078e00ff */
[----:B------:R-:W-:Y:S01]  /*5900*/  PRMT R5, R116, 0x7604, R5 ;  /* 0x0000760474057816 */ /* 0x000fe20000000005 */
[----:B------:R-:W-:Y:S01]  /*5910*/  FADD R176, R31, R94 ;  /* 0x0000005e1fb07221 */ /* 0x000fe20000000000 */
[----:B------:R-:W-:Y:S01]  /*5920*/  PRMT R19, R20, 0x7604, R19 ;  /* 0x0000760414137816 */ /* 0x000fe20000000013 */
[----:B------:R-:W-:Y:S01]  /*5930*/  IMAD.U32 R20, R127, 0x10000, RZ ;  /* 0x000100007f147824 */ /* 0x000fe200078e00ff */
[----:B------:R-:W-:Y:S01]  /*5940*/  LOP3.LUT R83, R83, 0xffff, RZ, 0xc0, !PT ;  /* 0x0000ffff53537812 */ /* 0x000fe200078ec0ff */
[----:B------:R-:W-:Y:S01]  /*5950*/  FADD R191, R46, R111 ;  /* 0x0000006f2ebf7221 */ /* 0x000fe20000000000 */
[----:B------:R-:W-:Y:S01]  /*5960*/  F2FP.SATFINITE.E4M3.F32.PACK_AB_MERGE_C R50, R195, R50, RZ ;  /* 0x00000032c332723e */ /* 0x000fe200048070ff */
[----:B------:R-:W-:Y:S01]  /*5970*/  FADD R192, R47, R112 ;  /* 0x000000702fc07221 */ /* 0x000fe20000000000 */
[----:B------:R-:W-:Y:S01]  /*5980*/  F2FP.SATFINITE.E4M3.F32.PACK_AB_MERGE_C R51, R195, R51, RZ ;  /* 0x00000033c333723e */ /* 0x000fe200048070ff */
[----:B------:R-:W-:Y:S01]  /*5990*/  FADD R183, R39, R102 ;  /* 0x0000006627b77221 */ /* 0x000fe20000000000 */
[----:B------:R-:W-:Y:S01]  /*59a0*/  F2FP.SATFINITE.E4M3.F32.PACK_AB_MERGE_C R95, R195, R95, RZ ;  /* 0x0000005fc35f723e */ /* 0x000fe200048070ff */
[----:B------:R-:W-:Y:S01]  /*59b0*/  IMAD.U32 R50, R50, 0x10000, RZ ;  /* 0x0001000032327824 */ /* 0x000fe200078e00ff */
[----:B------:R-:W-:Y:S01]  /*59c0*/  PRMT R9, R128, 0x7604, R9 ;  /* 0x0000760480097816 */ /* 0x000fe20000000009 */
[----:B------:R-:W-:Y:S01]  /*59d0*/  FADD R191, R156, R191 ;  /* 0x000000bf9cbf7221 */ /* 0x000fe20000000000 */
[----:B------:R-:W-:Y:S01]  /*59e0*/  LOP3.LUT R64, R64, 0xff, RZ, 0xc0, !PT ;  /* 0x000000ff40407812 */ /* 0x000fe200078ec0ff */
[----:B------:R-:W-:Y:S01]  /*59f0*/  IMAD.SHL.U32 R156, R3, 0x4, RZ ;  /* 0x00000004039c7824 */ /* 0x000fe200078e00ff */
[----:B------:R-:W-:Y:S01]  /*5a00*/  LOP3.LUT R61, R61, 0xffff, RZ, 0xc0, !PT ;  /* 0x0000ffff3d3d7812 */ /* 0x000fe200078ec0ff */
[----:B------:R-:W-:Y:S01]  /*5a10*/  IMAD.U32 R148, R148, 0x10000, RZ ;  /* 0x0001000094947824 */ /* 0x000fe200078e00ff */
[----:B------:R-:W-:Y:S01]  /*5a20*/  PRMT R77, R77, 0x7604, R80 ;  /* 0x000076044d4d7816 */ /* 0x000fe20000000050 */
[----:B------:R-:W-:Y:S01]  /*5a30*/  FADD R193, R158, R193 ;  /* 0x000000c19ec17221 */ /* 0x000fe20000000000 */
[----:B------:R-:W-:Y:S01]  /*5a40*/  LOP3.LUT R17, R28, 0xff0000, R17, 0xf8, !PT ;  /* 0x00ff00001c117812 */ /* 0x000fe200078ef811 */
[----:B------:R-:W-:Y:S01]  /*5a50*/  IMAD.U32 R28, R109, 0x10000, RZ ;  /* 0x000100006d1c7824 */ /* 0x000fe200078e00ff */
[----:B------:R-:W-:Y:S01]  /*5a60*/  LOP3.LUT R6, R6, 0xffff, RZ, 0xc0, !PT ;  /* 0x0000ffff06067812 */ /* 0x000fe200078ec0ff */
[----:B------:R-:W-:Y:S01]  /*5a70*/  FADD R171, R124, R171 ;  /* 0x000000ab7cab7221 */ /* 0x000fe20000000000 */
[C---:B------:R-:W-:Y:S01]  /*5a80*/  F2FP.SATFINITE.E4M3.F32.PACK_AB_MERGE_C R90, R195.reuse, R90, RZ ;  /* 0x0000005ac35a723e */ /* 0x040fe200048070ff */
[----:B------:R-:W-:Y:S01]  /*5a90*/  FADD R124, R132, R193 ;  /* 0x000000c1847c7221 */ /* 0x000fe20000000000 */
[----:B------:R-:W-:Y:S01]  /*5aa0*/  F2FP.SATFINITE.E4M3.F32.PACK_AB_MERGE_C R91, R195, R91, RZ ;  /* 0x0000005bc35b723e */ /* 0x000fe200048070ff */
[----:B------:R-:W-:Y:S01]  /*5ab0*/  IMAD.SHL.U32 R6, R6, 0x1000000, RZ ;  /* 0x0100000006067824 */ /* 0x000fe200078e00ff */
[----:B------:R-:W-:Y:S01]  /*5ac0*/  SHF.L.U32 R8, R8, 0x18, RZ ;  /* 0x0000001808087819 */ /* 0x000fe200000006ff */
[----:B------:R-:W-:Y:S01]  /*5ad0*/  FADD R124, R29, R124 ;  /* 0x0000007c1d7c7221 */ /* 0x000fe20000000000 */
[----:B------:R-:W-:Y:S01]  /*5ae0*/  LOP3.LUT R18, R18, 0xffff, RZ, 0xc0, !PT ;  /* 0x0000ffff12127812 */ /* 0x000fe200078ec0ff */
[----:B------:R-:W-:Y:S01]  /*5af0*/  FADD R189, R152, R189 ;  /* 0x000000bd98bd7221 */ /* 0x000fe20000000000 */
[----:B------:R-:W-:Y:S01]  /*5b00*/  F2FP.SATFINITE.E4M3.F32.PACK_AB_MERGE_C R72, R195, R72, RZ ;  /* 0x00000048c348723e */ /* 0x000fe200048070ff */
[----:B------:R-:W-:Y:S01]  /*5b10*/  FADD R113, R113, R162 ;  /* 0x000000a271717221 */ /* 0x000fe20000000000 */
[----:B------:R-:W-:Y:S01]  /*5b20*/  F2FP.SATFINITE.E4M3.F32.PACK_AB_MERGE_C R69, R195, R69, RZ ;  /* 0x00000045c345723e */ /* 0x000fe200048070ff */
[----:B------:R-:W-:Y:S01]  /*5b30*/  FADD R130, R130, R175 ;  /* 0x000000af82827221 */ /* 0x000fe20000000000 */
[----:B------:R-:W-:Y:S01]  /*5b40*/  LOP3.LUT R5, R5, 0xff0000, R14, 0xf8, !PT ;  /* 0x00ff000005057812 */ /* 0x000fe200078ef80e */
[----:B------:R-:W-:Y:S01]  /*5b50*/  IMAD.U32 R14, R141, 0x10000, RZ ;  /* 0x000100008d0e7824 */ /* 0x000fe200078e00ff */
[----:B------:R-:W-:Y:S01]  /*5b60*/  LOP3.LUT R25, R32, 0xff0000, R25, 0xf8, !PT ;  /* 0x00ff000020197812 */ /* 0x000fe200078ef819 */
[----:B------:R-:W-:Y:S01]  /*5b70*/  IMAD.SHL.U32 R32, R83, 0x1000000, RZ ;  /* 0x0100000053207824 */ /* 0x000fe200078e00ff */
[----:B------:R-:W-:Y:S01]  /*5b80*/  LOP3.LUT R93, R93, 0xff0000, R22, 0xf8, !PT ;  /* 0x00ff00005d5d7812 */ /* 0x000fe200078ef816 */
[----:B------:R-:W-:Y:S01]  /*5b90*/  IMAD.U32 R22, R107, 0x10000, RZ ;  /* 0x000100006b167824 */ /* 0x000fe200078e00ff */
[----:B------:R-:W-:Y:S01]  /*5ba0*/  LOP3.LUT R12, R12, 0xffff, RZ, 0xc0, !PT ;  /* 0x0000ffff0c0c7812 */ /* 0x000fe200078ec0ff */
[----:B------:R-:W-:Y:S01]  /*5bb0*/  FADD R192, R155, R192 ;  /* 0x000000c09bc07221 */ /* 0x000fe20000000000 */
[----:B------:R-:W-:Y:S01]  /*5bc0*/  LOP3.LUT R35, R35, 0xffff, RZ, 0xc0, !PT ;  /* 0x0000ffff23237812 */ /* 0x000fe200078ec0ff */
[----:B------:R-:W-:Y:S01]  /*5bd0*/  FADD R136, R136, R179 ;  /* 0x000000b388887221 */ /* 0x000fe20000000000 */
[----:B------:R-:W-:Y:S01]  /*5be0*/  LOP3.LUT R67, R67, 0xffff, RZ, 0xc0, !PT ;  /* 0x0000ffff43437812 */ /* 0x000fe200078ec0ff */
[----:B------:R-:W-:Y:S01]  /*5bf0*/  IMAD.SHL.U32 R12, R12, 0x1000000, RZ ;  /* 0x010000000c0c7824 */ /* 0x000fe200078e00ff */
[----:B------:R-:W-:Y:S01]  /*5c00*/  F2FP.SATFINITE.E4M3.F32.PACK_AB_MERGE_C R56, R195, R56, RZ ;  /* 0x00000038c338723e */ /* 0x000fe200048070ff */
[----:B------:R-:W-:Y:S01]  /*5c10*/  FADD R159, R159, R196 ;  /* 0x000000c49f9f7221 */ /* 0x000fe20000000000 */
[C---:B------:R-:W-:Y:S01]  /*5c20*/  F2FP.SATFINITE.E4M3.F32.PACK_AB_MERGE_C R53, R195.reuse, R53, RZ ;  /* 0x00000035c335723e */ /* 0x040fe200048070ff */
[----:B------:R-:W-:Y:S01]  /*5c30*/  FADD R165, R118, R165 ;  /* 0x000000a576a57221 */ /* 0x000fe20000000000 */
[----:B------:R-:W-:Y:S01]  /*5c40*/  F2FP.SATFINITE.E4M3.F32.PACK_AB_MERGE_C R167, R195, R167, RZ ;  /* 0x000000a7c3a7723e */ /* 0x000fe200048070ff */
[----:B------:R-:W-:Y:S01]  /*5c50*/  FADD R184, R139, R184 ;  /* 0x000000b88bb87221 */ /* 0x000fe20000000000 */
[----:B------:R-:W-:Y:S01]  /*5c60*/  F2FP.SATFINITE.E4M3.F32.PACK_AB_MERGE_C R168, R195, R168, RZ ;  /* 0x000000a8c3a8723e */ /* 0x000fe200048070ff */
[----:B------:R-:W-:Y:S01]  /*5c70*/  FADD R117, R117, R166 ;  /* 0x000000a675757221 */ /* 0x000fe20000000000 */
[C---:B------:R-:W-:Y:S01]  /*5c80*/  F2FP.SATFINITE.E4M3.F32.PACK_AB_MERGE_C R42, R195.reuse, R42, RZ ;  /* 0x0000002ac32a723e */ /* 0x040fe200048070ff */
[----:B------:R-:W-:Y:S01]  /*5c90*/  FADD R142, R142, R183 ;  /* 0x000000b78e8e7221 */ /* 0x000fe20000000000 */
[----:B------:R-:W-:Y:S01]  /*5ca0*/  F2FP.SATFINITE.E4M3.F32.PACK_AB_MERGE_C R43, R195, R43, RZ ;  /* 0x0000002bc32b723e */ /* 0x000fe200048070ff */
[----:B------:R-:W-:Y:S01]  /*5cb0*/  FADD R186, R147, R186 ;  /* 0x000000ba93ba7221 */ /* 0x000fe20000000000 */
[C---:B------:R-:W-:Y:S01]  /*5cc0*/  F2FP.SATFINITE.E4M3.F32.PACK_AB_MERGE_C R74, R195.reuse, R74, RZ ;  /* 0x0000004ac34a723e */ /* 0x040fe200048070ff */
[----:B------:R-:W-:Y:S01]  /*5cd0*/  IMAD.U32 R42, R42, 0x10000, RZ ;  /* 0x000100002a2a7824 */ /* 0x000fe200078e00ff */
[----:B------:R-:W-:Y:S01]  /*5ce0*/  F2FP.SATFINITE.E4M3.F32.PACK_AB_MERGE_C R75, R195, R75, RZ ;  /* 0x0000004bc34b723e */ /* 0x000fe200048070ff */
[----:B------:R-:W-:Y:S01]  /*5cf0*/  FADD R123, R123, R172 ;  /* 0x000000ac7b7b7221 */ /* 0x000fe20000000000 */
[----:B------:R-:W-:Y:S01]  /*5d00*/  PRMT R61, R61, 0x7604, R64 ;  /* 0x000076043d3d7816 */ /* 0x000fe20000000040 */
[----:B------:R-:W-:Y:S01]  /*5d10*/  IMAD.U32 R74, R74, 0x10000, RZ ;  /* 0x000100004a4a7824 */ /* 0x000fe200078e00ff */
[----:B------:R-:W-:Y:S01]  /*5d20*/  LOP3.LUT R9, R9, 0xff0000, R20, 0xf8, !PT ;  /* 0x00ff000009097812 */ /* 0x000fe200078ef814 */
[----:B------:R-:W-:Y:S01]  /*5d30*/  IMAD.U32 R20, R95, 0x10000, RZ ;  /* 0x000100005f147824 */ /* 0x000fe200078e00ff */
[----:B------:R-:W-:Y:S01]  /*5d40*/  LOP3.LUT R77, R77, 0xff0000, R82, 0xf8, !PT ;  /* 0x00ff00004d4d7812 */ /* 0x000fe200078ef852 */
[----:B------:R-:W-:Y:S01]  /*5d50*/  FADD R188, R149, R188 ;  /* 0x000000bc95bc7221 */ /* 0x000fe20000000000 */
[----:B------:R-:W-:Y:S01]  /*5d60*/  LOP3.LUT R10, R10, 0xffff, RZ, 0xc0, !PT ;  /* 0x0000ffff0a0a7812 */ /* 0x000fe200078ec0ff */
[----:B------:R-:W-:Y:S01]  /*5d70*/  FADD R129, R129, R176 ;  /* 0x000000b081817221 */ /* 0x000fe20000000000 */
[----:B------:R-:W-:Y:S01]  /*5d80*/  LOP3.LUT R51, R51, 0xffff, RZ, 0xc0, !PT ;  /* 0x0000ffff33337812 */ /* 0x000fe200078ec0ff */
[----:B------:R-:W-:Y:S01]  /*5d90*/  FADD R135, R135, R180 ;  /* 0x000000b487877221 */ /* 0x000fe20000000000 */
[----:B------:R-:W-:Y:S01]  /*5da0*/  SHF.L.U32 R90, R90, 0x10, RZ ;  /* 0x000000105a5a7819 */ /* 0x000fe200000006ff */
[----:B------:R-:W-:Y:S01]  /*5db0*/  IMAD.SHL.U32 R10, R10, 0x1000000, RZ ;  /* 0x010000000a0a7824 */ /* 0x000fe200078e00ff */
[----:B------:R-:W-:Y:S01]  /*5dc0*/  LOP3.LUT R8, R7, R8, RZ, 0xfc, !PT ;  /* 0x0000000807087212 */ /* 0x000fe200078efcff */
[----:B------:R-:W-:Y:S01]  /*5dd0*/  IMAD.SHL.U32 R7, R18, 0x1000000, RZ ;  /* 0x0100000012077824 */ /* 0x000fe200078e00ff */
[----:B------:R-:W-:Y:S01]  /*5de0*/  LOP3.LUT R91, R91, 0xffff, RZ, 0xc0, !PT ;  /* 0x0000ffff5b5b7812 */ /* 0x000fe200078ec0ff */
[----:B------:R-:W-:Y:S01]  /*5df0*/  IMAD.SHL.U32 R18, R35, 0x1000000, RZ ;  /* 0x0100000023127824 */ /* 0x000fe200078e00ff */
[----:B------:R-:W-:Y:S01]  /*5e00*/  F2FP.SATFINITE.E4M3.F32.PACK_AB_MERGE_C R103, R195, R103, RZ ;  /* 0x00000067c367723e */ /* 0x000fe200048070ff */
[----:B------:R-:W-:Y:S01]  /*5e10*/  FADD R198, R161, R198 ;  /* 0x000000c6a1c67221 */ /* 0x000fe20000000000 */
[----:B------:R-:W-:Y:S01]  /*5e20*/  LOP3.LUT R72, R72, 0xff, RZ, 0xc0, !PT ;  /* 0x000000ff48487812 */ /* 0x000fe200078ec0ff */
[----:B------:R-:W-:Y:S01]  /*5e30*/  IMAD.MOV.U32 R155, RZ, RZ, 0x1054 ;  /* 0x00001054ff9b7424 */ /* 0x000fe200078e00ff */
[----:B------:R-:W-:Y:S01]  /*5e40*/  LOP3.LUT R69, R69, 0xffff, RZ, 0xc0, !PT ;  /* 0x0000ffff45457812 */ /* 0x000fe200078ec0ff */
[----:B------:R-:W-:Y:S01]  /*5e50*/  IMAD.MOV.U32 R154, RZ, RZ, 0x3276 ;  /* 0x00003276ff9a7424 */ /* 0x000fe200078e00ff */
[----:B------:R-:W-:Y:S01]  /*5e60*/  LOP3.LUT R27, R27, 0xff0000, R28, 0xf8, !PT ;  /* 0x00ff00001b1b7812 */ /* 0x000fe200078ef81c */
[----:B------:R-:W-:Y:S01]  /*5e70*/  IMAD.SHL.U32 R28, R67, 0x1000000, RZ ;  /* 0x01000000431c7824 */ /* 0x000fe200078e00ff */
[C---:B------:R-:W-:Y:S01]  /*5e80*/  F2FP.SATFINITE.E4M3.F32.PACK_AB_MERGE_C R58, R195.reuse, R58, RZ ;  /* 0x0000003ac33a723e */ /* 0x040fe200048070ff */
[----:B------:R-:W-:Y:S01]  /*5e90*/  FADD R118, R126, R189 ;  /* 0x000000bd7e767221 */ /* 0x000fe20000000000 */
[----:B------:R-:W-:Y:S01]  /*5ea0*/  F2FP.SATFINITE.E4M3.F32.PACK_AB_MERGE_C R59, R195, R59, RZ ;  /* 0x0000003bc33b723e */ /* 0x000fe200048070ff */
[----:B------:R-:W-:Y:S01]  /*5eb0*/  FADD R21, R113, R182 ;  /* 0x000000b671157221 */ /* 0x000fe20000000000 */
[----:B------:R-:W-:Y:S01]  /*5ec0*/  LOP3.LUT R56, R56, 0xff, RZ, 0xc0, !PT ;  /* 0x000000ff38387812 */ /* 0x000fe200078ec0ff */
[----:B------:R-:W-:Y:S01]  /*5ed0*/  FADD R126, R130, R191 ;  /* 0x000000bf827e7221 */ /* 0x000fe20000000000 */
[----:B------:R-:W-:Y:S01]  /*5ee0*/  LOP3.LUT R53, R53, 0xffff, RZ, 0xc0, !PT ;  /* 0x0000ffff35357812 */ /* 0x000fe200078ec0ff */
[----:B------:R-:W-:Y:S01]  /*5ef0*/  FADD R132, R136, R159 ;  /* 0x0000009f88847221 */ /* 0x000fe20000000000 */
[----:B------:R-:W-:Y:S01]  /*5f00*/  LOP3.LUT R143, R143, 0xffff, RZ, 0xc0, !PT ;  /* 0x0000ffff8f8f7812 */ /* 0x000fe200078ec0ff */
[----:B------:R-:W-:Y:S01]  /*5f10*/  FADD R113, R165, R184 ;  /* 0x000000b8a5717221 */ /* 0x000fe20000000000 */
[----:B------:R-:W-:Y:S01]  /*5f20*/  F2FP.SATFINITE.E4M3.F32.PACK_AB_MERGE_C R31, R195, R31, RZ ;  /* 0x0000001fc31f723e */ /* 0x000fe200048070ff */
[----:B------:R-:W-:Y:S01]  /*5f30*/  FADD R117, R117, R142 ;  /* 0x0000008e75757221 */ /* 0x000fe20000000000 */
[----:B------:R-:W-:Y:S01]  /*5f40*/  F2FP.SATFINITE.E4M3.F32.PACK_AB_MERGE_C R46, R195, R46, RZ ;  /* 0x0000002ec32e723e */ /* 0x000fe200048070ff */
[----:B------:R-:W-:Y:S01]  /*5f50*/  FADD R119, R171, R186 ;  /* 0x000000baab777221 */ /* 0x000fe20000000000 */
[----:B------:R-:W-:Y:S01]  /*5f60*/  F2FP.SATFINITE.E4M3.F32.PACK_AB_MERGE_C R47, R195, R47, RZ ;  /* 0x0000002fc32f723e */ /* 0x000fe200048070ff */
[----:B------:R-:W-:Y:S01]  /*5f70*/  FADD R123, R123, R188 ;  /* 0x000000bc7b7b7221 */ /* 0x000fe20000000000 */
[C---:B------:R-:W-:Y:S01]  /*5f80*/  F2FP.SATFINITE.E4M3.F32.PACK_AB_MERGE_C R52, R195.reuse, R52, RZ ;  /* 0x00000034c334723e */ /* 0x040fe200048070ff */
[----:B------:R-:W-:Y:S01]  /*5f90*/  IMAD.U32 R46, R46, 0x10000, RZ ;  /* 0x000100002e2e7824 */ /* 0x000fe200078e00ff */
[----:B------:R-:W-:Y:S01]  /*5fa0*/  F2FP.SATFINITE.E4M3.F32.PACK_AB_MERGE_C R49, R195, R49, RZ ;  /* 0x00000031c331723e */ /* 0x000fe200048070ff */
[----:B------:R-:W-:Y:S01]  /*5fb0*/  FADD R130, R129, R192 ;  /* 0x000000c081827221 */ /* 0x000fe20000000000 */
        /* <DEDUP_REMOVED lines=12> */
[----:B------:R-:W-:Y:S01]  /*6080*/  LOP3.LUT R100, R100, 0xff, RZ, 0xc0, !PT ;  /* 0x000000ff64647812 */ /* 0x000fe200078ec0ff */
[----:B------:R-:W-:Y:S01]  /*6090*/  FADD R136, R123, R136 ;  /* 0x000000887b887221 */ /* 0x000fe20000000000 */
[----:B------:R-:W-:Y:S01]  /*60a0*/  LOP3.LUT R97, R97, 0xffff, RZ, 0xc0, !PT ;  /* 0x0000ffff61617812 */ /* 0x000fe200078ec0ff */
[----:B------:R-:W-:Y:S01]  /*60b0*/  IMAD.U32 R26, R111, 0x10000, RZ ;  /* 0x000100006f1a7824 */ /* 0x000fe200078e00ff */
[----:B------:R-:W-:Y:S01]  /*60c0*/  LOP3.LUT R13, R13, 0xff0000, R14, 0xf8, !PT ;  /* 0x00ff00000d0d7812 */ /* 0x000fe200078ef80e */
[----:B------:R-:W-:Y:S01]  /*60d0*/  IMAD.U32 R14, R167, 0x10000, RZ ;  /* 0x00010000a70e7824 */ /* 0x000fe200078e00ff */
[----:B------:R-:W-:Y:S01]  /*60e0*/  LOP3.LUT R61, R61, 0xff0000, R66, 0xf8, !PT ;  /* 0x00ff00003d3d7812 */ /* 0x000fe200078ef842 */
[----:B------:R-:W-:Y:S01]  /*60f0*/  FADD R21, R21, R120 ;  /* 0x0000007815157221 */ /* 0x000fe20000000000 */
[----:B------:R-:W-:Y:S01]  /*6100*/  LOP3.LUT R101, R101, 0xff0000, R22, 0xf8, !PT ;  /* 0x00ff000065657812 */ /* 0x000fe200078ef816 */
[----:B------:R-:W-:Y:S01]  /*6110*/  IMAD.SHL.U32 R22, R51, 0x1000000, RZ ;  /* 0x0100000033167824 */ /* 0x000fe200078e00ff */
[----:B------:R-:W-:Y:S01]  /*6120*/  LOP3.LUT R168, R168, 0xffff, RZ, 0xc0, !PT ;  /* 0x0000ffffa8a87812 */ /* 0x000fe200078ec0ff */
[----:B------:R-:W-:Y:S01]  /*6130*/  FADD R124, R23, R124 ;  /* 0x0000007c177c7221 */ /* 0x000fe20000000000 */
[----:B------:R-:W-:Y:S01]  /*6140*/  LOP3.LUT R43, R43, 0xffff, RZ, 0xc0, !PT ;  /* 0x0000ffff2b2b7812 */ /* 0x000fe200078ec0ff */
[----:B------:R-:W-:Y:S01]  /*6150*/  FADD R113, R113, R132 ;  /* 0x0000008471717221 */ /* 0x000fe20000000000 */
[----:B------:R-:W-:Y:S01]  /*6160*/  LOP3.LUT R75, R75, 0xffff, RZ, 0xc0, !PT ;  /* 0x0000ffff4b4b7812 */ /* 0x000fe200078ec0ff */
[----:B------:R-:W-:Y:S01]  /*6170*/  FADD R136, R117, R136 ;  /* 0x0000008875887221 */ /* 0x000fe20000000000 */
[----:B------:R-:W-:Y:S01]  /*6180*/  LOP3.LUT R77, R77, R32, RZ, 0xfc, !PT ;  /* 0x000000204d4d7212 */ /* 0x000fe200078efcff */
[----:B------:R-:W-:Y:S01]  /*6190*/  FADD R153, R21, R124 ;  /* 0x0000007c15997221 */ /* 0x000fe20000000000 */
[----:B------:R-:W-:Y:S01]  /*61a0*/  F2FP.SATFINITE.E4M3.F32.PACK_AB_MERGE_C R65, R195, R65, RZ ;  /* 0x00000041c341723e */ /* 0x000fe200048070ff */
[----:B------:R-:W-:Y:S01]  /*61b0*/  FADD R152, R113, R136 ;  /* 0x0000008871987221 */ /* 0x000fe20000000000 */
[----:B------:R-:W-:-:S02]  /*61c0*/  LOP3.LUT R85, R85, 0xff0000, R90, 0xf8, !PT ;  /* 0x00ff000055557812 */ /* 0x000fc400078ef85a */
[----:B------:R-:W-:Y:S02]  /*61d0*/  SHF.L.U32 R32, R91, 0x18, RZ ;  /* 0x000000185b207819 */ /* 0x000fe400000006ff */
[C---:B------:R-:W-:Y:S02]  /*61e0*/  F2FP.SATFINITE.E4M3.F32.PACK_AB_MERGE_C R145, R195.reuse, R145, RZ ;  /* 0x00000091c391723e */ /* 0x040fe400048070ff */
[C---:B------:R-:W-:Y:S02]  /*61f0*/  F2FP.SATFINITE.E4M3.F32.PACK_AB_MERGE_C R140, R195.reuse, R140, RZ ;  /* 0x0000008cc38c723e */ /* 0x040fe400048070ff */
[C---:B------:R-:W-:Y:S02]  /*6200*/  F2FP.SATFINITE.E4M3.F32.PACK_AB_MERGE_C R38, R195.reuse, R38, RZ ;  /* 0x00000026c326723e */ /* 0x040fe400048070ff */
[C---:B------:R-:W-:Y:S02]  /*6210*/  F2FP.SATFINITE.E4M3.F32.PACK_AB_MERGE_C R39, R195.reuse, R39, RZ ;  /* 0x00000027c327723e */ /* 0x040fe400048070ff */
[C---:B------:R-:W-:Y:S01]  /*6220*/  F2FP.SATFINITE.E4M3.F32.PACK_AB_MERGE_C R54, R195.reuse, R54, RZ ;  /* 0x00000036c336723e */ /* 0x040fe200048070ff */
[----:B------:R-:W-:Y:S01]  /*6230*/  IMAD.U32 R38, R38, 0x10000, RZ ;  /* 0x0001000026267824 */ /* 0x000fe200078e00ff */
[----:B------:R-:W-:-:S02]  /*6240*/  F2FP.SATFINITE.E4M3.F32.PACK_AB_MERGE_C R55, R195, R55, RZ ;  /* 0x00000037c337723e */ /* 0x000fc400048070ff */
[C---:B------:R-:W-:Y:S01]  /*6250*/  F2FP.SATFINITE.E4M3.F32.PACK_AB_MERGE_C R62, R195.reuse, R62, RZ ;  /* 0x0000003ec33e723e */ /* 0x040fe200048070ff */
[----:B------:R-:W-:Y:S01]  /*6260*/  IMAD.U32 R54, R54, 0x10000, RZ ;  /* 0x0001000036367824 */ /* 0x000fe200078e00ff */
[C---:B------:R-:W-:Y:S02]  /*6270*/  F2FP.SATFINITE.E4M3.F32.PACK_AB_MERGE_C R63, R195.reuse, R63, RZ ;  /* 0x0000003fc33f723e */ /* 0x040fe400048070ff */
[C---:B------:R-:W-:Y:S01]  /*6280*/  F2FP.SATFINITE.E4M3.F32.PACK_AB_MERGE_C R78, R195.reuse, R78, RZ ;  /* 0x0000004ec34e723e */ /* 0x040fe200048070ff */
[----:B------:R-:W-:Y:S01]  /*6290*/  IMAD.U32 R62, R62, 0x10000, RZ ;  /* 0x000100003e3e7824 */ /* 0x000fe200078e00ff */
[C---:B------:R-:W-:Y:S02]  /*62a0*/  F2FP.SATFINITE.E4M3.F32.PACK_AB_MERGE_C R79, R195.reuse, R79, RZ ;  /* 0x0000004fc34f723e */ /* 0x040fe400048070ff */
[C---:B------:R-:W-:Y:S01]  /*62b0*/  F2FP.SATFINITE.E4M3.F32.PACK_AB_MERGE_C R86, R195.reuse, R86, RZ ;  /* 0x00000056c356723e */ /* 0x040fe200048070ff */
[----:B------:R-:W-:Y:S01]  /*62c0*/  IMAD.U32 R78, R78, 0x10000, RZ ;  /* 0x000100004e4e7824 */ /* 0x000fe200078e00ff */
[----:B------:R-:W-:-:S02]  /*62d0*/  F2FP.SATFINITE.E4M3.F32.PACK_AB_MERGE_C R87, R195, R87, RZ ;  /* 0x00000057c357723e */ /* 0x000fc400048070ff */
[----:B------:R-:W-:Y:S01]  /*62e0*/  LOP3.LUT R24, R24, 0xffff, RZ, 0xc0, !PT ;  /* 0x0000ffff18187812 */ /* 0x000fe200078ec0ff */
[----:B------:R-:W-:Y:S01]  /*62f0*/  IMAD.U32 R86, R86, 0x10000, RZ ;  /* 0x0001000056567824 */ /* 0x000fe200078e00ff */
[----:B------:R-:W-:Y:S02]  /*6300*/  PRMT R125, R125, 0x7604, R164 ;  /* 0x000076047d7d7816 */ /* 0x000fe400000000a4 */
[----:B------:R-:W-:Y:S02]  /*6310*/  LOP3.LUT R41, R41, 0xff, RZ, 0xc0, !PT ;  /* 0x000000ff29297812 */ /* 0x000fe400078ec0ff */
[----:B------:R-:W-:Y:S02]  /*6320*/  LOP3.LUT R44, R44, 0xffff, RZ, 0xc0, !PT ;  /* 0x0000ffff2c2c7812 */ /* 0x000fe400078ec0ff */
[----:B------:R-:W-:Y:S02]  /*6330*/  PRMT R37, R40, 0x7604, R37 ;  /* 0x0000760428257816 */ /* 0x000fe40000000025 */
[----:B------:R-:W-:-:S02]  /*6340*/  PRMT R69, R69, 0x7604, R72 ;  /* 0x0000760445457816 */ /* 0x000fc40000000048 */
[----:B------:R-:W-:Y:S02]  /*6350*/  LOP3.LUT R108, R108, 0xff, RZ, 0xc0, !PT ;  /* 0x000000ff6c6c7812 */ /* 0x000fe400078ec0ff */
[----:B------:R-:W-:Y:S02]  /*6360*/  LOP3.LUT R105, R105, 0xffff, RZ, 0xc0, !PT ;  /* 0x0000ffff69697812 */ /* 0x000fe400078ec0ff */
[----:B------:R-:W-:Y:S02]  /*6370*/  LOP3.LUT R45, R45, 0xff0000, R50, 0xf8, !PT ;  /* 0x00ff00002d2d7812 */ /* 0x000fe400078ef832 */
[----:B------:R-:W-:Y:S01]  /*6380*/  LOP3.LUT R89, R89, 0xff0000, R20, 0xf8, !PT ;  /* 0x00ff000059597812 */ /* 0x000fe200078ef814 */
[----:B------:R-:W-:Y:S01]  /*6390*/  IMAD.U32 R20, R103, 0x10000, RZ ;  /* 0x0001000067147824 */ /* 0x000fe200078e00ff */
[----:B------:R-:W-:Y:S01]  /*63a0*/  LOP3.LUT R5, R5, R6, RZ, 0xfc, !PT ;  /* 0x0000000605057212 */ /* 0x000fe200078efcff */
[----:B------:R-:W-:Y:S01]  /*63b0*/  IMAD.SHL.U32 R6, R143, 0x1000000, RZ ;  /* 0x010000008f067824 */ /* 0x000fe200078e00ff */
[----:B------:R-:W-:-:S02]  /*63c0*/  LOP3.LUT R163, R163, 0xffff, RZ, 0xc0, !PT ;  /* 0x0000ffffa3a37812 */ /* 0x000fc400078ec0ff */
[C---:B------:R-:W-:Y:S02]  /*63d0*/  F2FP.SATFINITE.E4M3.F32.PACK_AB_MERGE_C R70, R195.reuse, R70, RZ ;  /* 0x00000046c346723e */ /* 0x040fe400048070ff */
[C---:B------:R-:W-:Y:S02]  /*63e0*/  F2FP.SATFINITE.E4M3.F32.PACK_AB_MERGE_C R71, R195.reuse, R71, RZ ;  /* 0x00000047c347723e */ /* 0x040fe400048070ff */
[C---:B------:R-:W-:Y:S01]  /*63f0*/  F2FP.SATFINITE.E4M3.F32.PACK_AB_MERGE_C R94, R195.reuse, R94, RZ ;  /* 0x0000005ec35e723e */ /* 0x040fe200048070ff */
[----:B------:R-:W-:Y:S01]  /*6400*/  IMAD.U32 R70, R70, 0x10000, RZ ;  /* 0x0001000046467824 */ /* 0x000fe200078e00ff */
[----:B------:R-:W-:Y:S02]  /*6410*/  F2FP.SATFINITE.E4M3.F32.PACK_AB_MERGE_C R98, R195, R98, RZ ;  /* 0x00000062c362723e */ /* 0x000fe400048070ff */
[----:B------:R-:W-:Y:S02]  /*6420*/  PRMT R53, R53, 0x7604, R56 ;  /* 0x0000760435357816 */ /* 0x000fe40000000038 */
[----:B------:R-:W-:-:S02]  /*6430*/  SHF.L.U32 R58, R58, 0x10, RZ ;  /* 0x000000103a3a7819 */ /* 0x000fc400000006ff */
[----:B------:R-:W-:Y:S02]  /*6440*/  LOP3.LUT R59, R59, 0xffff, RZ, 0xc0, !PT ;  /* 0x0000ffff3b3b7812 */ /* 0x000fe400078ec0ff */
[C---:B------:R-:W-:Y:S02]  /*6450*/  F2FP.SATFINITE.E4M3.F32.PACK_AB_MERGE_C R102, R195.reuse, R102, RZ ;  /* 0x00000066c366723e */ /* 0x040fe400048070ff */
[C---:B------:R-:W-:Y:S02]  /*6460*/  F2FP.SATFINITE.E4M3.F32.PACK_AB_MERGE_C R106, R195.reuse, R106, RZ ;  /* 0x0000006ac36a723e */ /* 0x040fe400048070ff */
[C---:B------:R-:W-:Y:S02]  /*6470*/  F2FP.SATFINITE.E4M3.F32.PACK_AB_MERGE_C R112, R195.reuse, R112, RZ ;  /* 0x00000070c370723e */ /* 0x040fe400048070ff */
[----:B------:R-:W-:Y:S02]  /*6480*/  F2FP.SATFINITE.E4M3.F32.PACK_AB_MERGE_C R110, R195, R110, RZ ;  /* 0x0000006ec36e723e */ /* 0x000fe400048070ff */
[----:B------:R-:W-:-:S02]  /*6490*/  LOP3.LUT R33, R33, 0xff, RZ, 0xc0, !PT ;  /* 0x000000ff21217812 */ /* 0x000fc400078ec0ff */
[----:B------:R-:W-:Y:S02]  /*64a0*/  LOP3.LUT R36, R36, 0xffff, RZ, 0xc0, !PT ;  /* 0x0000ffff24247812 */ /* 0x000fe400078ec0ff */
[----:B------:R-:W-:Y:S02]  /*64b0*/  LOP3.LUT R52, R52, 0xff, RZ, 0xc0, !PT ;  /* 0x000000ff34347812 */ /* 0x000fe400078ec0ff */
[----:B------:R-:W-:Y:S02]  /*64c0*/  LOP3.LUT R49, R49, 0xffff, RZ, 0xc0, !PT ;  /* 0x0000ffff31317812 */ /* 0x000fe400078ec0ff */
[----:B------:R-:W-:Y:S02]  /*64d0*/  LOP3.LUT R57, R57, 0xffff, RZ, 0xc0, !PT ;  /* 0x0000ffff39397812 */ /* 0x000fe400078ec0ff */
[----:B------:R-:W-:Y:S02]  /*64e0*/  LOP3.LUT R76, R76, 0xff, RZ, 0xc0, !PT ;  /* 0x000000ff4c4c7812 */ /* 0x000fe400078ec0ff */
[----:B------:R-:W-:-:S02]  /*64f0*/  LOP3.LUT R73, R73, 0xffff, RZ, 0xc0, !PT ;  /* 0x0000ffff49497812 */ /* 0x000fc400078ec0ff */
[----:B------:R-:W-:Y:S02]  /*6500*/  LOP3.LUT R84, R84, 0xff, RZ, 0xc0, !PT ;  /* 0x000000ff54547812 */ /* 0x000fe400078ec0ff */
[----:B------:R-:W-:Y:S02]  /*6510*/  LOP3.LUT R81, R81, 0xffff, RZ, 0xc0, !PT ;  /* 0x0000ffff51517812 */ /* 0x000fe400078ec0ff */
[----:B------:R-:W-:Y:S02]  /*6520*/  PRMT R97, R97, 0x7604, R100 ;  /* 0x0000760461617816 */ /* 0x000fe40000000064 */
[----:B------:R-:W-:Y:S01]  /*6530*/  LOP3.LUT R12, R11, R12, RZ, 0xfc, !PT ;  /* 0x0000000c0b0c7212 */ /* 0x000fe200078efcff */
[----:B------:R-:W-:Y:S01]  /*6540*/  IMAD.SHL.U32 R11, R168, 0x1000000, RZ ;  /* 0x01000000a80b7824 */ /* 0x000fe200078e00ff */
[----:B------:R-:W-:Y:S02]  /*6550*/  LOP3.LUT R150, R150, 0xffff, RZ, 0xc0, !PT ;  /* 0x0000ffff96967812 */ /* 0x000fe400078ec0ff */
[----:B------:R-:W-:-:S02]  /*6560*/  LOP3.LUT R31, R31, 0xffff, RZ, 0xc0, !PT ;  /* 0x0000ffff1f1f7812 */ /* 0x000fc400078ec0ff */
[----:B------:R-:W-:Y:S01]  /*6570*/  LOP3.LUT R25, R25, R18, RZ, 0xfc, !PT ;  /* 0x0000001219197212 */ /* 0x000fe200078efcff */
[----:B------:R-:W-:Y:S01]  /*6580*/  IMAD.SHL.U32 R18, R43, 0x1000000, RZ ;  /* 0x010000002b127824 */ /* 0x000fe200078e00ff */
[----:B------:R-:W-:Y:S01]  /*6590*/  LOP3.LUT R47, R47, 0xffff, RZ, 0xc0, !PT ;  /* 0x0000ffff2f2f7812 */ /* 0x000fe200078ec0ff */
[----:B------:R-:W-:Y:S01]  /*65a0*/  IMAD.SHL.U32 R150, R150, 0x1000000, RZ ;  /* 0x0100000096967824 */ /* 0x000fe200078e00ff */
[----:B------:R-:W-:Y:S01]  /*65b0*/  LOP3.LUT R61, R61, R28, RZ, 0xfc, !PT ;  /* 0x0000001c3d3d7212 */ /* 0x000fe200078efcff */
[----:B------:R-:W-:Y:S01]  /*65c0*/  IMAD.SHL.U32 R28, R75, 0x1000000, RZ ;  /* 0x010000004b1c7824 */ /* 0x000fe200078e00ff */
[----:B------:R-:W-:Y:S02]  /*65d0*/  LOP3.LUT R65, R65, 0xffff, RZ, 0xc0, !PT ;  /* 0x0000ffff41417812 */ /* 0x000fe400078ec0ff */
[----:B------:R-:W-:Y:S02]  /*65e0*/  LOP3.LUT R85, R85, R32, RZ, 0xfc, !PT ;  /* 0x0000002055557212 */ /* 0x000fe400078efcff */
[----:B------:R-:W-:-:S02]  /*65f0*/  PRMT R24, R24, 0x7604, R169 ;  /* 0x0000760418187816 */ /* 0x000fc400000000a9 */
[----:B------:R-:W-:Y:S02]  /*6600*/  PRMT R41, R44, 0x7604, R41 ;  /* 0x000076042c297816 */ /* 0x000fe40000000029 */
[----:B------:R-:W-:Y:S02]  /*6610*/  PRMT R105, R105, 0x7604, R108 ;  /* 0x0000760469697816 */ /* 0x000fe4000000006c */
[----:B------:R-:W-:Y:S02]  /*6620*/  SHF.L.U32 R145, R145, 0x10, RZ ;  /* 0x0000001091917819 */ /* 0x000fe400000006ff */
[----:B------:R-:W-:Y:S02]  /*6630*/  LOP3.LUT R14, R125, 0xff0000, R14, 0xf8, !PT ;  /* 0x00ff00007d0e7812 */ /* 0x000fe400078ef80e */
[----:B------:R-:W-:Y:S02]  /*6640*/  LOP3.LUT R37, R37, 0xff0000, R42, 0xf8, !PT ;  /* 0x00ff000025257812 */ /* 0x000fe400078ef82a */
[----:B------:R-:W-:-:S02]  /*6650*/  LOP3.LUT R69, R69, 0xff0000, R74, 0xf8, !PT ;  /* 0x00ff000045457812 */ /* 0x000fc400078ef84a */
[----:B------:R-:W-:Y:S01]  /*6660*/  LOP3.LUT R9, R9, R10, RZ, 0xfc, !PT ;  /* 0x0000000a09097212 */ /* 0x000fe200078efcff */
[----:B------:R-:W-:Y:S01]  /*6670*/  IMAD.SHL.U32 R10, R163, 0x1000000, RZ ;  /* 0x01000000a30a7824 */ /* 0x000fe200078e00ff */
[----:B------:R-:W-:Y:S02]  /*6680*/  LOP3.LUT R140, R140, 0xffff, RZ, 0xc0, !PT ;  /* 0x0000ffff8c8c7812 */ /* 0x000fe400078ec0ff */
[----:B------:R-:W-:Y:S02]  /*6690*/  LOP3.LUT R39, R39, 0xffff, RZ, 0xc0, !PT ;  /* 0x0000ffff27277812 */ /* 0x000fe400078ec0ff */
[----:B------:R-:W-:Y:S02]  /*66a0*/  LOP3.LUT R45, R45, R22, RZ, 0xfc, !PT ;  /* 0x000000162d2d7212 */ /* 0x000fe400078efcff */
[----:B------:R-:W-:Y:S02]  /*66b0*/  LOP3.LUT R55, R55, 0xffff, RZ, 0xc0, !PT ;  /* 0x0000ffff37377812 */ /* 0x000fe400078ec0ff */
[----:B------:R-:W-:-:S02]  /*66c0*/  LOP3.LUT R63, R63, 0xffff, RZ, 0xc0, !PT ;  /* 0x0000ffff3f3f7812 */ /* 0x000fc400078ec0ff */
[----:B------:R-:W-:Y:S02]  /*66d0*/  LOP3.LUT R79, R79, 0xffff, RZ, 0xc0, !PT ;  /* 0x0000ffff4f4f7812 */ /* 0x000fe400078ec0ff */
[----:B------:R-:W-:Y:S02]  /*66e0*/  LOP3.LUT R87, R87, 0xffff, RZ, 0xc0, !PT ;  /* 0x0000ffff57577812 */ /* 0x000fe400078ec0ff */
[----:B------:R-:W-:Y:S01]  /*66f0*/  SEL R32, R8, R5, P4 ;  /* 0x0000000508207207 */ /* 0x000fe20002000000 */
[----:B------:R-:W-:Y:S01]  /*6700*/  IMAD.SHL.U32 R30, R79, 0x1000000, RZ ;  /* 0x010000004f1e7824 */ /* 0x000fe200078e00ff */
[----:B------:R-:W-:Y:S02]  /*6710*/  LOP3.LUT R53, R53, 0xff0000, R58, 0xf8, !PT ;  /* 0x00ff000035357812 */ /* 0x000fe400078ef83a */
[----:B------:R-:W-:Y:S02]  /*6720*/  SHF.L.U32 R22, R59, 0x18, RZ ;  /* 0x000000183b167819 */ /* 0x000fe400000006ff */
[----:B------:R-:W-:-:S02]  /*6730*/  LOP3.LUT R71, R71, 0xffff, RZ, 0xc0, !PT ;  /* 0x0000ffff47477812 */ /* 0x000fc400078ec0ff */
[----:B------:R-:W-:Y:S02]  /*6740*/  LOP3.LUT R94, R94, 0xffff, RZ, 0xc0, !PT ;  /* 0x0000ffff5e5e7812 */ /* 0x000fe400078ec0ff */
[----:B------:R-:W-:Y:S02]  /*6750*/  LOP3.LUT R98, R98, 0xffff, RZ, 0xc0, !PT ;  /* 0x0000ffff62627812 */ /* 0x000fe400078ec0ff */
[----:B------:R-:W-:Y:S01]  /*6760*/  SEL R8, R5, R8, P4 ;  /* 0x0000000805087207 */ /* 0x000fe20002000000 */
[----:B------:R-:W-:Y:S01]  /*6770*/  IMAD.MOV.U32 R5, RZ, RZ, 0x2130 ;  /* 0x00002130ff057424 */ /* 0x000fe200078e00ff */
[----:B------:R-:W-:Y:S01]  /*6780*/  PRMT R33, R36, 0x7604, R33 ;  /* 0x0000760424217816 */ /* 0x000fe20000000021 */
[----:B------:R-:W-:Y:S01]  /*6790*/  IMAD.SHL.U32 R94, R94, 0x1000000, RZ ;  /* 0x010000005e5e7824 */ /* 0x000fe200078e00ff */
[----:B------:R-:W-:Y:S01]  /*67a0*/  PRMT R49, R49, 0x7604, R52 ;  /* 0x0000760431317816 */ /* 0x000fe20000000034 */
[----:B------:R-:W-:Y:S01]  /*67b0*/  IMAD.SHL.U32 R98, R98, 0x1000000, RZ ;  /* 0x0100000062627824 */ /* 0x000fe200078e00ff */
[----:B------:R-:W-:-:S02]  /*67c0*/  PRMT R57, R57, 0x7604, R60 ;  /* 0x0000760439397816 */ /* 0x000fc4000000003c */
[----:B------:R-:W-:Y:S02]  /*67d0*/  PRMT R73, R73, 0x7604, R76 ;  /* 0x0000760449497816 */ /* 0x000fe4000000004c */
[----:B------:R-:W-:Y:S02]  /*67e0*/  PRMT R81, R81, 0x7604, R84 ;  /* 0x0000760451517816 */ /* 0x000fe40000000054 */
[----:B------:R-:W-:Y:S02]  /*67f0*/  LOP3.LUT R19, R19, 0xff0000, R160, 0xf8, !PT ;  /* 0x00ff000013137812 */ /* 0x000fe400078ef8a0 */
[----:B------:R-:W-:Y:S01]  /*6800*/  LOP3.LUT R97, R97, 0xff0000, R20, 0xf8, !PT ;  /* 0x00ff000061617812 */ /* 0x000fe200078ef814 */
[----:B------:R-:W-:Y:S01]  /*6810*/  IMAD.SHL.U32 R20, R47, 0x1000000, RZ ;  /* 0x010000002f147824 */ /* 0x000fe200078e00ff */
[----:B------:R-:W-:Y:S01]  /*6820*/  LOP3.LUT R7, R16, R7, RZ, 0xfc, !PT ;  /* 0x0000000710077212 */ /* 0x000fe200078efcff */
[----:B------:R-:W-:Y:S01]  /*6830*/  IMAD.SHL.U32 R16, R31, 0x1000000, RZ ;  /* 0x010000001f107824 */ /* 0x000fe200078e00ff */
[----:B------:R-:W-:-:S02]  /*6840*/  LOP3.LUT R102, R102, 0xffff, RZ, 0xc0, !PT ;  /* 0x0000ffff66667812 */ /* 0x000fc400078ec0ff */
[----:B------:R-:W-:Y:S02]  /*6850*/  LOP3.LUT R106, R106, 0xffff, RZ, 0xc0, !PT ;  /* 0x0000ffff6a6a7812 */ /* 0x000fe400078ec0ff */
[----:B------:R-:W-:Y:S01]  /*6860*/  LOP3.LUT R112, R112, 0xffff, RZ, 0xc0, !PT ;  /* 0x0000ffff70707812 */ /* 0x000fe200078ec0ff */
[----:B------:R-:W-:Y:S01]  /*6870*/  IMAD.SHL.U32 R102, R102, 0x1000000, RZ ;  /* 0x0100000066667824 */ /* 0x000fe200078e00ff */
[----:B------:R-:W-:Y:S01]  /*6880*/  LOP3.LUT R110, R110, 0xffff, RZ, 0xc0, !PT ;  /* 0x0000ffff6e6e7812 */ /* 0x000fe200078ec0ff */
[----:B------:R-:W-:Y:S01]  /*6890*/  IMAD.SHL.U32 R106, R106, 0x1000000, RZ ;  /* 0x010000006a6a7824 */ /* 0x000fe200078e00ff */
[----:B------:R-:W-:Y:S01]  /*68a0*/  PRMT R65, R65, 0x7604, R68 ;  /* 0x0000760441417816 */ /* 0x000fe20000000044 */
[----:B------:R-:W-:Y:S01]  /*68b0*/  IMAD.SHL.U32 R112, R112, 0x1000000, RZ ;  /* 0x0100000070707824 */ /* 0x000fe200078e00ff */
[----:B------:R-:W-:Y:S01]  /*68c0*/  LOP3.LUT R6, R13, R6, RZ, 0xfc, !PT ;  /* 0x000000060d067212 */ /* 0x000fe200078efcff */
[----:B------:R-:W-:Y:S01]  /*68d0*/  IMAD.SHL.U32 R110, R110, 0x1000000, RZ ;  /* 0x010000006e6e7824 */ /* 0x000fe200078e00ff */
[----:B------:R-:W-:-:S02]  /*68e0*/  MOV R3, 0x3021 ;  /* 0x0000302100037802 */ /* 0x000fc40000000f00 */
[----:B------:R-:W-:Y:S02]  /*68f0*/  LOP3.LUT R156, R156, 0xc, RZ, 0xc0, !PT ;  /* 0x0000000c9c9c7812 */ /* 0x000fe400078ec0ff */
[----:B------:R-:W-:Y:S02]  /*6900*/  LOP3.LUT R15, R15, 0xff0000, R148, 0xf8, !PT ;  /* 0x00ff00000f0f7812 */ /* 0x000fe400078ef894 */
[----:B------:R-:W-:Y:S02]  /*6910*/  LOP3.LUT R24, R24, 0xff0000, R145, 0xf8, !PT ;  /* 0x00ff000018187812 */ /* 0x000fe400078ef891 */
[----:B------:R-:W-:Y:S02]  /*6920*/  LOP3.LUT R41, R41, 0xff0000, R46, 0xf8, !PT ;  /* 0x00ff000029297812 */ /* 0x000fe400078ef82e */
[----:B------:R-:W-:Y:S01]  /*6930*/  LOP3.LUT R105, R105, 0xff0000, R26, 0xf8, !PT ;  /* 0x00ff000069697812 */ /* 0x000fe200078ef81a */
[----:B------:R-:W-:Y:S01]  /*6940*/  IMAD.SHL.U32 R26, R63, 0x1000000, RZ ;  /* 0x010000003f1a7824 */ /* 0x000fe200078e00ff */
[----:B------:R-:W-:-:S02]  /*6950*/  SHF.L.U32 R13, R140, 0x18, RZ ;  /* 0x000000188c0d7819 */ /* 0x000fc400000006ff */
[----:B------:R-:W-:Y:S01]  /*6960*/  LOP3.LUT R11, R14, R11, RZ, 0xfc, !PT ;  /* 0x0000000b0e0b7212 */ /* 0x000fe200078efcff */
[----:B------:R-:W-:Y:S01]  /*6970*/  IMAD.SHL.U32 R14, R39, 0x1000000, RZ ;  /* 0x01000000270e7824 */ /* 0x000fe200078e00ff */
[----:B------:R-:W-:Y:S01]  /*6980*/  LOP3.LUT R37, R37, R18, RZ, 0xfc, !PT ;  /* 0x0000001225257212 */ /* 0x000fe200078efcff */
[----:B------:R-:W-:Y:S01]  /*6990*/  IMAD.SHL.U32 R18, R55, 0x1000000, RZ ;  /* 0x0100000037127824 */ /* 0x000fe200078e00ff */
[----:B------:R-:W-:Y:S01]  /*69a0*/  LOP3.LUT R69, R69, R28, RZ, 0xfc, !PT ;  /* 0x0000001c45457212 */ /* 0x000fe200078efcff */
[----:B------:R-:W-:Y:S01]  /*69b0*/  IMAD.SHL.U32 R28, R87, 0x1000000, RZ ;  /* 0x01000000571c7824 */ /* 0x000fe200078e00ff */
[----:B------:R-:W-:Y:S01]  /*69c0*/  LOP3.LUT R53, R53, R22, RZ, 0xfc, !PT ;  /* 0x0000001635357212 */ /* 0x000fe200078efcff */
[----:B------:R-:W-:Y:S01]  /*69d0*/  IMAD.SHL.U32 R22, R71, 0x1000000, RZ ;  /* 0x0100000047167824 */ /* 0x000fe200078e00ff */
[----:B------:R-:W-:Y:S02]  /*69e0*/  LOP3.LUT R33, R33, 0xff0000, R38, 0xf8, !PT ;  /* 0x00ff000021217812 */ /* 0x000fe400078ef826 */
[----:B------:R-:W-:-:S02]  /*69f0*/  LOP3.LUT R49, R49, 0xff0000, R54, 0xf8, !PT ;  /* 0x00ff000031317812 */ /* 0x000fc400078ef836 */
[----:B------:R-:W-:Y:S02]  /*6a00*/  LOP3.LUT R57, R57, 0xff0000, R62, 0xf8, !PT ;  /* 0x00ff000039397812 */ /* 0x000fe400078ef83e */
[----:B------:R-:W-:Y:S02]  /*6a10*/  LOP3.LUT R73, R73, 0xff0000, R78, 0xf8, !PT ;  /* 0x00ff000049497812 */ /* 0x000fe400078ef84e */
[----:B------:R-:W-:Y:S02]  /*6a20*/  LOP3.LUT R81, R81, 0xff0000, R86, 0xf8, !PT ;  /* 0x00ff000051517812 */ /* 0x000fe400078ef856 */
[----:B------:R-:W-:Y:S02]  /*6a30*/  LOP3.LUT R10, R19, R10, RZ, 0xfc, !PT ;  /* 0x0000000a130a7212 */ /* 0x000fe400078efcff */
[----:B------:R-:W-:Y:S02]  /*6a40*/  LOP3.LUT R65, R65, 0xff0000, R70, 0xf8, !PT ;  /* 0x00ff000041417812 */ /* 0x000fe400078ef846 */
[----:B------:R-:W-:-:S02]  /*6a50*/  SHF.R.U32.HI R3, RZ, R156, R3 ;  /* 0x0000009cff037219 */ /* 0x000fc40000011603 */
[----:B------:R-:W-:Y:S02]  /*6a60*/  SHF.R.U32.HI R5, RZ, R156, R5 ;  /* 0x0000009cff057219 */ /* 0x000fe40000011605 */
[----:B------:R-:W-:Y:S02]  /*6a70*/  LOP3.LUT R15, R15, R150, RZ, 0xfc, !PT ;  /* 0x000000960f0f7212 */ /* 0x000fe400078efcff */
[----:B------:R-:W-:Y:S02]  /*6a80*/  LOP3.LUT R24, R24, R13, RZ, 0xfc, !PT ;  /* 0x0000000d18187212 */ /* 0x000fe400078efcff */
[----:B------:R-:W-:Y:S02]  /*6a90*/  LOP3.LUT R16, R17, R16, RZ, 0xfc, !PT ;  /* 0x0000001011107212 */ /* 0x000fe400078efcff */
[----:B------:R-:W-:Y:S02]  /*6aa0*/  LOP3.LUT R20, R41, R20, RZ, 0xfc, !PT ;  /* 0x0000001429147212 */ /* 0x000fe400078efcff */
[----:B------:R-:W-:-:S02]  /*6ab0*/  LOP3.LUT R14, R33, R14, RZ, 0xfc, !PT ;  /* 0x0000000e210e7212 */ /* 0x000fc400078efcff */
[----:B------:R-:W-:Y:S02]  /*6ac0*/  LOP3.LUT R18, R49, R18, RZ, 0xfc, !PT ;  /* 0x0000001231127212 */ /* 0x000fe400078efcff */
[----:B------:R-:W-:Y:S02]  /*6ad0*/  LOP3.LUT R26, R57, R26, RZ, 0xfc, !PT ;  /* 0x0000001a391a7212 */ /* 0x000fe400078efcff */
[----:B------:R-:W-:Y:S02]  /*6ae0*/  LOP3.LUT R30, R73, R30, RZ, 0xfc, !PT ;  /* 0x0000001e491e7212 */ /* 0x000fe400078efcff */
[----:B------:R-:W-:Y:S02]  /*6af0*/  LOP3.LUT R28, R81, R28, RZ, 0xfc, !PT ;  /* 0x0000001c511c7212 */ /* 0x000fe400078efcff */
[----:B------:R-:W-:Y:S02]  /*6b00*/  SEL R34, R12, R9, P4 ;  /* 0x000000090c227207 */ /* 0x000fe40002000000 */
[----:B------:R-:W-:-:S02]  /*6b10*/  SEL R38, R10, R7, P4 ;  /* 0x000000070a267207 */ /* 0x000fc40002000000 */
[----:B------:R-:W-:Y:S02]  /*6b20*/  LOP3.LUT R22, R65, R22, RZ, 0xfc, !PT ;  /* 0x0000001641167212 */ /* 0x000fe400078efcff */
[----:B------:R-:W-:Y:S02]  /*6b30*/  LOP3.LUT R89, R89, R94, RZ, 0xfc, !PT ;  /* 0x0000005e59597212 */ /* 0x000fe400078efcff */
[----:B------:R-:W-:Y:S02]  /*6b40*/  LOP3.LUT R98, R93, R98, RZ, 0xfc, !PT ;  /* 0x000000625d627212 */ /* 0x000fe400078efcff */
[----:B------:R-:W-:Y:S02]  /*6b50*/  SEL R12, R9, R12, P4 ;  /* 0x0000000c090c7207 */ /* 0x000fe40002000000 */
[----:B------:R-:W-:Y:S02]  /*6b60*/  SEL R10, R7, R10, P4 ;  /* 0x0000000a070a7207 */ /* 0x000fe40002000000 */
[----:B------:R-:W-:-:S02]  /*6b70*/  LOP3.LUT R3, R3, 0xf, RZ, 0xc0, !PT ;  /* 0x0000000f03037812 */ /* 0x000fc400078ec0ff */
[----:B------:R-:W-:Y:S02]  /*6b80*/  LOP3.LUT R5, R5, 0xf, RZ, 0xc0, !PT ;  /* 0x0000000f05057812 */ /* 0x000fe400078ec0ff */
[----:B------:R-:W-:Y:S01]  /*6b90*/  LOP3.LUT R97, R97, R102, RZ, 0xfc, !PT ;  /* 0x0000006661617212 */ /* 0x000fe200078efcff */
[----:B------:R-:W-:Y:S01]  /*6ba0*/  SHFL.IDX PT, R32, R32, R3, 0x1c1f ;  /* 0x001c1f0320207589 */ /* 0x000fe200000e0000 */
[----:B------:R-:W-:Y:S02]  /*6bb0*/  LOP3.LUT R106, R101, R106, RZ, 0xfc, !PT ;  /* 0x0000006a656a7212 */ /* 0x000fe400078efcff */
[----:B------:R-:W-:Y:S01]  /*6bc0*/  LOP3.LUT R105, R105, R112, RZ, 0xfc, !PT ;  /* 0x0000007069697212 */ /* 0x000fe200078efcff */
[----:B------:R-:W-:Y:S01]  /*6bd0*/  SHFL.IDX PT, R34, R34, R3, 0x1c1f ;  /* 0x001c1f0322227589 */ /* 0x000fe200000e0000 */
[----:B------:R-:W-:Y:S02]  /*6be0*/  LOP3.LUT R110, R27, R110, RZ, 0xfc, !PT ;  /* 0x0000006e1b6e7212 */ /* 0x000fe400078efcff */
[----:B------:R-:W-:Y:S01]  /*6bf0*/  SEL R36, R15, R6, P4 ;  /* 0x000000060f247207 */ /* 0x000fe20002000000 */
[----:B------:R-:W-:Y:S01]  /*6c00*/  SHFL.IDX PT, R38, R38, R3, 0x1c1f ;  /* 0x001c1f0326267589 */ /* 0x000fe200000e0000 */
[----:B------:R-:W-:-:S02]  /*6c10*/  SEL R40, R24, R11, P4 ;  /* 0x0000000b18287207 */ /* 0x000fc40002000000 */
[----:B------:R-:W-:Y:S01]  /*6c20*/  SEL R42, R25, R16, P4 ;  /* 0x00000010192a7207 */ /* 0x000fe20002000000 */
[----:B------:R-:W-:Y:S01]  /*6c30*/  SHFL.IDX PT, R27, R12, R5, 0x1c1f ;  /* 0x001c1f050c1b7589 */ /* 0x000fe200000e0000 */
[----:B------:R-:W-:Y:S02]  /*6c40*/  SEL R46, R45, R20, P4 ;  /* 0x000000142d2e7207 */ /* 0x000fe40002000000 */
[----:B------:R-:W-:Y:S01]  /*6c50*/  SEL R6, R6, R15, P4 ;  /* 0x0000000f06067207 */ /* 0x000fe20002000000 */
[----:B------:R-:W-:Y:S01]  /*6c60*/  SHFL.IDX PT, R31, R10, R5, 0x1c1f ;  /* 0x001c1f050a1f7589 */ /* 0x000fe200000e0000 */
[----:B------:R-:W-:Y:S02]  /*6c70*/  SEL R24, R11, R24, P4 ;  /* 0x000000180b187207 */ /* 0x000fe40002000000 */
[----:B------:R-:W-:Y:S01]  /*6c80*/  SEL R16, R16, R25, P4 ;  /* 0x0000001910107207 */ /* 0x000fe20002000000 */
[----:B------:R-:W-:Y:S01]  /*6c90*/  SHFL.IDX PT, R36, R36, R3, 0x1c1f ;  /* 0x001c1f0324247589 */ /* 0x000fe200000e0000 */
[----:B------:R-:W-:-:S02]  /*6ca0*/  SEL R20, R20, R45, P4 ;  /* 0x0000002d14147207 */ /* 0x000fc40002000000 */
[----:B------:R-:W-:Y:S01]  /*6cb0*/  SEL R44, R37, R14, P4 ;  /* 0x0000000e252c7207 */ /* 0x000fe20002000000 */
[----:B------:R-:W1:Y:S01]  /*6cc0*/  SHFL.IDX PT, R25, R8, R5, 0x1c1f ;  /* 0x001c1f0508197589 */ /* 0x000e6200000e0000 */
        /* <DEDUP_REMOVED lines=14> */
[----:B------:R1:W2:Y:S01]  /*6db0*/  SHFL.IDX PT, R33, R24, R5, 0x1c1f ;  /* 0x001c1f0518217589 */ /* 0x0002a200000e0000 */
[----:B------:R-:W-:-:S02]  /*6dc0*/  SEL R28, R98, R89, P4 ;  /* 0x00000059621c7207 */ /* 0x000fc40002000000 */
[----:B------:R-:W-:Y:S01]  /*6dd0*/  SEL R22, R22, R69, P4 ;  /* 0x0000004516167207 */ /* 0x000fe20002000000 */
[----:B------:R-:W3:Y:S01]  /*6de0*/  SHFL.IDX PT, R35, R16, R5, 0x1c1f ;  /* 0x001c1f0510237589 */ /* 0x000ee200000e0000 */
[----:B------:R-:W-:Y:S02]  /*6df0*/  SEL R98, R89, R98, P4 ;  /* 0x0000006259627207 */ /* 0x000fe40002000000 */
[----:B------:R-:W-:Y:S01]  /*6e00*/  SEL R60, R106, R97, P4 ;  /* 0x000000616a3c7207 */ /* 0x000fe20002000000 */
[----:B------:R-:W4:Y:S01]  /*6e10*/  SHFL.IDX PT, R39, R20, R5, 0x1c1f ;  /* 0x001c1f0514277589 */ /* 0x000f2200000e0000 */
[----:B------:R-:W-:Y:S02]  /*6e20*/  SEL R62, R110, R105, P4 ;  /* 0x000000696e3e7207 */ /* 0x000fe40002000000 */
[----:B------:R-:W-:Y:S01]  /*6e30*/  SEL R106, R97, R106, P4 ;  /* 0x0000006a616a7207 */ /* 0x000fe20002000000 */
[----:B------:R-:W-:Y:S01]  /*6e40*/  SHFL.IDX PT, R44, R44, R3, 0x1c1f ;  /* 0x001c1f032c2c7589 */ /* 0x000fe200000e0000 */
[----:B------:R-:W-:-:S02]  /*6e50*/  SEL R110, R105, R110, P4 ;  /* 0x0000006e696e7207 */ /* 0x000fc40002000000 */
[----:B------:R-:W-:Y:S01]  /*6e60*/  SEL R155, R155, 0x5410, P4 ;  /* 0x000054109b9b7807 */ /* 0x000fe20002000000 */
[----:B------:R-:W-:Y:S01]  /*6e70*/  SHFL.IDX PT, R48, R48, R3, 0x1c1f ;  /* 0x001c1f0330307589 */ /* 0x000fe200000e0000 */
[----:B------:R-:W-:Y:S02]  /*6e80*/  SEL R154, R154, 0x7632, P4 ;  /* 0x000076329a9a7807 */ /* 0x000fe40002000000 */
[C-C-:B-1----:R-:W-:Y:S01]  /*6e90*/  PRMT R24, R32.reuse, R155, R25.reuse ;  /* 0x0000009b20187216 */ /* 0x142fe20000000019 */
[----:B------:R-:W-:Y:S01]  /*6ea0*/  SHFL.IDX PT, R50, R50, R3, 0x1c1f ;  /* 0x001c1f0332327589 */ /* 0x000fe200000e0000 */
[----:B------:R-:W-:-:S03]  /*6eb0*/  PRMT R25, R32, R154, R25 ;  /* 0x0000009a20197216 */ /* 0x000fc60000000019 */
[----:B------:R-:W-:Y:S01]  /*6ec0*/  SHFL.IDX PT, R54, R54, R3, 0x1c1f ;  /* 0x001c1f0336367589 */ /* 0x000fe200000e0000 */
[CCC-:B--2---:R-:W-:Y:S02]  /*6ed0*/  PRMT R32, R40.reuse, R155.reuse, R33.reuse ;  /* 0x0000009b28207216 */ /* 0x1c4fe40000000021 */
[----:B------:R-:W-:Y:S01]  /*6ee0*/  PRMT R33, R40, R154, R33 ;  /* 0x0000009a28217216 */ /* 0x000fe20000000021 */
[----:B------:R-:W1:Y:S04]  /*6ef0*/  SHFL.IDX PT, R37, R14, R5, 0x1c1f ;  /* 0x001c1f050e257589 */ /* 0x000e6800000e0000 */
[----:B------:R-:W2:Y:S04]  /*6f00*/  SHFL.IDX PT, R41, R18, R5, 0x1c1f ;  /* 0x001c1f0512297589 */ /* 0x000ea800000e0000 */
[----:B------:R-:W5:Y:S04]  /*6f10*/  SHFL.IDX PT, R43, R52, R5, 0x1c1f ;  /* 0x001c1f05342b7589 */ /* 0x000f6800000e0000 */
[----:B------:R3:W5:Y:S04]  /*6f20*/  SHFL.IDX PT, R47, R30, R5, 0x1c1f ;  /* 0x001c1f051e2f7589 */ /* 0x00076800000e0000 */
[----:B------:R4:W-:Y:S04]  /*6f30*/  SHFL.IDX PT, R45, R26, R3, 0x1c1f ;  /* 0x001c1f031a2d7589 */ /* 0x0009e800000e0000 */
[----:B------:R-:W-:Y:S01]  /*6f40*/  SHFL.IDX PT, R56, R56, R3, 0x1c1f ;  /* 0x001c1f0338387589 */ /* 0x000fe200000e0000 */
[----:B---3--:R-:W-:-:S03]  /*6f50*/  PRMT R30, R38, R155, R31 ;  /* 0x0000009b261e7216 */ /* 0x008fc6000000001f */
[----:B------:R3:W-:Y:S01]  /*6f60*/  SHFL.IDX PT, R51, R28, R3, 0x1c1f ;  /* 0x001c1f031c337589 */ /* 0x0007e200000e0000 */
[-C--:B------:R-:W-:Y:S02]  /*6f70*/  PRMT R31, R38, R154.reuse, R31 ;  /* 0x0000009a261f7216 */ /* 0x080fe4000000001f */
[CCC-:B----4-:R-:W-:Y:S01]  /*6f80*/  PRMT R26, R34.reuse, R155.reuse, R27.reuse ;  /* 0x0000009b221a7216 */ /* 0x1d0fe2000000001b */
[----:B------:R-:W-:Y:S01]  /*6f90*/  SHFL.IDX PT, R60, R60, R3, 0x1c1f ;  /* 0x001c1f033c3c7589 */ /* 0x000fe200000e0000 */
[-C--:B------:R-:W-:Y:S02]  /*6fa0*/  PRMT R27, R34, R154.reuse, R27 ;  /* 0x0000009a221b7216 */ /* 0x080fe4000000001b */
[-C--:B------:R-:W-:Y:S01]  /*6fb0*/  PRMT R34, R42, R155.reuse, R35 ;  /* 0x0000009b2a227216 */ /* 0x080fe20000000023 */
[----:B------:R-:W-:Y:S01]  /*6fc0*/  SHFL.IDX PT, R62, R62, R3, 0x1c1f ;  /* 0x001c1f033e3e7589 */ /* 0x000fe200000e0000 */
[-C--:B------:R-:W-:Y:S02]  /*6fd0*/  PRMT R38, R46, R155.reuse, R39 ;  /* 0x0000009b2e267216 */ /* 0x080fe40000000027 */
[C-C-:B---3--:R-:W-:Y:S01]  /*6fe0*/  PRMT R28, R36.reuse, R155, R29.reuse ;  /* 0x0000009b241c7216 */ /* 0x148fe2000000001d */
[----:B------:R-:W3:Y:S01]  /*6ff0*/  SHFL.IDX PT, R22, R22, R5, 0x1c1f ;  /* 0x001c1f0516167589 */ /* 0x000ee200000e0000 */
[----:B------:R-:W-:-:S02]  /*7000*/  PRMT R29, R36, R154, R29 ;  /* 0x0000009a241d7216 */ /* 0x000fc4000000001d */
[-C--:B------:R-:W-:Y:S01]  /*7010*/  PRMT R35, R42, R154.reuse, R35 ;  /* 0x0000009a2a237216 */ /* 0x080fe20000000023 */
[----:B------:R-:W4:Y:S01]  /*7020*/  SHFL.IDX PT, R49, R58, R5, 0x1c1f ;  /* 0x001c1f053a317589 */ /* 0x000f2200000e0000 */
[----:B------:R-:W-:Y:S02]  /*7030*/  PRMT R39, R46, R154, R39 ;  /* 0x0000009a2e277216 */ /* 0x000fe40000000027 */
[-C--:B-1----:R-:W-:Y:S01]  /*7040*/  PRMT R36, R44, R155.reuse, R37 ;  /* 0x0000009b2c247216 */ /* 0x082fe20000000025 */
[----:B------:R-:W1:Y:S01]  /*7050*/  SHFL.IDX PT, R98, R98, R5, 0x1c1f ;  /* 0x001c1f0562627589 */ /* 0x000e6200000e0000 */
[-C--:B--2---:R-:W-:Y:S02]  /*7060*/  PRMT R40, R48, R155.reuse, R41 ;  /* 0x0000009b30287216 */ /* 0x084fe40000000029 */
[-C--:B-----5:R-:W-:Y:S01]  /*7070*/  PRMT R42, R50, R155.reuse, R43 ;  /* 0x0000009b322a7216 */ /* 0x0a0fe2000000002b */
[----:B------:R-:W2:Y:S01]  /*7080*/  SHFL.IDX PT, R53, R106, R5, 0x1c1f ;  /* 0x001c1f056a357589 */ /* 0x000ea200000e0000 */
[----:B------:R-:W-:-:S02]  /*7090*/  PRMT R46, R54, R155, R47 ;  /* 0x0000009b362e7216 */ /* 0x000fc4000000002f */
[-C--:B------:R-:W-:Y:S01]  /*70a0*/  PRMT R37, R44, R154.reuse, R37 ;  /* 0x0000009a2c257216 */ /* 0x080fe20000000025 */
[----:B------:R-:W5:Y:S01]  /*70b0*/  SHFL.IDX PT, R55, R110, R5, 0x1c1f ;  /* 0x001c1f056e377589 */ /* 0x000f6200000e0000 */
[-C--:B------:R-:W-:Y:S02]  /*70c0*/  PRMT R41, R48, R154.reuse, R41 ;  /* 0x0000009a30297216 */ /* 0x080fe40000000029 */
[-C--:B------:R-:W-:Y:S02]  /*70d0*/  PRMT R43, R50, R154.reuse, R43 ;  /* 0x0000009a322b7216 */ /* 0x080fe4000000002b */
[-C--:B------:R-:W-:Y:S02]  /*70e0*/  PRMT R47, R54, R154.reuse, R47 ;  /* 0x0000009a362f7216 */ /* 0x080fe4000000002f */
[C-C-:B---3--:R-:W-:Y:S02]  /*70f0*/  PRMT R44, R45.reuse, R155, R22.reuse ;  /* 0x0000009b2d2c7216 */ /* 0x148fe40000000016 */
[----:B------:R-:W-:-:S02]  /*7100*/  PRMT R45, R45, R154, R22 ;  /* 0x0000009a2d2d7216 */ /* 0x000fc40000000016 */
[CCC-:B----4-:R-:W-:Y:S02]  /*7110*/  PRMT R48, R56.reuse, R155.reuse, R49.reuse ;  /* 0x0000009b38307216 */ /* 0x1d0fe40000000031 */
[-C--:B------:R-:W-:Y:S02]  /*7120*/  PRMT R49, R56, R154.reuse, R49 ;  /* 0x0000009a38317216 */ /* 0x080fe40000000031 */
[CCC-:B-1----:R-:W-:Y:S02]  /*7130*/  PRMT R50, R51.reuse, R155.reuse, R98.reuse ;  /* 0x0000009b33327216 */ /* 0x1c2fe40000000062 */
[-C--:B------:R-:W-:Y:S02]  /*7140*/  PRMT R51, R51, R154.reuse, R98 ;  /* 0x0000009a33337216 */ /* 0x080fe40000000062 */
[C-C-:B--2---:R-:W-:Y:S02]  /*7150*/  PRMT R52, R60.reuse, R155, R53.reuse ;  /* 0x0000009b3c347216 */ /* 0x144fe40000000035 */
[----:B------:R-:W-:-:S02]  /*7160*/  PRMT R53, R60, R154, R53 ;  /* 0x0000009a3c357216 */ /* 0x000fc40000000035 */
[C-C-:B-----5:R-:W-:Y:S02]  /*7170*/  PRMT R54, R62.reuse, R155, R55.reuse ;  /* 0x0000009b3e367216 */ /* 0x160fe40000000037 */
[----:B------:R-:W-:Y:S01]  /*7180*/  PRMT R55, R62, R154, R55 ;  /* 0x0000009a3e377216 */ /* 0x000fe20000000037 */
[----:B------:R-:W-:Y:S06]  /*7190*/  @!P0 BRA `(.L_x_19) ;  /* 0x0000000000048947 */ /* 0x000fec0003800000 */
[----:B------:R-:W-:Y:S01]  /*71a0*/  BPT.TRAP 0x1 ;  /* 0x000000040000795c */ /* 0x000fe20000300000 */
.L_x_19:
[----:B------:R-:W1:Y:S02]  /*71b0*/  SYNCS.PHASECHK.TRANS64.TRYWAIT P1, [UR36+0x42008], R4 ;  /* 0x04200804ff0075a7 */ /* 0x000e640008020164 */
[----:B-1----:R-:W-:Y:S05]  /*71c0*/  @!P1 BRA `(.L_x_20) ;  /* 0x000000bc003c9947 */ /* 0x002fea0003800000 */
.L_x_95:
[----:B------:R-:W-:Y:S01]  /*71d0*/  UIADD3 UR10, UR6, 0xc00, URZ ;  /* 0x00000c00060a7890 */ /* 0x000fe2000fffe03f */
[----:B------:R-:W-:Y:S01]  /*71e0*/  WARPGROUP.ARRIVE ;  /* 0x00000000000079c5 */ /* 0x000fe20000000000 */
[----:B------:R-:W-:-:S07]  /*71f0*/  UMOV UR11, 0x40000040 ;  /* 0x40000040000b7882 */ /* 0x000fce0000000000 */
[----:B------:R-:W-:Y:S01]  /*7200*/  QGMMA.64x192x32.F32.E4M3.E4M3 R56, R24, gdesc[UR8], RZ, !UPT, gsb0 ;  /* 0x02e0000818387df3 */ /* 0x000fe2000c0008ff */
[----:B------:R-:W-:Y:S01]  /*7210*/  UIADD3 UR10, UR6, 0xc02, URZ ;  /* 0x00000c02060a7890 */ /* 0x000fe2000fffe03f */
[----:B------:R-:W-:Y:S01]  /*7220*/  UMOV UR11, 0x40000040 ;  /* 0x40000040000b7882 */ /* 0x000fe20000000000 */
[----:B------:R-:W-:Y:S02]  /*7230*/  WARPGROUP.DEPBAR.LE gsb0, 0x0 ;  /* 0x00008000000079c5 */ /* 0x000fe40000010000 */
[----:B------:R-:W-:-:S15]  /*7240*/  WARPGROUP.ARRIVE ;  /* 0x00000000000079c5 */ /* 0x000fde0000000000 */
[----:B------:R-:W-:Y:S01]  /*7250*/  QGMMA.64x192x32.F32.E4M3.E4M3 R56, R28, gdesc[UR8], R56, gsb0 ;  /* 0x02e000081c387df3 */ /* 0x000fe20008000838 */
        /* <DEDUP_REMOVED lines=29> */
[----:B------:R-:W-:Y:S03]  /*7430*/  QGMMA.64x192x32.F32.E4M3.E4M3 R56, R52, gdesc[UR8], R56, gsb0 ;  /* 0x02e0000834387df3 */ /* 0x000fe60008000838 */
[----:B------:R-:W-:Y:S02]  /*7440*/  WARPGROUP.DEPBAR.LE gsb0, 0x0 ;  /* 0x00008000000079c5 */ /* 0x000fe40000010000 */
[----:B------:R2:W-:Y:S04]  /*7450*/  STL.64 [R1], R56 ;  /* 0x0000003801007387 */ /* 0x0005e80000100a00 */
[----:B------:R2:W-:Y:S04]  /*7460*/  STL.64 [R1+0x8], R58 ;  /* 0x0000083a01007387 */ /* 0x0005e80000100a00 */
        /* <DEDUP_REMOVED lines=45> */
[----:B------:R2:W-:Y:S01]  /*7740*/  STL.64 [R1+0x178], R150 ;  /* 0x0001789601007387 */ /* 0x0005e20000100a00 */
[----:B------:R-:W-:Y:S05]  /*7750*/  @!P0 BRA `(.L_x_21) ;  /* 0x0000000000048947 */ /* 0x000fea0003800000 */
[----:B------:R-:W-:Y:S01]  /*7760*/  BPT.TRAP 0x1 ;  /* 0x000000040000795c */ /* 0x000fe20000300000 */
.L_x_21:
[----:B------:R-:W-:Y:S02]  /*7770*/  UISETP.GT.U32.AND UP0, UPT, UR4, 0x1, UPT ;  /* 0x000000010400788c */ /* 0x000fe4000bf04070 */
[----:B------:R-:W-:-:S04]  /*7780*/  UIADD3 UR5, UR36, 0x42028, URZ ;  /* 0x0004202824057890 */ /* 0x000fc8000fffe03f */
[----:B------:R-:W-:Y:S01]  /*7790*/  PLOP3.LUT P1, PT, PT, PT, UP0, 0x80, 0x0 ;  /* 0x000000000000781c */ /* 0x000fe20003f2f008 */
[----:B------:R-:W-:-:S09]  /*77a0*/  UPRMT UR5, URZ, 0x654, UR5 ;  /* 0x000006543f057896 */ /* 0x000fd20008000005 */
[----:B------:R-:W-:Y:S03]  /*77b0*/  SYNCS.ARRIVE.TRANS64.RED.A1T0 RZ, [UR5], RZ ;  /* 0x000000ffffff79a7 */ /* 0x000fe60008100405 */
[----:B------:R-:W-:Y:S05]  /*77c0*/  @P1 BRA `(.L_x_22) ;  /* 0x0000000000041947 */ /* 0x000fea0003800000 */
[----:B------:R-:W-:Y:S01]  /*77d0*/  BPT.TRAP 0x1 ;  /* 0x000000040000795c */ /* 0x000fe20000300000 */
.L_x_22:
[----:B-1----:R-:W1:Y:S02]  /*77e0*/  LDC R3, c[0x0][0x28c] ;  /* 0x0000a300ff037b82 */ /* 0x002e640000000800 */
[----:B-1----:R-:W-:-:S13]  /*77f0*/  ISETP.GE.AND P2, PT, R3, 0x101, PT ;  /* 0x000001010300780c */ /* 0x002fda0003f46270 */
[----:B------:R-:W-:Y:S05]  /*7800*/  @!P2 BRA `(.L_x_23) ;  /* 0x00000078003ca947 */ /* 0x000fea0003800000 */
[----:B------:R-:W-:Y:S01]  /*7810*/  VIADD R3, R3, 0xff ;  /* 0x000000ff03037836 */ /* 0x000fe20000000000 */
[----:B------:R-:W-:Y:S01]  /*7820*/  UMOV UR5, 0x2 ;  /* 0x0000000200057882 */ /* 0x000fe20000000000 */
[----:B------:R-:W-:Y:S01]  /*7830*/  IMAD.MOV.U32 R6, RZ, RZ, R2 ;  /* 0x000000ffff067224 */ /* 0x000fe200078e0002 */
[----:B------:R-:W-:Y:S01]  /*7840*/  UMOV UR4, 0x1 ;  /* 0x0000000100047882 */ /* 0x000fe20000000000 */
[----:B------:R-:W-:Y:S01]  /*7850*/  IMAD.MOV.U32 R5, RZ, RZ, R0 ;  /* 0x000000ffff057224 */ /* 0x000fe200078e0000 */
[----:B------:R-:W-:Y:S01]  /*7860*/  SHF.R.S32.HI R4, RZ, 0x1f, R3 ;  /* 0x0000001fff047819 */ /* 0x000fe20000011403 */
[----:B------:R-:W-:-:S03]  /*7870*/  ULDC UR32, c[0x0][0x604] ;  /* 0x0001810000207ab9 */ /* 0x000fc60000000800 */
[----:B------:R-:W-:Y:S01]  /*7880*/  LEA.HI R3, R4, R3, RZ, 0x8 ;  /* 0x0000000304037211 */ /* 0x000fe200078f40ff */
[----:B------:R-:W-:-:S03]  /*7890*/  IMAD.MOV.U32 R4, RZ, RZ, RZ ;  /* 0x000000ffff047224 */ /* 0x000fc600078e00ff */
[----:B------:R-:W-:-:S07]  /*78a0*/  SHF.R.S32.HI R3, RZ, 0x8, R3 ;  /* 0x00000008ff037819 */ /* 0x000fce0000011403 */
.L_x_34:
[----:B------:R-:W-:-:S13]  /*78b0*/  PLOP3.LUT P3, PT, PT, PT, UP1, 0x80, 0x0 ;  /* 0x000000000000781c */ /* 0x000fda0003f6f018 */
[----:B------:R-:W-:Y:S05]  /*78c0*/  @!P3 BRA `(.L_x_24) ;  /* 0x000000000004b947 */ /* 0x000fea0003800000 */
[----:B------:R-:W-:Y:S01]  /*78d0*/  BPT.TRAP 0x1 ;  /* 0x000000040000795c */ /* 0x000fe20000300000 */
.L_x_24:
[----:B------:R-:W-:Y:S01]  /*78e0*/  ULEA UR7, UR5, UR36, 0x3 ;  /* 0x0000002405077291 */ /* 0x000fe2000f8e183f */
[----:B------:R-:W-:-:S08]  /*78f0*/  SHF.L.U32 R0, R4, 0x1f, RZ ;  /* 0x0000001f04007819 */ /* 0x000fd000000006ff */
[----:B------:R-:W1:Y:S02]  /*7900*/  SYNCS.PHASECHK.TRANS64.TRYWAIT P2, [UR7+0x42000], R0 ;  /* 0x04200000ff0075a7 */ /* 0x000e640008040147 */
[----:B-1----:R-:W-:Y:S05]  /*7910*/  @!P2 BRA `(.L_x_25) ;  /* 0x000000b40080a947 */ /* 0x002fea0003800000 */
.L_x_96:
[----:B------:R-:W-:Y:S01]  /*7920*/  UIMAD UR10, UR5, 0xc00, UR6 ;  /* 0x00000c00050a78a4 */ /* 0x000fe2000f8e0206 */
[----:B--2---:R-:W-:Y:S01]  /*7930*/  WARPGROUP.ARRIVE ;  /* 0x00000000000079c5 */ /* 0x004fe20000000000 */
[----:B------:R-:W-:Y:S01]  /*7940*/  UMOV UR11, 0x80000020 ;  /* 0x80000020000b7882 */ /* 0x000fe20000000000 */
[----:B------:R-:W-:Y:S01]  /*7950*/  UMOV UR15, 0x80000020 ;  /* 0x80000020000f7882 */ /* 0x000fe20000000000 */
[----:B------:R-:W-:Y:S02]  /*7960*/  UIADD3 UR14, UR10, 0x2, URZ ;  /* 0x000000020a0e7890 */ /* 0x000fe4000fffe03f */
[----:B------:R-:W-:Y:S01]  /*7970*/  UIADD3 UR18, UR10, 0x400, URZ ;  /* 0x000004000a127890 */ /* 0x000fe2000fffe03f */
[----:B------:R-:W-:Y:S02]  /*7980*/  UMOV UR19, 0x80000020 ;  /* 0x8000002000137882 */ /* 0x000fe40000000000 */
[----:B------:R-:W-:Y:S01]  /*7990*/  QGMMA.64x256x32.F32.E4M3.E4M3 R24, gdesc[UR8], RZ, !UPT, gsb0 ;  /* 0x03e00000081879f3 */ /* 0x000fe2000c0008ff */
[----:B------:R-:W-:Y:S01]  /*79a0*/  UIADD3 UR22, UR10, 0x402, URZ ;  /* 0x000004020a167890 */ /* 0x000fe2000fffe03f */
[----:B------:R-:W-:Y:S01]  /*79b0*/  UMOV UR23, 0x80000020 ;  /* 0x8000002000177882 */ /* 0x000fe20000000000 */
[----:B------:R-:W-:Y:S01]  /*79c0*/  UIADD3 UR26, UR10, 0x800, URZ ;  /* 0x000008000a1a7890 */ /* 0x000fe2000fffe03f */
[----:B------:R-:W-:Y:S01]  /*79d0*/  UMOV UR27, 0x80000020 ;  /* 0x80000020001b7882 */ /* 0x000fe20000000000 */
[----:B------:R-:W-:Y:S01]  /*79e0*/  UIADD3 UR30, UR10, 0x802, URZ ;  /* 0x000008020a1e7890 */ /* 0x000fe2000fffe03f */
[----:B------:R-:W-:Y:S01]  /*79f0*/  UMOV UR31, 0x80000020 ;  /* 0x80000020001f7882 */ /* 0x000fe20000000000 */
[----:B------:R-:W-:-:S04]  /*7a00*/  UIADD3 UR5, UR5, 0x1, URZ ;  /* 0x0000000105057890 */ /* 0x000fc8000fffe03f */
[----:B------:R-:W-:-:S04]  /*7a10*/  UISETP.NE.AND UP0, UPT, UR5, 0x5, UPT ;  /* 0x000000050500788c */ /* 0x000fc8000bf05270 */
[----:B------:R-:W-:Y:S02]  /*7a20*/  USEL UR10, URZ, 0x1, UP0 ;  /* 0x000000013f0a7887 */ /* 0x000fe40008000000 */
[----:B------:R-:W-:-:S04]  /*7a30*/  USEL UR7, UR5, URZ, UP0 ;  /* 0x0000003f05077287 */ /* 0x000fc80008000000 */
[----:B------:R-:W-:Y:S01]  /*7a40*/  LOP3.LUT R4, R4, UR10, RZ, 0x3c, !PT ;  /* 0x0000000a04047c12 */ /* 0x000fe2000f8e3cff */
        /* <DEDUP_REMOVED lines=20> */
[----:B------:R-:W-:Y:S05]  /*7b90*/  @!P3 BRA `(.L_x_26) ;  /* 0x000000000004b947 */ /* 0x000fea0003800000 */
[----:B------:R-:W-:Y:S01]  /*7ba0*/  BPT.TRAP 0x1 ;  /* 0x000000040000795c */ /* 0x000fe20000300000 */
.L_x_26:
[----:B-1----:R-:W-:Y:S01]  /*7bb0*/  FMNMX R0, R24, R6, !PT ;  /* 0x0000000618007209 */ /* 0x002fe20007800000 */
[----:B------:R1:W-:Y:S03]  /*7bc0*/  STL [R1+0x180], R3 ;  /* 0x0001800301007387 */ /* 0x0003e60000100800 */
[----:B------:R-:W-:-:S04]  /*7bd0*/  FMNMX R7, R25, R0, !PT ;  /* 0x0000000019077209 */ /* 0x000fc80007800000 */
[----:B------:R-:W-:Y:S01]  /*7be0*/  FMNMX R0, R28, R7, !PT ;  /* 0x000000071c007209 */ /* 0x000fe20007800000 */
[----:B-1----:R-:W2:Y:S03]  /*7bf0*/  LDL.LU R3, [R1] ;  /* 0x0000000001037983 */ /* 0x002ea60000300800 */
[----:B------:R-:W-:Y:S01]  /*7c00*/  FMNMX R7, R29, R0, !PT ;  /* 0x000000001d077209 */ /* 0x000fe20007800000 */
[----:B------:R-:W3:Y:S03]  /*7c10*/  LDL.LU R156, [R1+0x4] ;  /* 0x00000400019c7983 */ /* 0x000ee60000300800 */
[----:B------:R-:W-:Y:S01]  /*7c20*/  FMNMX R0, R32, R7, !PT ;  /* 0x0000000720007209 */ /* 0x000fe20007800000 */
[----:B------:R-:W4:Y:S03]  /*7c30*/  LDL.LU R235, [R1+0x80] ;  /* 0x0000800001eb7983 */ /* 0x000f260000300800 */
        /* <DEDUP_REMOVED lines=117> */
[----:B------:R-:W4:Y:S04]  /*8390*/  LDL.LU R176, [R1+0xe8] ;  /* 0x0000e80001b07983 */ /* 0x000f280000300800 */
[----:B------:R-:W1:Y:S04]  /*83a0*/  SHFL.BFLY PT, R7, R10, 0x1, 0x1f ;  /* 0x0c201f000a077f89 */ /* 0x000e6800000e0000 */
[----:B------:R-:W4:Y:S04]  /*83b0*/  LDL.LU R175, [R1+0xec] ;  /* 0x0000ec0001af7983 */ /* 0x000f280000300800 */
[----:B------:R-:W4:Y:S04]  /*83c0*/  LDL.LU R174, [R1+0xf8] ;  /* 0x0000f80001ae7983 */ /* 0x000f280000300800 */
[----:B------:R-:W4:Y:S04]  /*83d0*/  LDL.LU R173, [R1+0xfc] ;  /* 0x0000fc0001ad7983 */ /* 0x000f280000300800 */
[----:B------:R-:W4:Y:S04]  /*83e0*/  LDL.LU R172, [R1+0x108] ;  /* 0x0001080001ac7983 */ /* 0x000f280000300800 */
[----:B------:R-:W4:Y:S01]  /*83f0*/  LDL.LU R171, [R1+0x10c] ;  /* 0x00010c0001ab7983 */ /* 0x000f220000300800 */
[----:B-1----:R-:W-:-:S03]  /*8400*/  FMNMX R11, R10, R7, !PT ;  /* 0x000000070a0b7209 */ /* 0x002fc60007800000 */
        /* <DEDUP_REMOVED lines=8> */
[----:B------:R-:W4:Y:S01]  /*8490*/  LDL.LU R164, [R1+0x148] ;  /* 0x0001480001a47983 */ /* 0x000f220000300800 */
[----:B------:R-:W-:-:S03]  /*84a0*/  FSETP.NEU.AND P2, PT, R2, -INF , PT ;  /* 0xff8000000200780b */ /* 0x000fc60003f4d000 */
[----:B------:R-:W4:Y:S01]  /*84b0*/  LDL.LU R163, [R1+0x14c] ;  /* 0x00014c0001a37983 */ /* 0x000f220000300800 */
[----:B------:R-:W-:-:S03]  /*84c0*/  FSEL R7, R2, RZ, P2 ;  /* 0x000000ff02077208 */ /* 0x000fc60001000000 */
[----:B------:R-:W4:Y:S02]  /*84d0*/  LDL.LU R162, [R1+0x158] ;  /* 0x0001580001a27983 */ /* 0x000f240000300800 */
[----:B------:R-:W-:Y:S02]  /*84e0*/  FMUL R0, R7, UR32 ;  /* 0x0000002007007c20 */ /* 0x000fe40008400000 */
[----:B------:R-:W4:Y:S02]  /*84f0*/  LDL.LU R161, [R1+0x15c] ;  /* 0x00015c0001a17983 */ /* 0x000f240000300800 */
[----:B------:R-:W-:-:S01]  /*8500*/  FFMA R8, R24, UR32, -R0 ;  /* 0x0000002018087c23 */ /* 0x000fc20008000800 */
[--C-:B------:R-:W-:Y:S01]  /*8510*/  FFMA R10, R28, UR32, -R0.reuse ;  /* 0x000000201c0a7c23 */ /* 0x100fe20008000800 */
[----:B------:R-:W-:-:S01]  /*8520*/  FFMA R9, R25, UR32, -R0 ;  /* 0x0000002019097c23 */ /* 0x000fc20008000800 */
[--C-:B------:R-:W-:Y:S01]  /*8530*/  FFMA R12, R32, UR32, -R0.reuse ;  /* 0x00000020200c7c23 */ /* 0x100fe20008000800 */
[----:B------:R-:W-:-:S01]  /*8540*/  FFMA R11, R29, UR32, -R0 ;  /* 0x000000201d0b7c23 */ /* 0x000fc20008000800 */
[----:B------:R-:W-:Y:S01]  /*8550*/  FSETP.GEU.AND P5, PT, R8, -126, PT ;  /* 0xc2fc00000800780b */ /* 0x000fe20003fae000 */
[----:B------:R-:W-:-:S01]  /*8560*/  FFMA R14, R36, UR32, -R0 ;  /* 0x00000020240e7c23 */ /* 0x000fc20008000800 */
[----:B------:R-:W-:Y:S01]  /*8570*/  FSETP.GEU.AND P2, PT, R10, -126, PT ;  /* 0xc2fc00000a00780b */ /* 0x000fe20003f4e000 */
[----:B------:R-:W-:-:S01]  /*8580*/  FFMA R13, R33, UR32, -R0 ;  /* 0x00000020210d7c23 */ /* 0x000fc20008000800 */
[----:B------:R-:W-:Y:S01]  /*8590*/  FSETP.GEU.AND P6, PT, R9, -126, PT ;  /* 0xc2fc00000900780b */ /* 0x000fe20003fce000 */
[----:B------:R-:W-:-:S01]  /*85a0*/  FFMA R16, R40, UR32, -R0 ;  /* 0x0000002028107c23 */ /* 0x000fc20008000800 */
[--C-:B------:R-:W-:Y:S01]  /*85b0*/  FFMA R15, R37, UR32, -R0.reuse ;  /* 0x00000020250f7c23 */ /* 0x100fe20008000800 */
[----:B------:R-:W-:-:S01]  /*85c0*/  FFMA R18, R44, UR32, -R0 ;  /* 0x000000202c127c23 */ /* 0x000fc20008000800 */
[--C-:B------:R-:W-:Y:S01]  /*85d0*/  FFMA R17, R41, UR32, -R0.reuse ;  /* 0x0000002029117c23 */ /* 0x100fe20008000800 */
[----:B------:R-:W-:-:S01]  /*85e0*/  FFMA R20, R48, UR32, -R0 ;  /* 0x0000002030147c23 */ /* 0x000fc20008000800 */
[--C-:B------:R-:W-:Y:S01]  /*85f0*/  FFMA R19, R45, UR32, -R0.reuse ;  /* 0x000000202d137c23 */ /* 0x100fe20008000800 */
[----:B------:R-:W-:-:S01]  /*8600*/  FFMA R22, R52, UR32, -R0 ;  /* 0x0000002034167c23 */ /* 0x000fc20008000800 */
[--C-:B------:R-:W-:Y:S01]  /*8610*/  FFMA R21, R49, UR32, -R0.reuse ;  /* 0x0000002031157c23 */ /* 0x100fe20008000800 */
[----:B------:R-:W-:Y:S01]  /*8620*/  @!P5 FMUL R8, R8, 0.5 ;  /* 0x3f0000000808d820 */ /* 0x000fe20000400000 */
[--C-:B------:R-:W-:Y:S01]  /*8630*/  FFMA R23, R53, UR32, -R0.reuse ;  /* 0x0000002035177c23 */ /* 0x100fe20008000800 */
[----:B------:R-:W-:-:S01]  /*8640*/  FFMA R105, R105, UR32, -R0 ;  /* 0x0000002069697c23 */ /* 0x000fc20008000800 */
[--C-:B------:R-:W-:Y:S01]  /*8650*/  FFMA R120, R120, UR32, -R0.reuse ;  /* 0x0000002078787c23 */ /* 0x100fe20008000800 */
[----:B------:R-:W-:-:S01]  /*8660*/  FFMA R108, R108, UR32, -R0 ;  /* 0x000000206c6c7c23 */ /* 0x000fc20008000800 */
[--C-:B------:R-:W-:Y:S01]  /*8670*/  FFMA R136, R136, UR32, -R0.reuse ;  /* 0x0000002088887c23 */ /* 0x100fe20008000800 */
[----:B------:R-:W1:Y:S01]  /*8680*/  MUFU.EX2 R8, R8 ;  /* 0x0000000800087308 */ /* 0x000e620000000800 */
[----:B------:R-:W-:Y:S01]  /*8690*/  @!P2 FMUL R10, R10, 0.5 ;  /* 0x3f0000000a0aa820 */ /* 0x000fe20000400000 */
[----:B------:R-:W-:Y:S01]  /*86a0*/  @!P6 FMUL R9, R9, 0.5 ;  /* 0x3f0000000909e820 */ /* 0x000fe20000400000 */
[----:B------:R-:W-:-:S01]  /*86b0*/  FFMA R109, R109, UR32, -R0 ;  /* 0x000000206d6d7c23 */ /* 0x000fc20008000800 */
[--C-:B------:R-:W-:Y:S01]  /*86c0*/  FFMA R112, R112, UR32, -R0.reuse ;  /* 0x0000002070707c23 */ /* 0x100fe20008000800 */
[----:B------:R-:W-:-:S01]  /*86d0*/  FFMA R121, R121, UR32, -R0 ;  /* 0x0000002079797c23 */ /* 0x000fc20008000800 */
[--C-:B------:R-:W-:Y:S01]  /*86e0*/  FFMA R124, R124, UR32, -R0.reuse ;  /* 0x000000207c7c7c23 */ /* 0x100fe20008000800 */
[----:B------:R-:W-:-:S01]  /*86f0*/  FFMA R137, R137, UR32, -R0 ;  /* 0x0000002089897c23 */ /* 0x000fc20008000800 */
[----:B------:R-:W2:Y:S01]  /*8700*/  MUFU.EX2 R10, R10 ;  /* 0x0000000a000a7308 */ /* 0x000ea20000000800 */
[----:B------:R-:W-:Y:S01]  /*8710*/  FSETP.GEU.AND P3, PT, R11, -126, PT ;  /* 0xc2fc00000b00780b */ /* 0x000fe20003f6e000 */
[--C-:B------:R-:W-:Y:S01]  /*8720*/  FFMA R140, R140, UR32, -R0.reuse ;  /* 0x000000208c8c7c23 */ /* 0x100fe20008000800 */
[----:B------:R-:W-:-:S01]  /*8730*/  FFMA R113, R113, UR32, -R0 ;  /* 0x0000002071717c23 */ /* 0x000fc20008000800 */
[--C-:B------:R-:W-:Y:S01]  /*8740*/  FFMA R116, R116, UR32, -R0.reuse ;  /* 0x0000002074747c23 */ /* 0x100fe20008000800 */
[----:B------:R-:W-:-:S01]  /*8750*/  FFMA R125, R125, UR32, -R0 ;  /* 0x000000207d7d7c23 */ /* 0x000fc20008000800 */
[--C-:B------:R-:W-:Y:S01]  /*8760*/  FFMA R128, R128, UR32, -R0.reuse ;  /* 0x0000002080807c23 */ /* 0x100fe20008000800 */
[----:B------:R-:W-:-:S01]  /*8770*/  FFMA R141, R141, UR32, -R0 ;  /* 0x000000208d8d7c23 */ /* 0x000fc20008000800 */
[--C-:B------:R-:W-:Y:S01]  /*8780*/  FFMA R144, R144, UR32, -R0.reuse ;  /* 0x0000002090907c23 */ /* 0x100fe20008000800 */
[----:B-1----:R-:W-:Y:S01]  /*8790*/  @!P5 FMUL R8, R8, R8 ;  /* 0x000000080808d220 */ /* 0x002fe20000400000 */
[----:B------:R-:W-:Y:S01]  /*87a0*/  FSETP.GEU.AND P5, PT, R12, -126, PT ;  /* 0xc2fc00000c00780b */ /* 0x000fe20003fae000 */
[----:B------:R-:W1:Y:S01]  /*87b0*/  MUFU.EX2 R9, R9 ;  /* 0x0000000900097308 */ /* 0x000e620000000800 */
[----:B------:R-:W-:-:S01]  /*87c0*/  FFMA R129, R129, UR32, -R0 ;  /* 0x0000002081817c23 */ /* 0x000fc20008000800 */
[--C-:B------:R-:W-:Y:S01]  /*87d0*/  FFMA R145, R145, UR32, -R0.reuse ;  /* 0x0000002091917c23 */ /* 0x100fe20008000800 */
[----:B------:R-:W-:-:S01]  /*87e0*/  FFMA R148, R148, UR32, -R0 ;  /* 0x0000002094947c23 */ /* 0x000fc20008000800 */
[--C-:B------:R-:W-:Y:S01]  /*87f0*/  FFMA R132, R132, UR32, -R0.reuse ;  /* 0x0000002084847c23 */ /* 0x100fe20008000800 */
[----:B------:R-:W-:-:S01]  /*8800*/  FFMA R85, R85, UR32, -R0 ;  /* 0x0000002055557c23 */ /* 0x000fc20008000800 */
[----:B--2---:R-:W-:Y:S01]  /*8810*/  @!P2 FMUL R10, R10, R10 ;  /* 0x0000000a0a0aa220 */ /* 0x004fe20000400000 */
[----:B------:R-:W-:Y:S01]  /*8820*/  FSETP.GEU.AND P2, PT, R14, -126, PT ;  /* 0xc2fc00000e00780b */ /* 0x000fe20003f4e000 */
[--C-:B------:R-:W-:Y:S01]  /*8830*/  FFMA R117, R117, UR32, -R0.reuse ;  /* 0x0000002075757c23 */ /* 0x100fe20008000800 */
[----:B------:R-:W-:-:S01]  /*8840*/  FFMA R133, R133, UR32, -R0 ;  /* 0x0000002085857c23 */ /* 0x000fc20008000800 */
[----:B------:R-:W2:Y:S02]  /*8850*/  LDL.LU R160, [R1+0x168] ;  /* 0x0001680001a07983 */ /* 0x000ea40000300800 */
[----:B------:R-:W-:Y:S01]  /*8860*/  @!P5 FMUL R12, R12, 0.5 ;  /* 0x3f0000000c0cd820 */ /* 0x000fe20000400000 */
[----:B------:R-:W-:Y:S01]  /*8870*/  @!P3 FMUL R11, R11, 0.5 ;  /* 0x3f0000000b0bb820 */ /* 0x000fe20000400000 */
[----:B------:R-:W-:-:S01]  /*8880*/  FFMA R24, R56, UR32, -R0 ;  /* 0x0000002038187c23 */ /* 0x000fc20008000800 */
[--C-:B------:R-:W-:Y:S01]  /*8890*/  FFMA R28, R60, UR32, -R0.reuse ;  /* 0x000000203c1c7c23 */ /* 0x100fe20008000800 */
[----:B------:R-:W-:-:S01]  /*88a0*/  FFMA R25, R57, UR32, -R0 ;  /* 0x0000002039197c23 */ /* 0x000fc20008000800 */
[----:B-1----:R-:W-:Y:S01]  /*88b0*/  @!P6 FMUL R9, R9, R9 ;  /* 0x000000090909e220 */ /* 0x002fe20000400000 */
[----:B------:R-:W1:Y:S01]  /*88c0*/  MUFU.EX2 R12, R12 ;  /* 0x0000000c000c7308 */ /* 0x000e620000000800 */
[----:B------:R-:W-:Y:S01]  /*88d0*/  FSETP.GEU.AND P6, PT, R13, -126, PT ;  /* 0xc2fc00000d00780b */ /* 0x000fe20003fce000 */
[----:B------:R-:W-:Y:S01]  /*88e0*/  @!P2 FMUL R14, R14, 0.5 ;  /* 0x3f0000000e0ea820 */ /* 0x000fe20000400000 */
[----:B------:R-:W-:-:S01]  /*88f0*/  FFMA R32, R64, UR32, -R0 ;  /* 0x0000002040207c23 */ /* 0x000fc20008000800 */
[--C-:B------:R-:W-:Y:S01]  /*8900*/  FFMA R29, R61, UR32, -R0.reuse ;  /* 0x000000203d1d7c23 */ /* 0x100fe20008000800 */
[----:B------:R-:W-:-:S01]  /*8910*/  FFMA R36, R68, UR32, -R0 ;  /* 0x0000002044247c23 */ /* 0x000fc20008000800 */
[--C-:B------:R-:W-:Y:S01]  /*8920*/  FFMA R33, R65, UR32, -R0.reuse ;  /* 0x0000002041217c23 */ /* 0x100fe20008000800 */
[----:B------:R-:W-:-:S01]  /*8930*/  FFMA R40, R72, UR32, -R0 ;  /* 0x0000002048287c23 */ /* 0x000fc20008000800 */
[----:B------:R-:W3:Y:S01]  /*8940*/  MUFU.EX2 R11, R11 ;  /* 0x0000000b000b7308 */ /* 0x000ee20000000800 */
[----:B------:R-:W-:-:S01]  /*8950*/  FFMA R37, R69, UR32, -R0 ;  /* 0x0000002045257c23 */ /* 0x000fc20008000800 */
[--C-:B------:R-:W-:Y:S01]  /*8960*/  FFMA R44, R76, UR32, -R0.reuse ;  /* 0x000000204c2c7c23 */ /* 0x100fe20008000800 */
[----:B------:R-:W-:-:S01]  /*8970*/  FFMA R41, R73, UR32, -R0 ;  /* 0x0000002049297c23 */ /* 0x000fc20008000800 */
[--C-:B------:R-:W-:Y:S01]  /*8980*/  FFMA R48, R80, UR32, -R0.reuse ;  /* 0x0000002050307c23 */ /* 0x100fe20008000800 */
[----:B------:R-:W-:-:S01]  /*8990*/  FFMA R45, R77, UR32, -R0 ;  /* 0x000000204d2d7c23 */ /* 0x000fc20008000800 */
[--C-:B------:R-:W-:Y:S01]  /*89a0*/  FFMA R52, R84, UR32, -R0.reuse ;  /* 0x0000002054347c23 */ /* 0x100fe20008000800 */
[----:B------:R-:W-:-:S01]  /*89b0*/  FFMA R49, R81, UR32, -R0 ;  /* 0x0000002051317c23 */ /* 0x000fc20008000800 */
[----:B------:R-:W3:Y:S01]  /*89c0*/  MUFU.EX2 R14, R14 ;  /* 0x0000000e000e7308 */ /* 0x000ee20000000800 */
[----:B------:R-:W-:Y:S01]  /*89d0*/  @!P6 FMUL R13, R13, 0.5 ;  /* 0x3f0000000d0de820 */ /* 0x000fe20000400000 */
[----:B-1----:R-:W-:Y:S01]  /*89e0*/  @!P5 FMUL R12, R12, R12 ;  /* 0x0000000c0c0cd220 */ /* 0x002fe20000400000 */
[----:B------:R-:W-:Y:S01]  /*89f0*/  FSETP.GEU.AND P5, PT, R16, -126, PT ;  /* 0xc2fc00001000780b */ /* 0x000fe20003fae000 */
[--C-:B------:R-:W-:Y:S01]  /*8a00*/  FFMA R53, R88, UR32, -R0.reuse ;  /* 0x0000002058357c23 */ /* 0x100fe20008000800 */
[----:B------:R-:W2:Y:S03]  /*8a10*/  LDL.LU R159, [R1+0x16c] ;  /* 0x00016c00019f7983 */ /* 0x000ea60000300800 */
[----:B------:R-:W1:Y:S01]  /*8a20*/  MUFU.EX2 R13, R13 ;  /* 0x0000000d000d7308 */ /* 0x000e620000000800 */
[----:B---3--:R-:W-:Y:S01]  /*8a30*/  @!P3 FMUL R11, R11, R11 ;  /* 0x0000000b0b0bb220 */ /* 0x008fe20000400000 */
[----:B------:R-:W-:Y:S01]  /*8a40*/  FSETP.GEU.AND P3, PT, R15, -126, PT ;  /* 0xc2fc00000f00780b */ /* 0x000fe20003f6e000 */
[----:B------:R-:W-:-:S01]  /*8a50*/  FFMA R56, R89, UR32, -R0 ;  /* 0x0000002059387c23 */ /* 0x000fc20008000800 */
[--C-:B------:R-:W-:Y:S01]  /*8a60*/  FFMA R60, R93, UR32, -R0.reuse ;  /* 0x000000205d3c7c23 */ /* 0x100fe20008000800 */
[----:B------:R-:W-:-:S01]  /*8a70*/  FFMA R57, R92, UR32, -R0 ;  /* 0x000000205c397c23 */ /* 0x000fc20008000800 */
[--C-:B------:R-:W-:Y:S01]  /*8a80*/  FFMA R64, R97, UR32, -R0.reuse ;  /* 0x0000002061407c23 */ /* 0x100fe20008000800 */
[----:B------:R-:W-:-:S01]  /*8a90*/  FFMA R61, R96, UR32, -R0 ;  /* 0x00000020603d7c23 */ /* 0x000fc20008000800 */
[----:B------:R-:W-:Y:S01]  /*8aa0*/  @!P2 FMUL R14, R14, R14 ;  /* 0x0000000e0e0ea220 */ /* 0x000fe20000400000 */
[----:B------:R-:W-:Y:S01]  /*8ab0*/  FSETP.GEU.AND P2, PT, R18, -126, PT ;  /* 0xc2fc00001200780b */ /* 0x000fe20003f4e000 */
[----:B------:R-:W-:Y:S01]  /*8ac0*/  @!P5 FMUL R16, R16, 0.5 ;  /* 0x3f0000001010d820 */ /* 0x000fe20000400000 */
[----:B------:R-:W-:-:S01]  /*8ad0*/  FFMA R68, R101, UR32, -R0 ;  /* 0x0000002065447c23 */ /* 0x000fc20008000800 */
[--C-:B------:R-:W-:Y:S01]  /*8ae0*/  FFMA R65, R100, UR32, -R0.reuse ;  /* 0x0000002064417c23 */ /* 0x100fe20008000800 */
[----:B------:R-:W-:-:S02]  /*8af0*/  FFMA R69, R104, UR32, -R0 ;  /* 0x0000002068457c23 */ /* 0x000fc40008000800 */
[----:B------:R-:W-:Y:S01]  /*8b00*/  @!P3 FMUL R15, R15, 0.5 ;  /* 0x3f0000000f0fb820 */ /* 0x000fe20000400000 */
[----:B------:R-:W3:Y:S01]  /*8b10*/  LDL.LU R158, [R1+0x178] ;  /* 0x00017800019e7983 */ /* 0x000ee20000300800 */
[----:B------:R-:W1:Y:S02]  /*8b20*/  MUFU.EX2 R16, R16 ;  /* 0x0000001000107308 */ /* 0x000e640000000800 */
[----:B-1----:R-:W-:Y:S01]  /*8b30*/  @!P6 FMUL R13, R13, R13 ;  /* 0x0000000d0d0de220 */ /* 0x002fe20000400000 */
[----:B------:R-:W-:Y:S02]  /*8b40*/  FSETP.GEU.AND P6, PT, R17, -126, PT ;  /* 0xc2fc00001100780b */ /* 0x000fe40003fce000 */
[----:B------:R-:W-:Y:S01]  /*8b50*/  @!P2 FMUL R18, R18, 0.5 ;  /* 0x3f0000001212a820 */ /* 0x000fe20000400000 */
[----:B------:R-:W-:Y:S02]  /*8b60*/  FADD R92, -R7, R6 ;  /* 0x00000006075c7221 */ /* 0x000fe40000000100 */
[----:B------:R-:W1:Y:S01]  /*8b70*/  MUFU.EX2 R15, R15 ;  /* 0x0000000f000f7308 */ /* 0x000e620000000800 */
[----:B------:R-:W-:-:S01]  /*8b80*/  FFMA R0, R149, UR32, -R0 ;  /* 0x0000002095007c23 */ /* 0x000fc20008000800 */
[----:B------:R-:W3:Y:S04]  /*8b90*/  LDL.LU R157, [R1+0x17c] ;  /* 0x00017c00019d7983 */ /* 0x000ee80000300800 */
[----:B------:R-:W4:Y:S02]  /*8ba0*/  LDL.LU R93, [R1+0x74] ;  /* 0x00007400015d7983 */ /* 0x000f240000300800 */
[----:B------:R-:W-:Y:S01]  /*8bb0*/  @!P6 FMUL R17, R17, 0.5 ;  /* 0x3f0000001111e820 */ /* 0x000fe20000400000 */
[----:B------:R-:W1:Y:S01]  /*8bc0*/  MUFU.EX2 R18, R18 ;  /* 0x0000001200127308 */ /* 0x000e620000000800 */
[----:B------:R-:W-:Y:S01]  /*8bd0*/  @!P5 FMUL R16, R16, R16 ;  /* 0x000000101010d220 */ /* 0x000fe20000400000 */
[C---:B------:R-:W-:Y:S01]  /*8be0*/  FSETP.GEU.AND P5, PT, R20.reuse, -126, PT ;  /* 0xc2fc00001400780b */ /* 0x040fe20003fae000 */
[----:B------:R-:W2:Y:S04]  /*8bf0*/  LDL.LU R96, [R1+0x70] ;  /* 0x0000700001607983 */ /* 0x000ea80000300800 */
[----:B------:R-:W3:Y:S01]  /*8c00*/  LDL.LU R97, [R1+0x64] ;  /* 0x0000640001617983 */ /* 0x000ee20000300800 */
[----:B------:R-:W1:Y:S02]  /*8c10*/  MUFU.EX2 R17, R17 ;  /* 0x0000001100117308 */ /* 0x000e640000000800 */
[----:B-1----:R-:W-:Y:S01]  /*8c20*/  @!P3 FMUL R15, R15, R15 ;  /* 0x0000000f0f0fb220 */ /* 0x002fe20000400000 */
[----:B------:R-:W-:Y:S01]  /*8c30*/  FSETP.GEU.AND P3, PT, R19, -126, PT ;  /* 0xc2fc00001300780b */ /* 0x000fe20003f6e000 */
[----:B------:R-:W4:Y:S03]  /*8c40*/  LDL.LU R100, [R1+0x60] ;  /* 0x0000600001647983 */ /* 0x000f260000300800 */
[----:B------:R-:W-:Y:S01]  /*8c50*/  @!P5 FMUL R20, R20, 0.5 ;  /* 0x3f0000001414d820 */ /* 0x000fe20000400000 */
[----:B------:R-:W2:Y:S01]  /*8c60*/  LDL.LU R101, [R1+0x54] ;  /* 0x0000540001657983 */ /* 0x000ea20000300800 */
[----:B------:R-:W-:Y:S01]  /*8c70*/  @!P2 FMUL R18, R18, R18 ;  /* 0x000000121212a220 */ /* 0x000fe20000400000 */
[----:B------:R-:W-:-:S02]  /*8c80*/  FSETP.GEU.AND P2, PT, R22, -126, PT ;  /* 0xc2fc00001600780b */ /* 0x000fc40003f4e000 */
[----:B------:R-:W3:Y:S01]  /*8c90*/  LDL.LU R104, [R1+0x50] ;  /* 0x0000500001687983 */ /* 0x000ee20000300800 */
[----:B------:R-:W1:Y:S03]  /*8ca0*/  MUFU.EX2 R20, R20 ;  /* 0x0000001400147308 */ /* 0x000e660000000800 */
[----:B------:R-:W-:Y:S01]  /*8cb0*/  @!P3 FMUL R19, R19, 0.5 ;  /* 0x3f0000001313b820 */ /* 0x000fe20000400000 */
[----:B------:R-:W-:Y:S01]  /*8cc0*/  @!P6 FMUL R17, R17, R17 ;  /* 0x000000111111e220 */ /* 0x000fe20000400000 */
[----:B------:R-:W-:-:S04]  /*8cd0*/  FSETP.GEU.AND P6, PT, R21, -126, PT ;  /* 0xc2fc00001500780b */ /* 0x000fc80003fce000 */
[----:B------:R-:W1:Y:S01]  /*8ce0*/  MUFU.EX2 R19, R19 ;  /* 0x0000001300137308 */ /* 0x000e620000000800 */
[----:B------:R-:W-:-:S07]  /*8cf0*/  @!P2 FMUL R22, R22, 0.5 ;  /* 0x3f0000001616a820 */ /* 0x000fce0000400000 */
[----:B------:R-:W1:Y:S02]  /*8d00*/  MUFU.EX2 R22, R22 ;  /* 0x0000001600167308 */ /* 0x000e640000000800 */
[----:B-1----:R-:W-:Y:S01]  /*8d10*/  @!P5 FMUL R20, R20, R20 ;  /* 0x000000141414d220 */ /* 0x002fe20000400000 */
[----:B------:R-:W-:Y:S01]  /*8d20*/  @!P6 FMUL R21, R21, 0.5 ;  /* 0x3f0000001515e820 */ /* 0x000fe20000400000 */
[----:B------:R-:W-:-:S05]  /*8d30*/  FSETP.GEU.AND P5, PT, R24, -126, PT ;  /* 0xc2fc00001800780b */ /* 0x000fca0003fae000 */
[----:B------:R-:W1:Y:S01]  /*8d40*/  MUFU.EX2 R21, R21 ;  /* 0x0000001500157308 */ /* 0x000e620000000800 */
[----:B------:R-:W-:Y:S01]  /*8d50*/  @!P3 FMUL R19, R19, R19 ;  /* 0x000000131313b220 */ /* 0x000fe20000400000 */
[----:B------:R-:W-:-:S06]  /*8d60*/  FSETP.GEU.AND P3, PT, R23, -126, PT ;  /* 0xc2fc00001700780b */ /* 0x000fcc0003f6e000 */
[----:B------:R-:W-:Y:S01]  /*8d70*/  @!P5 FMUL R24, R24, 0.5 ;  /* 0x3f0000001818d820 */ /* 0x000fe20000400000 */
[----:B------:R-:W-:Y:S01]  /*8d80*/  @!P2 FMUL R22, R22, R22 ;  /* 0x000000161616a220 */ /* 0x000fe20000400000 */
[----:B------:R-:W-:-:S04]  /*8d90*/  FSETP.GEU.AND P2, PT, R28, -126, PT ;  /* 0xc2fc00001c00780b */ /* 0x000fc80003f4e000 */
[----:B------:R-:W1:Y:S01]  /*8da0*/  MUFU.EX2 R24, R24 ;  /* 0x0000001800187308 */ /* 0x000e620000000800 */
[----:B------:R-:W-:Y:S01]  /*8db0*/  @!P3 FMUL R23, R23, 0.5 ;  /* 0x3f0000001717b820 */ /* 0x000fe20000400000 */
[----:B-1----:R-:W-:Y:S01]  /*8dc0*/  @!P6 FMUL R21, R21, R21 ;  /* 0x000000151515e220 */ /* 0x002fe20000400000 */
[----:B------:R-:W-:-:S05]  /*8dd0*/  FSETP.GEU.AND P6, PT, R25, -126, PT ;  /* 0xc2fc00001900780b */ /* 0x000fca0003fce000 */
[----:B------:R-:W1:Y:S01]  /*8de0*/  MUFU.EX2 R23, R23 ;  /* 0x0000001700177308 */ /* 0x000e620000000800 */
[----:B------:R-:W-:-:S07]  /*8df0*/  @!P2 FMUL R28, R28, 0.5 ;  /* 0x3f0000001c1ca820 */ /* 0x000fce0000400000 */
[----:B------:R-:W1:Y:S01]  /*8e00*/  MUFU.EX2 R28, R28 ;  /* 0x0000001c001c7308 */ /* 0x000e620000000800 */
[----:B------:R-:W-:Y:S01]  /*8e10*/  @!P6 FMUL R25, R25, 0.5 ;  /* 0x3f0000001919e820 */ /* 0x000fe20000400000 */
[----:B------:R-:W-:Y:S01]  /*8e20*/  @!P5 FMUL R24, R24, R24 ;  /* 0x000000181818d220 */ /* 0x000fe20000400000 */
[----:B------:R-:W-:-:S05]  /*8e30*/  FSETP.GEU.AND P5, PT, R32, -126, PT ;  /* 0xc2fc00002000780b */ /* 0x000fca0003fae000 */
[----:B------:R-:W1:Y:S02]  /*8e40*/  MUFU.EX2 R25, R25 ;  /* 0x0000001900197308 */ /* 0x000e640000000800 */
[----:B-1----:R-:W-:Y:S01]  /*8e50*/  @!P3 FMUL R23, R23, R23 ;  /* 0x000000171717b220 */ /* 0x002fe20000400000 */
[----:B------:R-:W-:-:S05]  /*8e60*/  FSETP.GEU.AND P3, PT, R29, -126, PT ;  /* 0xc2fc00001d00780b */ /* 0x000fca0003f6e000 */
[----:B------:R-:W-:Y:S01]  /*8e70*/  @!P5 FMUL R32, R32, 0.5 ;  /* 0x3f0000002020d820 */ /* 0x000fe20000400000 */
[----:B------:R-:W-:Y:S01]  /*8e80*/  @!P2 FMUL R28, R28, R28 ;  /* 0x0000001c1c1ca220 */ /* 0x000fe20000400000 */
[----:B------:R-:W-:-:S04]  /*8e90*/  FSETP.GEU.AND P2, PT, R36, -126, PT ;  /* 0xc2fc00002400780b */ /* 0x000fc80003f4e000 */
[----:B------:R-:W1:Y:S02]  /*8ea0*/  MUFU.EX2 R32, R32 ;  /* 0x0000002000207308 */ /* 0x000e640000000800 */
[----:B------:R-:W-:Y:S01]  /*8eb0*/  @!P3 FMUL R29, R29, 0.5 ;  /* 0x3f0000001d1db820 */ /* 0x000fe20000400000 */
[----:B------:R-:W-:Y:S01]  /*8ec0*/  @!P6 FMUL R25, R25, R25 ;  /* 0x000000191919e220 */ /* 0x000fe20000400000 */
[----:B------:R-:W-:-:S04]  /*8ed0*/  FSETP.GEU.AND P6, PT, R33, -126, PT ;  /* 0xc2fc00002100780b */ /* 0x000fc80003fce000 */
[----:B------:R-:W1:Y:S01]  /*8ee0*/  MUFU.EX2 R29, R29 ;  /* 0x0000001d001d7308 */ /* 0x000e620000000800 */
[----:B------:R-:W-:-:S07]  /*8ef0*/  @!P2 FMUL R36, R36, 0.5 ;  /* 0x3f0000002424a820 */ /* 0x000fce0000400000 */
[----:B------:R-:W1:Y:S01]  /*8f00*/  MUFU.EX2 R36, R36 ;  /* 0x0000002400247308 */ /* 0x000e620000000800 */
[----:B------:R-:W-:Y:S01]  /*8f10*/  @!P6 FMUL R33, R33, 0.5 ;  /* 0x3f0000002121e820 */ /* 0x000fe20000400000 */
[----:B-1----:R-:W-:Y:S01]  /*8f20*/  @!P5 FMUL R32, R32, R32 ;  /* 0x000000202020d220 */ /* 0x002fe20000400000 */
        /* <DEDUP_REMOVED lines=51> */
[----:B------:R-:W-:Y:S01]  /*9260*/  FSETP.GEU.AND P3, PT, R61, -126, PT ;  /* 0xc2fc00003d00780b */ /* 0x000fe20003f6e000 */
[----:B------:R-:W-:Y:S01]  /*9270*/  @!P2 FMUL R60, R60, R60 ;  /* 0x0000003c3c3ca220 */ /* 0x000fe20000400000 */
[----:B------:R-:W-:-:S03]  /*9280*/  FSETP.GEU.AND P2, PT, R68, -126, PT ;  /* 0xc2fc00004400780b */ /* 0x000fc60003f4e000 */
[----:B------:R-:W-:-:S08]  /*9290*/  @!P5 FMUL R64, R64, 0.5 ;  /* 0x3f0000004040d820 */ /* 0x000fd00000400000 */
[----:B------:R-:W-:Y:S01]  /*92a0*/  @!P3 FMUL R61, R61, 0.5 ;  /* 0x3f0000003d3db820 */ /* 0x000fe20000400000 */
[----:B------:R-:W1:Y:S01]  /*92b0*/  MUFU.EX2 R64, R64 ;  /* 0x0000004000407308 */ /* 0x000e620000000800 */
[----:B------:R-:W-:Y:S01]  /*92c0*/  @!P6 FMUL R57, R57, R57 ;  /* 0x000000393939e220 */ /* 0x000fe20000400000 */
[----:B------:R-:W-:Y:S01]  /*92d0*/  FSETP.GEU.AND P6, PT, R65, -126, PT ;  /* 0xc2fc00004100780b */ /* 0x000fe20003fce000 */
[----:B------:R-:W-:-:S05]  /*92e0*/  @!P2 FMUL R68, R68, 0.5 ;  /* 0x3f0000004444a820 */ /* 0x000fca0000400000 */
[----:B------:R-:W1:Y:S08]  /*92f0*/  MUFU.EX2 R61, R61 ;  /* 0x0000003d003d7308 */ /* 0x000e700000000800 */
[----:B------:R-:W1:Y:S01]  /*9300*/  MUFU.EX2 R68, R68 ;  /* 0x0000004400447308 */ /* 0x000e620000000800 */
[----:B------:R-:W-:Y:S01]  /*9310*/  @!P6 FMUL R65, R65, 0.5 ;  /* 0x3f0000004141e820 */ /* 0x000fe20000400000 */
[----:B-1----:R-:W-:Y:S01]  /*9320*/  @!P5 FMUL R64, R64, R64 ;  /* 0x000000404040d220 */ /* 0x002fe20000400000 */
[----:B------:R-:W-:-:S05]  /*9330*/  FSETP.GEU.AND P5, PT, R105, -126, PT ;  /* 0xc2fc00006900780b */ /* 0x000fca0003fae000 */
[----:B------:R-:W1:Y:S01]  /*9340*/  MUFU.EX2 R65, R65 ;  /* 0x0000004100417308 */ /* 0x000e620000000800 */
[----:B------:R-:W-:Y:S01]  /*9350*/  @!P3 FMUL R61, R61, R61 ;  /* 0x0000003d3d3db220 */ /* 0x000fe20000400000 */
[----:B------:R-:W-:Y:S01]  /*9360*/  FSETP.GEU.AND P3, PT, R69, -126, PT ;  /* 0xc2fc00004500780b */ /* 0x000fe20003f6e000 */
[----:B------:R-:W-:Y:S01]  /*9370*/  @!P2 FMUL R68, R68, R68 ;  /* 0x000000444444a220 */ /* 0x000fe20000400000 */
[----:B------:R-:W-:-:S04]  /*9380*/  FSETP.GEU.AND P2, PT, R120, -126, PT ;  /* 0xc2fc00007800780b */ /* 0x000fc80003f4e000 */
[----:B------:R-:W-:-:S04]  /*9390*/  @!P5 FMUL R105, R105, 0.5 ;  /* 0x3f0000006969d820 */ /* 0x000fc80000400000 */
[----:B------:R4:W2:Y:S03]  /*93a0*/  MUFU.EX2 R6, R105 ;  /* 0x0000006900067308 */ /* 0x0008a60000000800 */
[----:B------:R-:W-:Y:S01]  /*93b0*/  @!P3 FMUL R69, R69, 0.5 ;  /* 0x3f0000004545b820 */ /* 0x000fe20000400000 */
[----:B-1----:R-:W-:Y:S01]  /*93c0*/  @!P6 FMUL R65, R65, R65 ;  /* 0x000000414141e220 */ /* 0x002fe20000400000 */
[----:B------:R-:W-:Y:S01]  /*93d0*/  FSETP.GEU.AND P6, PT, R108, -126, PT ;  /* 0xc2fc00006c00780b */ /* 0x000fe20003fce000 */
[----:B------:R-:W-:-:S03]  /*93e0*/  @!P2 FMUL R120, R120, 0.5 ;  /* 0x3f0000007878a820 */ /* 0x000fc60000400000 */
[----:B------:R-:W1:Y:S01]  /*93f0*/  MUFU.EX2 R69, R69 ;  /* 0x0000004500457308 */ /* 0x000e620000000800 */
[----:B------:R-:W-:-:S01]  /*9400*/  FADD R89, R8, R53 ;  /* 0x0000003508597221 */ /* 0x000fc20000000000 */
[----:B----4-:R-:W4:Y:S04]  /*9410*/  LDL.LU R105, [R1+0x44] ;  /* 0x0000440001697983 */ /* 0x010f280000300800 */
[----:B------:R-:W3:Y:S02]  /*9420*/  LDL.LU R149, [R1+0x40] ;  /* 0x0000400001957983 */ /* 0x000ee40000300800 */
[----:B------:R-:W1:Y:S01]  /*9430*/  MUFU.EX2 R120, R120 ;  /* 0x0000007800787308 */ /* 0x000e620000000800 */
[----:B------:R-:W-:Y:S01]  /*9440*/  @!P6 FMUL R108, R108, 0.5 ;  /* 0x3f0000006c6ce820 */ /* 0x000fe20000400000 */
[----:B--2---:R-:W-:Y:S01]  /*9450*/  @!P5 FMUL R6, R6, R6 ;  /* 0x000000060606d220 */ /* 0x004fe20000400000 */
[----:B------:R-:W-:-:S05]  /*9460*/  FSETP.GEU.AND P5, PT, R136, -126, PT ;  /* 0xc2fc00008800780b */ /* 0x000fca0003fae000 */
[----:B------:R-:W2:Y:S01]  /*9470*/  MUFU.EX2 R108, R108 ;  /* 0x0000006c006c7308 */ /* 0x000ea20000000800 */
[----:B-1----:R-:W-:Y:S01]  /*9480*/  @!P3 FMUL R69, R69, R69 ;  /* 0x000000454545b220 */ /* 0x002fe20000400000 */
[----:B------:R-:W-:-:S06]  /*9490*/  FSETP.GEU.AND P3, PT, R109, -126, PT ;  /* 0xc2fc00006d00780b */ /* 0x000fcc0003f6e000 */
[----:B------:R-:W-:Y:S01]  /*94a0*/  @!P5 FMUL R136, R136, 0.5 ;  /* 0x3f0000008888d820 */ /* 0x000fe20000400000 */
[----:B------:R-:W-:Y:S01]  /*94b0*/  @!P2 FMUL R120, R120, R120 ;  /* 0x000000787878a220 */ /* 0x000fe20000400000 */
[----:B------:R-:W-:-:S04]  /*94c0*/  FSETP.GEU.AND P2, PT, R112, -126, PT ;  /* 0xc2fc00007000780b */ /* 0x000fc80003f4e000 */
[----:B------:R-:W1:Y:S01]  /*94d0*/  MUFU.EX2 R136, R136 ;  /* 0x0000008800887308 */ /* 0x000e620000000800 */
[----:B------:R-:W-:Y:S01]  /*94e0*/  @!P3 FMUL R109, R109, 0.5 ;  /* 0x3f0000006d6db820 */ /* 0x000fe20000400000 */
[----:B--2---:R-:W-:Y:S01]  /*94f0*/  @!P6 FMUL R108, R108, R108 ;  /* 0x0000006c6c6ce220 */ /* 0x004fe20000400000 */
[----:B------:R-:W-:-:S05]  /*9500*/  FSETP.GEU.AND P6, PT, R121, -126, PT ;  /* 0xc2fc00007900780b */ /* 0x000fca0003fce000 */
[----:B------:R-:W2:Y:S01]  /*9510*/  MUFU.EX2 R109, R109 ;  /* 0x0000006d006d7308 */ /* 0x000ea20000000800 */
[----:B------:R-:W-:-:S07]  /*9520*/  @!P2 FMUL R112, R112, 0.5 ;  /* 0x3f0000007070a820 */ /* 0x000fce0000400000 */
[----:B------:R-:W2:Y:S01]  /*9530*/  MUFU.EX2 R112, R112 ;  /* 0x0000007000707308 */ /* 0x000ea20000000800 */
[----:B------:R-:W-:Y:S01]  /*9540*/  @!P6 FMUL R121, R121, 0.5 ;  /* 0x3f0000007979e820 */ /* 0x000fe20000400000 */
[----:B-1----:R-:W-:Y:S01]  /*9550*/  @!P5 FMUL R136, R136, R136 ;  /* 0x000000888888d220 */ /* 0x002fe20000400000 */
[----:B------:R-:W-:-:S05]  /*9560*/  FSETP.GEU.AND P5, PT, R124, -126, PT ;  /* 0xc2fc00007c00780b */ /* 0x000fca0003fae000 */
[----:B------:R-:W1:Y:S01]  /*9570*/  MUFU.EX2 R121, R121 ;  /* 0x0000007900797308 */ /* 0x000e620000000800 */
[----:B--2---:R-:W-:Y:S01]  /*9580*/  @!P3 FMUL R109, R109, R109 ;  /* 0x0000006d6d6db220 */ /* 0x004fe20000400000 */
[----:B------:R-:W-:-:S06]  /*9590*/  FSETP.GEU.AND P3, PT, R137, -126, PT ;  /* 0xc2fc00008900780b */ /* 0x000fcc0003f6e000 */
[----:B------:R-:W-:Y:S01]  /*95a0*/  @!P5 FMUL R124, R124, 0.5 ;  /* 0x3f0000007c7cd820 */ /* 0x000fe20000400000 */
[----:B------:R-:W-:Y:S01]  /*95b0*/  @!P2 FMUL R112, R112, R112 ;  /* 0x000000707070a220 */ /* 0x000fe20000400000 */
[----:B------:R-:W-:-:S04]  /*95c0*/  FSETP.GEU.AND P2, PT, R140, -126, PT ;  /* 0xc2fc00008c00780b */ /* 0x000fc80003f4e000 */
[----:B------:R-:W2:Y:S01]  /*95d0*/  MUFU.EX2 R124, R124 ;  /* 0x0000007c007c7308 */ /* 0x000ea20000000800 */
[----:B------:R-:W-:Y:S01]  /*95e0*/  @!P3 FMUL R137, R137, 0.5 ;  /* 0x3f0000008989b820 */ /* 0x000fe20000400000 */
[----:B-1----:R-:W-:Y:S01]  /*95f0*/  @!P6 FMUL R121, R121, R121 ;  /* 0x000000797979e220 */ /* 0x002fe20000400000 */
[----:B------:R-:W-:-:S05]  /*9600*/  FSETP.GEU.AND P6, PT, R113, -126, PT ;  /* 0xc2fc00007100780b */ /* 0x000fca0003fce000 */
[----:B------:R-:W1:Y:S01]  /*9610*/  MUFU.EX2 R137, R137 ;  /* 0x0000008900897308 */ /* 0x000e620000000800 */
[----:B------:R-:W-:-:S07]  /*9620*/  @!P2 FMUL R140, R140, 0.5 ;  /* 0x3f0000008c8ca820 */ /* 0x000fce0000400000 */
[----:B------:R-:W1:Y:S01]  /*9630*/  MUFU.EX2 R140, R140 ;  /* 0x0000008c008c7308 */ /* 0x000e620000000800 */
[----:B------:R-:W-:Y:S01]  /*9640*/  @!P6 FMUL R113, R113, 0.5 ;  /* 0x3f0000007171e820 */ /* 0x000fe20000400000 */
[----:B--2---:R-:W-:Y:S01]  /*9650*/  @!P5 FMUL R124, R124, R124 ;  /* 0x0000007c7c7cd220 */ /* 0x004fe20000400000 */
[----:B------:R-:W-:-:S05]  /*9660*/  FSETP.GEU.AND P5, PT, R116, -126, PT ;  /* 0xc2fc00007400780b */ /* 0x000fca0003fae000 */
[----:B------:R-:W2:Y:S01]  /*9670*/  MUFU.EX2 R113, R113 ;  /* 0x0000007100717308 */ /* 0x000ea20000000800 */
[----:B-1----:R-:W-:Y:S01]  /*9680*/  @!P3 FMUL R137, R137, R137 ;  /* 0x000000898989b220 */ /* 0x002fe20000400000 */
[----:B------:R-:W-:Y:S01]  /*9690*/  FSETP.GEU.AND P3, PT, R125, -126, PT ;  /* 0xc2fc00007d00780b */ /* 0x000fe20003f6e000 */
[----:B------:R-:W-:-:S05]  /*96a0*/  FADD R72, R24, R120 ;  /* 0x0000007818487221 */ /* 0x000fca0000000000 */
[----:B------:R-:W-:Y:S01]  /*96b0*/  @!P5 FMUL R116, R116, 0.5 ;  /* 0x3f0000007474d820 */ /* 0x000fe20000400000 */
[----:B------:R-:W-:Y:S01]  /*96c0*/  @!P2 FMUL R140, R140, R140 ;  /* 0x0000008c8c8ca220 */ /* 0x000fe20000400000 */
[----:B------:R-:W-:Y:S01]  /*96d0*/  FSETP.GEU.AND P2, PT, R128, -126, PT ;  /* 0xc2fc00008000780b */ /* 0x000fe20003f4e000 */
[----:B------:R-:W-:-:S01]  /*96e0*/  FADD R89, R89, R72 ;  /* 0x0000004859597221 */ /* 0x000fc20000000000 */
[----:B------:R-:W-:Y:S02]  /*96f0*/  FADD R7, R16, R69 ;  /* 0x0000004510077221 */ /* 0x000fe40000000000 */
[----:B------:R-:W1:Y:S01]  /*9700*/  MUFU.EX2 R116, R116 ;  /* 0x0000007400747308 */ /* 0x000e620000000800 */
[----:B------:R-:W-:-:S01]  /*9710*/  FADD R72, R40, R136 ;  /* 0x0000008828487221 */ /* 0x000fc20000000000 */
[----:B------:R-:W-:Y:S01]  /*9720*/  @!P3 FMUL R125, R125, 0.5 ;  /* 0x3f0000007d7db820 */ /* 0x000fe20000400000 */
[----:B--2---:R-:W-:Y:S01]  /*9730*/  @!P6 FMUL R113, R113, R113 ;  /* 0x000000717171e220 */ /* 0x004fe20000400000 */
[----:B------:R-:W-:Y:S01]  /*9740*/  FSETP.GEU.AND P6, PT, R141, -126, PT ;  /* 0xc2fc00008d00780b */ /* 0x000fe20003fce000 */
[----:B------:R-:W-:-:S01]  /*9750*/  FADD R72, R7, R72 ;  /* 0x0000004807487221 */ /* 0x000fc20000000000 */
[----:B------:R-:W-:-:S02]  /*9760*/  FADD R7, R9, R56 ;  /* 0x0000003809077221 */ /* 0x000fc40000000000 */
[----:B------:R-:W2:Y:S01]  /*9770*/  MUFU.EX2 R125, R125 ;  /* 0x0000007d007d7308 */ /* 0x000ea20000000800 */
[----:B------:R-:W-:Y:S01]  /*9780*/  @!P2 FMUL R128, R128, 0.5 ;  /* 0x3f0000008080a820 */ /* 0x000fe20000400000 */
[----:B------:R-:W-:Y:S01]  /*9790*/  FADD R89, R89, R72 ;  /* 0x0000004859597221 */ /* 0x000fe20000000000 */
[----:B------:R-:W-:-:S01]  /*97a0*/  FADD R72, R25, R121 ;  /* 0x0000007919487221 */ /* 0x000fc20000000000 */
[----:B------:R-:W-:-:S03]  /*97b0*/  FADD R73, R41, R137 ;  /* 0x0000008929497221 */ /* 0x000fc60000000000 */
[----:B------:R-:W-:Y:S01]  /*97c0*/  FADD R7, R7, R72 ;  /* 0x0000004807077221 */ /* 0x000fe20000000000 */
[----:B------:R-:W2:Y:S01]  /*97d0*/  MUFU.EX2 R128, R128 ;  /* 0x0000008000807308 */ /* 0x000ea20000000800 */
[----:B------:R-:W-:-:S01]  /*97e0*/  FADD R72, R17, R6 ;  /* 0x0000000611487221 */ /* 0x000fc20000000000 */
[----:B------:R-:W-:Y:S01]  /*97f0*/  @!P6 FMUL R141, R141, 0.5 ;  /* 0x3f0000008d8de820 */ /* 0x000fe20000400000 */
[----:B-1----:R-:W-:Y:S01]  /*9800*/  @!P5 FMUL R116, R116, R116 ;  /* 0x000000747474d220 */ /* 0x002fe20000400000 */
[----:B------:R-:W-:Y:S01]  /*9810*/  FSETP.GEU.AND P5, PT, R144, -126, PT ;  /* 0xc2fc00009000780b */ /* 0x000fe20003fae000 */
[----:B------:R-:W-:-:S01]  /*9820*/  FADD R72, R72, R73 ;  /* 0x0000004948487221 */ /* 0x000fc20000000000 */
[----:B------:R-:W-:Y:S02]  /*9830*/  FADD R73, R28, R124 ;  /* 0x0000007c1c497221 */ /* 0x000fe40000000000 */
[----:B------:R-:W1:Y:S01]  /*9840*/  MUFU.EX2 R141, R141 ;  /* 0x0000008d008d7308 */ /* 0x000e620000000800 */
[----:B------:R-:W-:-:S01]  /*9850*/  FADD R7, R7, R72 ;  /* 0x0000004807077221 */ /* 0x000fc20000000000 */
[----:B------:R-:W-:Y:S01]  /*9860*/  FADD R72, R10, R57 ;  /* 0x000000390a487221 */ /* 0x000fe20000000000 */
[----:B--2---:R-:W-:Y:S01]  /*9870*/  @!P3 FMUL R125, R125, R125 ;  /* 0x0000007d7d7db220 */ /* 0x004fe20000400000 */
[----:B------:R-:W-:Y:S01]  /*9880*/  FSETP.GEU.AND P3, PT, R129, -126, PT ;  /* 0xc2fc00008100780b */ /* 0x000fe20003f6e000 */
[----:B------:R-:W-:-:S01]  /*9890*/  FADD R76, R44, R140 ;  /* 0x0000008c2c4c7221 */ /* 0x000fc20000000000 */
[----:B------:R-:W-:Y:S01]  /*98a0*/  FADD R72, R72, R73 ;  /* 0x0000004948487221 */ /* 0x000fe20000000000 */
[----:B------:R-:W-:-:S02]  /*98b0*/  FADD R73, R18, R108 ;  /* 0x0000006c12497221 */ /* 0x000fc40000000000 */
[----:B------:R-:W-:Y:S01]  /*98c0*/  @!P5 FMUL R144, R144, 0.5 ;  /* 0x3f0000009090d820 */ /* 0x000fe20000400000 */
[----:B------:R-:W-:Y:S01]  /*98d0*/  @!P2 FMUL R128, R128, R128 ;  /* 0x000000808080a220 */ /* 0x000fe20000400000 */
[----:B------:R-:W-:Y:S01]  /*98e0*/  FSETP.GEU.AND P2, PT, R145, -126, PT ;  /* 0xc2fc00009100780b */ /* 0x000fe20003f4e000 */
[----:B------:R-:W-:-:S01]  /*98f0*/  FADD R73, R73, R76 ;  /* 0x0000004c49497221 */ /* 0x000fc20000000000 */
[----:B------:R-:W-:Y:S02]  /*9900*/  FADD R76, R29, R125 ;  /* 0x0000007d1d4c7221 */ /* 0x000fe40000000000 */
[----:B------:R-:W2:Y:S01]  /*9910*/  MUFU.EX2 R144, R144 ;  /* 0x0000009000907308 */ /* 0x000ea20000000800 */
[----:B------:R-:W-:-:S01]  /*9920*/  FADD R72, R72, R73 ;  /* 0x0000004948487221 */ /* 0x000fc20000000000 */
[----:B------:R-:W-:Y:S01]  /*9930*/  FADD R73, R11, R60 ;  /* 0x0000003c0b497221 */ /* 0x000fe20000000000 */
[----:B------:R-:W-:Y:S01]  /*9940*/  @!P3 FMUL R129, R129, 0.5 ;  /* 0x3f0000008181b820 */ /* 0x000fe20000400000 */
[----:B-1----:R-:W-:-:S02]  /*9950*/  @!P6 FMUL R141, R141, R141 ;  /* 0x0000008d8d8de220 */ /* 0x002fc40000400000 */
[----:B------:R-:W-:-:S01]  /*9960*/  FADD R73, R73, R76 ;  /* 0x0000004c49497221 */ /* 0x000fc20000000000 */
[----:B------:R-:W-:Y:S01]  /*9970*/  FADD R76, R19, R109 ;  /* 0x0000006d134c7221 */ /* 0x000fe20000000000 */
[----:B------:R-:W-:-:S01]  /*9980*/  FADD R77, R45, R141 ;  /* 0x0000008d2d4d7221 */ /* 0x000fc20000000000 */
[----:B------:R-:W-:Y:S01]  /*9990*/  @!P2 FMUL R145, R145, 0.5 ;  /* 0x3f0000009191a820 */ /* 0x000fe20000400000 */
[----:B------:R-:W1:Y:S02]  /*99a0*/  MUFU.EX2 R129, R129 ;  /* 0x0000008100817308 */ /* 0x000e640000000800 */
[----:B------:R-:W-:-:S01]  /*99b0*/  FADD R76, R76, R77 ;  /* 0x0000004d4c4c7221 */ /* 0x000fc20000000000 */
[----:B------:R-:W-:-:S03]  /*99c0*/  FADD R77, R32, R128 ;  /* 0x00000080204d7221 */ /* 0x000fc60000000000 */
[----:B------:R-:W-:Y:S02]  /*99d0*/  FADD R73, R73, R76 ;  /* 0x0000004c49497221 */ /* 0x000fe40000000000 */
[----:B------:R-:W1:Y:S01]  /*99e0*/  MUFU.EX2 R145, R145 ;  /* 0x0000009100917308 */ /* 0x000e620000000800 */
[----:B------:R-:W-:-:S01]  /*99f0*/  FADD R76, R12, R61 ;  /* 0x0000003d0c4c7221 */ /* 0x000fc20000000000 */
[----:B--2---:R-:W-:-:S03]  /*9a00*/  @!P5 FMUL R144, R144, R144 ;  /* 0x000000909090d220 */ /* 0x004fc60000400000 */
[----:B------:R-:W-:Y:S01]  /*9a10*/  FADD R76, R76, R77 ;  /* 0x0000004d4c4c7221 */ /* 0x000fe20000000000 */
[----:B------:R-:W-:-:S01]  /*9a20*/  FADD R77, R20, R112 ;  /* 0x00000070144d7221 */ /* 0x000fc20000000000 */
[----:B------:R-:W-:Y:S01]  /*9a30*/  FADD R80, R48, R144 ;  /* 0x0000009030507221 */ /* 0x000fe20000000000 */
[----:B-1----:R-:W-:-:S03]  /*9a40*/  @!P3 FMUL R129, R129, R129 ;  /* 0x000000818181b220 */ /* 0x002fc60000400000 */
[----:B------:R-:W-:Y:S01]  /*9a50*/  FADD R77, R77, R80 ;  /* 0x000000504d4d7221 */ /* 0x000fe20000000000 */
[----:B------:R-:W-:-:S03]  /*9a60*/  FADD R80, R33, R129 ;  /* 0x0000008121507221 */ /* 0x000fc60000000000 */
[----:B------:R-:W-:Y:S01]  /*9a70*/  FADD R76, R76, R77 ;  /* 0x0000004d4c4c7221 */ /* 0x000fe20000000000 */
[----:B------:R-:W-:-:S01]  /*9a80*/  FADD R77, R13, R64 ;  /* 0x000000400d4d7221 */ /* 0x000fc20000000000 */
[----:B------:R-:W-:-:S03]  /*9a90*/  @!P2 FMUL R145, R145, R145 ;  /* 0x000000919191a220 */ /* 0x000fc60000400000 */
[----:B------:R-:W-:Y:S01]  /*9aa0*/  FADD R77, R77, R80 ;  /* 0x000000504d4d7221 */ /* 0x000fe20000000000 */
[----:B------:R-:W-:-:S01]  /*9ab0*/  FADD R80, R21, R113 ;  /* 0x0000007115507221 */ /* 0x000fc20000000000 */
[----:B------:R-:W-:-:S04]  /*9ac0*/  FADD R81, R49, R145 ;  /* 0x0000009131517221 */ /* 0x000fc80000000000 */
[----:B------:R-:W-:-:S04]  /*9ad0*/  FADD R80, R80, R81 ;  /* 0x0000005150507221 */ /* 0x000fc80000000000 */
[----:B------:R-:W-:-:S04]  /*9ae0*/  FADD R77, R77, R80 ;  /* 0x000000504d4d7221 */ /* 0x000fc80000000000 */
[----:B------:R-:W-:Y:S01]  /*9af0*/  FADD R7, R7, R77 ;  /* 0x0000004d07077221 */ /* 0x000fe20000000000 */
        /* <DEDUP_REMOVED lines=47> */
[----:B------:R-:W-:Y:S02]  /*9df0*/  FSETP.GEU.AND P3, PT, R148, -126, PT ;  /* 0xc2fc00009400780b */ /* 0x000fe40003f6e000 */
[----:B------:R-:W-:-:S04]  /*9e00*/  FMNMX R77, R119, R77, !PT ;  /* 0x0000004d774d7209 */ /* 0x000fc80007800000 */
[----:B------:R-:W-:Y:S02]  /*9e10*/  FMNMX R77, R122, R77, !PT ;  /* 0x0000004d7a4d7209 */ /* 0x000fe40007800000 */
[----:B------:R-:W-:Y:S02]  /*9e20*/  FSETP.GEU.AND P6, PT, R132, -126, PT ;  /* 0xc2fc00008400780b */ /* 0x000fe40003fce000 */
[----:B------:R-:W-:-:S04]  /*9e30*/  FMNMX R77, R123, R77, !PT ;  /* 0x0000004d7b4d7209 */ /* 0x000fc80007800000 */
[----:B------:R-:W-:Y:S01]  /*9e40*/  FMNMX R77, R126, R77, !PT ;  /* 0x0000004d7e4d7209 */ /* 0x000fe20007800000 */
[----:B------:R-:W-:-:S03]  /*9e50*/  @!P3 FMUL R148, R148, 0.5 ;  /* 0x3f0000009494b820 */ /* 0x000fc60000400000 */
[----:B------:R-:W-:-:S03]  /*9e60*/  FMNMX R77, R127, R77, !PT ;  /* 0x0000004d7f4d7209 */ /* 0x000fc60007800000 */
[----:B------:R-:W1:Y:S01]  /*9e70*/  MUFU.EX2 R148, R148 ;  /* 0x0000009400947308 */ /* 0x000e620000000800 */
[----:B------:R-:W-:Y:S01]  /*9e80*/  FMNMX R77, R130, R77, !PT ;  /* 0x0000004d824d7209 */ /* 0x000fe20007800000 */
[----:B------:R-:W-:-:S03]  /*9e90*/  @!P6 FMUL R132, R132, 0.5 ;  /* 0x3f0000008484e820 */ /* 0x000fc60000400000 */
[----:B------:R-:W-:-:S03]  /*9ea0*/  FMNMX R77, R131, R77, !PT ;  /* 0x0000004d834d7209 */ /* 0x000fc60007800000 */
[----:B------:R-:W2:Y:S01]  /*9eb0*/  MUFU.EX2 R132, R132 ;  /* 0x0000008400847308 */ /* 0x000ea20000000800 */
[----:B------:R-:W-:-:S04]  /*9ec0*/  FMNMX R77, R134, R77, !PT ;  /* 0x0000004d864d7209 */ /* 0x000fc80007800000 */
[----:B------:R-:W-:-:S04]  /*9ed0*/  FMNMX R77, R135, R77, !PT ;  /* 0x0000004d874d7209 */ /* 0x000fc80007800000 */
[----:B------:R-:W-:Y:S01]  /*9ee0*/  FMNMX R77, R138, R77, !PT ;  /* 0x0000004d8a4d7209 */ /* 0x000fe20007800000 */
[----:B-1----:R-:W-:Y:S01]  /*9ef0*/  @!P3 FMUL R148, R148, R148 ;  /* 0x000000949494b220 */ /* 0x002fe20000400000 */
[----:B------:R-:W-:Y:S02]  /*9f00*/  FSETP.GEU.AND P3, PT, R0, -126, PT ;  /* 0xc2fc00000000780b */ /* 0x000fe40003f6e000 */
[----:B------:R-:W-:-:S04]  /*9f10*/  FMNMX R77, R139, R77, !PT ;  /* 0x0000004d8b4d7209 */ /* 0x000fc80007800000 */
[----:B------:R-:W-:Y:S01]  /*9f20*/  FMNMX R77, R142, R77, !PT ;  /* 0x0000004d8e4d7209 */ /* 0x000fe20007800000 */
[----:B--2---:R-:W-:Y:S01]  /*9f30*/  @!P6 FMUL R132, R132, R132 ;  /* 0x000000848484e220 */ /* 0x004fe20000400000 */
[----:B------:R-:W-:Y:S02]  /*9f40*/  FADD R81, R14, R65 ;  /* 0x000000410e517221 */ /* 0x000fe40000000000 */
[----:B------:R-:W-:Y:S01]  /*9f50*/  FMNMX R77, R143, R77, !PT ;  /* 0x0000004d8f4d7209 */ /* 0x000fe20007800000 */
[----:B------:R-:W-:Y:S02]  /*9f60*/  FADD R80, R36, R132 ;  /* 0x0000008424507221 */ /* 0x000fe40000000000 */
[----:B------:R-:W-:Y:S01]  /*9f70*/  @!P3 FMUL R0, R0, 0.5 ;  /* 0x3f0000000000b820 */ /* 0x000fe20000400000 */
[----:B------:R-:W-:Y:S01]  /*9f80*/  FMNMX R77, R146, R77, !PT ;  /* 0x0000004d924d7209 */ /* 0x000fe20007800000 */
[----:B------:R-:W-:-:S01]  /*9f90*/  FADD R81, R81, R80 ;  /* 0x0000005051517221 */ /* 0x000fc20000000000 */
[----:B------:R-:W-:Y:S01]  /*9fa0*/  FADD R84, R52, R148 ;  /* 0x0000009434547221 */ /* 0x000fe20000000000 */
[----:B------:R1:W-:Y:S01]  /*9fb0*/  MUFU.EX2 R80, R0 ;  /* 0x0000000000507308 */ /* 0x0003e20000000800 */
[----:B------:R-:W-:-:S02]  /*9fc0*/  FMNMX R77, R147, R77, !PT ;  /* 0x0000004d934d7209 */ /* 0x000fc40007800000 */
[----:B------:R-:W-:Y:S02]  /*9fd0*/  FSETP.GEU.AND P2, PT, R133, -126, PT ;  /* 0xc2fc00008500780b */ /* 0x000fe40003f4e000 */
[----:B------:R-:W-:Y:S01]  /*9fe0*/  FMNMX R77, R150, R77, !PT ;  /* 0x0000004d964d7209 */ /* 0x000fe20007800000 */
[----:B-1----:R-:W-:-:S04]  /*9ff0*/  FADD R0, R22, R116 ;  /* 0x0000007416007221 */ /* 0x002fc80000000000 */
[----:B------:R-:W-:Y:S01]  /*a000*/  FADD R0, R0, R84 ;  /* 0x0000005400007221 */ /* 0x000fe20000000000 */
[----:B------:R-:W-:-:S03]  /*a010*/  FMNMX R77, R151, R77, !PT ;  /* 0x0000004d974d7209 */ /* 0x000fc60007800000 */
[----:B------:R-:W-:Y:S01]  /*a020*/  FADD R0, R81, R0 ;  /* 0x0000000051007221 */ /* 0x000fe20000000000 */
[----:B------:R-:W-:Y:S02]  /*a030*/  FSETP.GEU.AND P5, PT, R85, -126, PT ;  /* 0xc2fc00005500780b */ /* 0x000fe40003fae000 */
[----:B------:R-:W-:Y:S01]  /*a040*/  FSETP.GEU.AND P6, PT, R117, -126, PT ;  /* 0xc2fc00007500780b */ /* 0x000fe20003fce000 */
[----:B------:R-:W-:-:S02]  /*a050*/  FADD R0, R72, R0 ;  /* 0x0000000048007221 */ /* 0x000fc40000000000 */
[----:B------:R-:W1:Y:S01]  /*a060*/  SHFL.BFLY PT, R72, R77, 0x1, 0x1f ;  /* 0x0c201f004d487f89 */ /* 0x000e6200000e0000 */
[----:B------:R-:W-:-:S06]  /*a070*/  @!P2 FMUL R133, R133, 0.5 ;  /* 0x3f0000008585a820 */ /* 0x000fcc0000400000 */
[----:B------:R-:W2:Y:S01]  /*a080*/  MUFU.EX2 R133, R133 ;  /* 0x0000008500857308 */ /* 0x000ea20000000800 */
[----:B------:R-:W-:Y:S02]  /*a090*/  @!P5 FMUL R85, R85, 0.5 ;  /* 0x3f0000005555d820 */ /* 0x000fe40000400000 */
[----:B------:R-:W-:-:S05]  /*a0a0*/  @!P6 FMUL R117, R117, 0.5 ;  /* 0x3f0000007575e820 */ /* 0x000fca0000400000 */
[----:B------:R-:W4:Y:S08]  /*a0b0*/  MUFU.EX2 R85, R85 ;  /* 0x0000005500557308 */ /* 0x000f300000000800 */
[----:B------:R-:W3:Y:S01]  /*a0c0*/  MUFU.EX2 R117, R117 ;  /* 0x0000007500757308 */ /* 0x000ee20000000800 */
[----:B-1----:R-:W-:Y:S01]  /*a0d0*/  FMNMX R77, R77, R72, !PT ;  /* 0x000000484d4d7209 */ /* 0x002fe20007800000 */
[----:B--2---:R-:W-:Y:S01]  /*a0e0*/  @!P2 FMUL R133, R133, R133 ;  /* 0x000000858585a220 */ /* 0x004fe20000400000 */
[----:B------:R-:W-:-:S03]  /*a0f0*/  FADD R81, R15, R68 ;  /* 0x000000440f517221 */ /* 0x000fc60000000000 */
[----:B------:R-:W1:Y:S01]  /*a100*/  SHFL.BFLY PT, R72, R77, 0x2, 0x1f ;  /* 0x0c401f004d487f89 */ /* 0x000e6200000e0000 */
[----:B------:R-:W-:-:S01]  /*a110*/  FADD R84, R37, R133 ;  /* 0x0000008525547221 */ /* 0x000fc20000000000 */
[----:B------:R-:W-:Y:S01]  /*a120*/  @!P3 FMUL R80, R80, R80 ;  /* 0x000000505050b220 */ /* 0x000fe20000400000 */
[----:B----4-:R-:W-:Y:S02]  /*a130*/  @!P5 FMUL R85, R85, R85 ;  /* 0x000000555555d220 */ /* 0x010fe40000400000 */
[----:B------:R-:W-:Y:S02]  /*a140*/  FADD R81, R81, R84 ;  /* 0x0000005451517221 */ /* 0x000fe40000000000 */
[----:B------:R-:W-:-:S01]  /*a150*/  FADD R88, R85, R80 ;  /* 0x0000005055587221 */ /* 0x000fc20000000000 */
[----:B---3--:R-:W-:-:S04]  /*a160*/  @!P6 FMUL R117, R117, R117 ;  /* 0x000000757575e220 */ /* 0x008fc80000400000 */
[----:B------:R-:W-:-:S04]  /*a170*/  FADD R84, R23, R117 ;  /* 0x0000007517547221 */ /* 0x000fc80000000000 */
[----:B------:R-:W-:Y:S01]  /*a180*/  FADD R84, R84, R88 ;  /* 0x0000005854547221 */ /* 0x000fe20000000000 */
[----:B------:R-:W-:-:S01]  /*a190*/  FADD R76, R89, R76 ;  /* 0x0000004c594c7221 */ /* 0x000fc20000000000 */
[----:B------:R-:W2:Y:S02]  /*a1a0*/  LDL.LU R88, [R1+0x34] ;  /* 0x0000340001587983 */ /* 0x000ea40000300800 */
[----:B------:R-:W-:-:S01]  /*a1b0*/  FADD R81, R81, R84 ;  /* 0x0000005451517221 */ /* 0x000fc20000000000 */
[----:B------:R-:W-:Y:S01]  /*a1c0*/  FADD R76, R76, R0 ;  /* 0x000000004c4c7221 */ /* 0x000fe20000000000 */
[----:B------:R-:W3:Y:S02]  /*a1d0*/  LDL.LU R84, [R1+0x30] ;  /* 0x0000300001547983 */ /* 0x000ee40000300800 */
[----:B------:R-:W-:-:S01]  /*a1e0*/  FADD R73, R73, R81 ;  /* 0x0000005149497221 */ /* 0x000fc20000000000 */
[----:B-1----:R-:W-:Y:S01]  /*a1f0*/  FMNMX R0, R77, R72, !PT ;  /* 0x000000484d007209 */ /* 0x002fe20007800000 */
[----:B------:R-:W4:Y:S02]  /*a200*/  LDL.LU R89, [R1+0x24] ;  /* 0x0000240001597983 */ /* 0x000f240000300800 */
[----:B------:R-:W-:-:S02]  /*a210*/  FADD R7, R7, R73 ;  /* 0x0000004907077221 */ /* 0x000fc40000000000 */
[----:B------:R-:W2:Y:S04]  /*a220*/  LDL.LU R81, [R1+0x20] ;  /* 0x0000200001517983 */ /* 0x000ea80000300800 */
[----:B------:R-:W3:Y:S04]  /*a230*/  LDL.LU R77, [R1+0x14] ;  /* 0x00001400014d7983 */ /* 0x000ee80000300800 */
[----:B------:R-:W4:Y:S01]  /*a240*/  LDL.LU R73, [R1+0x10] ;  /* 0x0000100001497983 */ /* 0x000f220000300800 */
[----:B------:R-:W-:-:S05]  /*a250*/  FMUL R92, R92, UR32 ;  /* 0x000000205c5c7c20 */ /* 0x000fca0008400000 */
[----:B------:R-:W-:Y:S02]  /*a260*/  FSETP.GEU.AND P2, PT, R92, -126, PT ;  /* 0xc2fc00005c00780b */ /* 0x000fe40003f4e000 */
[----:B------:R-:W-:-:S11]  /*a270*/  FSETP.NEU.AND P3, PT, R0, -INF , PT ;  /* 0xff8000000000780b */ /* 0x000fd60003f6d000 */
[----:B------:R-:W-:Y:S01]  /*a280*/  @!P2 FMUL R92, R92, 0.5 ;  /* 0x3f0000005c5ca820 */ /* 0x000fe20000400000 */
[----:B------:R-:W-:-:S05]  /*a290*/  FSEL R72, R0, RZ, P3 ;  /* 0x000000ff00487208 */ /* 0x000fca0001800000 */
[----:B------:R-:W1:Y:S01]  /*a2a0*/  MUFU.EX2 R92, R92 ;  /* 0x0000005c005c7308 */ /* 0x000e620000000800 */
[----:B------:R-:W-:-:S01]  /*a2b0*/  FADD R76, R76, R7 ;  /* 0x000000074c4c7221 */ /* 0x000fc20000000000 */
[----:B------:R-:W-:-:S04]  /*a2c0*/  FMUL R7, R72, UR32 ;  /* 0x0000002048077c20 */ /* 0x000fc80008400000 */
[--C-:B------:R-:W-:Y:S01]  /*a2d0*/  FFMA R26, R26, UR32, -R7.reuse ;  /* 0x000000201a1a7c23 */ /* 0x100fe20008000807 */
[----:B------:R-:W-:-:S01]  /*a2e0*/  FFMA R30, R30, UR32, -R7 ;  /* 0x000000201e1e7c23 */ /* 0x000fc20008000807 */
[----:B------:R-:W-:-:S03]  /*a2f0*/  FFMA R27, R27, UR32, -R7 ;  /* 0x000000201b1b7c23 */ /* 0x000fc60008000807 */
[----:B------:R-:W-:Y:S01]  /*a300*/  FSETP.GEU.AND P5, PT, R26, -126, PT ;  /* 0xc2fc00001a00780b */ /* 0x000fe20003fae000 */
[----:B-1----:R-:W-:Y:S01]  /*a310*/  @!P2 FMUL R92, R92, R92 ;  /* 0x0000005c5c5ca220 */ /* 0x002fe20000400000 */
[----:B------:R-:W-:Y:S02]  /*a320*/  FSETP.GEU.AND P2, PT, R30, -126, PT ;  /* 0xc2fc00001e00780b */ /* 0x000fe40003f4e000 */
[----:B------:R-:W-:-:S09]  /*a330*/  FSETP.GEU.AND P6, PT, R27, -126, PT ;  /* 0xc2fc00001b00780b */ /* 0x000fd20003fce000 */
[----:B------:R-:W-:Y:S02]  /*a340*/  @!P5 FMUL R26, R26, 0.5 ;  /* 0x3f0000001a1ad820 */ /* 0x000fe40000400000 */
[----:B------:R-:W-:-:S04]  /*a350*/  @!P2 FMUL R30, R30, 0.5 ;  /* 0x3f0000001e1ea820 */ /* 0x000fc80000400000 */
[----:B------:R-:W1:Y:S01]  /*a360*/  MUFU.EX2 R26, R26 ;  /* 0x0000001a001a7308 */ /* 0x000e620000000800 */
[----:B------:R-:W-:Y:S01]  /*a370*/  @!P6 FMUL R27, R27, 0.5 ;  /* 0x3f0000001b1be820 */ /* 0x000fe20000400000 */
[----:B------:R-:W-:-:S06]  /*a380*/  FFMA R31, R31, UR32, -R7 ;  /* 0x000000201f1f7c23 */ /* 0x000fcc0008000807 */
[----:B------:R-:W1:Y:S01]  /*a390*/  MUFU.EX2 R30, R30 ;  /* 0x0000001e001e7308 */ /* 0x000e620000000800 */
[----:B------:R-:W-:-:S07]  /*a3a0*/  FSETP.GEU.AND P3, PT, R31, -126, PT ;  /* 0xc2fc00001f00780b */ /* 0x000fce0003f6e000 */
[----:B------:R-:W1:Y:S01]  /*a3b0*/  MUFU.EX2 R27, R27 ;  /* 0x0000001b001b7308 */ /* 0x000e620000000800 */
[----:B------:R-:W-:-:S01]  /*a3c0*/  FFMA R34, R34, UR32, -R7 ;  /* 0x0000002022227c23 */ /* 0x000fc20008000807 */
[--C-:B------:R-:W-:Y:S01]  /*a3d0*/  FFMA R38, R38, UR32, -R7.reuse ;  /* 0x0000002026267c23 */ /* 0x100fe20008000807 */
[----:B-1----:R-:W-:Y:S01]  /*a3e0*/  @!P5 FMUL R26, R26, R26 ;  /* 0x0000001a1a1ad220 */ /* 0x002fe20000400000 */
[----:B------:R-:W-:Y:S02]  /*a3f0*/  FFMA R35, R35, UR32, -R7 ;  /* 0x0000002023237c23 */ /* 0x000fe40008000807 */
[----:B------:R-:W-:Y:S01]  /*a400*/  FSETP.GEU.AND P5, PT, R34, -126, PT ;  /* 0xc2fc00002200780b */ /* 0x000fe20003fae000 */
[----:B------:R-:W-:Y:S01]  /*a410*/  @!P2 FMUL R30, R30, R30 ;  /* 0x0000001e1e1ea220 */ /* 0x000fe20000400000 */
[----:B------:R-:W-:Y:S01]  /*a420*/  FSETP.GEU.AND P2, PT, R38, -126, PT ;  /* 0xc2fc00002600780b */ /* 0x000fe20003f4e000 */
[----:B------:R-:W-:Y:S01]  /*a430*/  @!P3 FMUL R31, R31, 0.5 ;  /* 0x3f0000001f1fb820 */ /* 0x000fe20000400000 */
[----:B------:R-:W-:Y:S01]  /*a440*/  @!P6 FMUL R27, R27, R27 ;  /* 0x0000001b1b1be220 */ /* 0x000fe20000400000 */
[----:B------:R-:W-:-:S04]  /*a450*/  FSETP.GEU.AND P6, PT, R35, -126, PT ;  /* 0xc2fc00002300780b */ /* 0x000fc80003fce000 */
[----:B------:R-:W1:Y:S04]  /*a460*/  MUFU.EX2 R31, R31 ;  /* 0x0000001f001f7308 */ /* 0x000e680000000800 */
[----:B------:R-:W-:Y:S02]  /*a470*/  @!P5 FMUL R34, R34, 0.5 ;  /* 0x3f0000002222d820 */ /* 0x000fe40000400000 */
[----:B------:R-:W-:Y:S01]  /*a480*/  @!P2 FMUL R38, R38, 0.5 ;  /* 0x3f0000002626a820 */ /* 0x000fe20000400000 */
[----:B------:R-:W-:-:S03]  /*a490*/  FFMA R39, R39, UR32, -R7 ;  /* 0x0000002027277c23 */ /* 0x000fc60008000807 */
[----:B------:R-:W1:Y:S01]  /*a4a0*/  MUFU.EX2 R34, R34 ;  /* 0x0000002200227308 */ /* 0x000e620000000800 */
[----:B------:R-:W-:-:S07]  /*a4b0*/  @!P6 FMUL R35, R35, 0.5 ;  /* 0x3f0000002323e820 */ /* 0x000fce0000400000 */
[----:B------:R-:W1:Y:S02]  /*a4c0*/  MUFU.EX2 R38, R38 ;  /* 0x0000002600267308 */ /* 0x000e640000000800 */
[----:B-1----:R-:W-:Y:S01]  /*a4d0*/  @!P3 FMUL R31, R31, R31 ;  /* 0x0000001f1f1fb220 */ /* 0x002fe20000400000 */
[----:B------:R-:W-:-:S05]  /*a4e0*/  FSETP.GEU.AND P3, PT, R39, -126, PT ;  /* 0xc2fc00002700780b */ /* 0x000fca0003f6e000 */
[----:B------:R-:W1:Y:S01]  /*a4f0*/  MUFU.EX2 R35, R35 ;  /* 0x0000002300237308 */ /* 0x000e620000000800 */
[----:B------:R-:W-:-:S01]  /*a500*/  FFMA R42, R42, UR32, -R7 ;  /* 0x000000202a2a7c23 */ /* 0x000fc20008000807 */
[--C-:B------:R-:W-:Y:S01]  /*a510*/  FFMA R46, R46, UR32, -R7.reuse ;  /* 0x000000202e2e7c23 */ /* 0x100fe20008000807 */
[----:B------:R-:W-:Y:S01]  /*a520*/  @!P5 FMUL R34, R34, R34 ;  /* 0x000000222222d220 */ /* 0x000fe20000400000 */
[----:B------:R-:W-:Y:S02]  /*a530*/  FFMA R43, R43, UR32, -R7 ;  /* 0x000000202b2b7c23 */ /* 0x000fe40008000807 */
[----:B------:R-:W-:Y:S01]  /*a540*/  FSETP.GEU.AND P5, PT, R42, -126, PT ;  /* 0xc2fc00002a00780b */ /* 0x000fe20003fae000 */
[----:B------:R-:W-:Y:S01]  /*a550*/  @!P2 FMUL R38, R38, R38 ;  /* 0x000000262626a220 */ /* 0x000fe20000400000 */
[----:B------:R-:W-:Y:S01]  /*a560*/  FSETP.GEU.AND P2, PT, R46, -126, PT ;  /* 0xc2fc00002e00780b */ /* 0x000fe20003f4e000 */
[----:B------:R-:W-:Y:S01]  /*a570*/  @!P3 FMUL R39, R39, 0.5 ;  /* 0x3f0000002727b820 */ /* 0x000fe20000400000 */
[----:B-1----:R-:W-:Y:S01]  /*a580*/  @!P6 FMUL R35, R35, R35 ;  /* 0x000000232323e220 */ /* 0x002fe20000400000 */
        /* <DEDUP_REMOVED lines=64> */
[----:B------:R-:W-:Y:S01]  /*a990*/  FMUL R3, R3, R92 ;  /* 0x0000005c03037220 */ /* 0x000fe20000400000 */
[----:B------:R-:W-:Y:S02]  /*a9a0*/  FFMA R71, R71, UR32, -R7 ;  /* 0x0000002047477c23 */ /* 0x000fe40008000807 */
[----:B------:R-:W2:Y:S01]  /*a9b0*/  MUFU.EX2 R66, R66 ;  /* 0x0000004200427308 */ /* 0x000ea20000000800 */
[----:B------:R-:W-:-:S07]  /*a9c0*/  @!P6 FMUL R67, R67, 0.5 ;  /* 0x3f0000004343e820 */ /* 0x000fce0000400000 */
[----:B------:R-:W3:Y:S01]  /*a9d0*/  MUFU.EX2 R70, R70 ;  /* 0x0000004600467308 */ /* 0x000ee20000000800 */
[----:B------:R-:W-:Y:S01]  /*a9e0*/  FMUL R156, R156, R92 ;  /* 0x0000005c9c9c7220 */ /* 0x000fe20000400000 */
[----:B-1----:R-:W-:Y:S01]  /*a9f0*/  @!P3 FMUL R63, R63, R63 ;  /* 0x0000003f3f3fb220 */ /* 0x002fe20000400000 */
[----:B------:R1:W-:Y:S01]  /*aa00*/  STL [R1], R3 ;  /* 0x0000000301007387 */ /* 0x0003e20000100800 */
[----:B------:R-:W-:-:S04]  /*aa10*/  FSETP.GEU.AND P3, PT, R71, -126, PT ;  /* 0xc2fc00004700780b */ /* 0x000fc80003f6e000 */
[----:B------:R-:W3:Y:S01]  /*aa20*/  MUFU.EX2 R67, R67 ;  /* 0x0000004300437308 */ /* 0x000ee20000000800 */
[----:B-1----:R1:W5:Y:S01]  /*aa30*/  LDL.LU R3, [R1+0x180] ;  /* 0x0001800001037983 */ /* 0x0023620000300800 */
[----:B----4-:R-:W-:-:S03]  /*aa40*/  FMUL R73, R73, R92 ;  /* 0x0000005c49497220 */ /* 0x010fc60000400000 */
[----:B------:R-:W-:Y:S04]  /*aa50*/  STL [R1+0x4], R156 ;  /* 0x0000049c01007387 */ /* 0x000fe80000100800 */
[----:B------:R4:W-:Y:S01]  /*aa60*/  STL [R1+0x10], R73 ;  /* 0x0000104901007387 */ /* 0x0009e20000100800 */
[----:B--2---:R-:W-:Y:S01]  /*aa70*/  @!P5 FMUL R66, R66, R66 ;  /* 0x000000424242d220 */ /* 0x004fe20000400000 */
[----:B---3--:R-:W-:Y:S01]  /*aa80*/  @!P2 FMUL R70, R70, R70 ;  /* 0x000000464646a220 */ /* 0x008fe20000400000 */
[----:B----4-:R-:W-:-:S01]  /*aa90*/  FFMA R73, R74, UR32, -R7 ;  /* 0x000000204a497c23 */ /* 0x010fc20008000807 */
[--C-:B------:R-:W-:Y:S01]  /*aaa0*/  FFMA R74, R75, UR32, -R7.reuse ;  /* 0x000000204b4a7c23 */ /* 0x100fe20008000807 */
[----:B------:R-:W-:-:S01]  /*aab0*/  FFMA R75, R78, UR32, -R7 ;  /* 0x000000204e4b7c23 */ /* 0x000fc20008000807 */
[----:B------:R-:W-:-:S02]  /*aac0*/  @!P3 FMUL R71, R71, 0.5 ;  /* 0x3f0000004747b820 */ /* 0x000fc40000400000 */
[----:B------:R-:W-:Y:S02]  /*aad0*/  FSETP.GEU.AND P5, PT, R73, -126, PT ;  /* 0xc2fc00004900780b */ /* 0x000fe40003fae000 */
[----:B------:R-:W-:Y:S01]  /*aae0*/  FSETP.GEU.AND P2, PT, R75, -126, PT ;  /* 0xc2fc00004b00780b */ /* 0x000fe20003f4e000 */
[----:B------:R-:W-:Y:S01]  /*aaf0*/  @!P6 FMUL R67, R67, R67 ;  /* 0x000000434343e220 */ /* 0x000fe20000400000 */
[----:B------:R-:W-:Y:S01]  /*ab00*/  FSETP.GEU.AND P6, PT, R74, -126, PT ;  /* 0xc2fc00004a00780b */ /* 0x000fe20003fce000 */
[----:B------:R-:W2:Y:S01]  /*ab10*/  MUFU.EX2 R71, R71 ;  /* 0x0000004700477308 */ /* 0x000ea20000000800 */
[----:B------:R-:W-:-:S07]  /*ab20*/  FFMA R153, R92, R153, R76 ;  /* 0x000000995c997223 */ /* 0x000fce000000004c */
[----:B------:R-:W-:Y:S02]  /*ab30*/  @!P5 FMUL R73, R73, 0.5 ;  /* 0x3f0000004949d820 */ /* 0x000fe40000400000 */
[----:B------:R-:W-:Y:S02]  /*ab40*/  @!P2 FMUL R75, R75, 0.5 ;  /* 0x3f0000004b4ba820 */ /* 0x000fe40000400000 */
[----:B------:R-:W-:Y:S02]  /*ab50*/  @!P6 FMUL R74, R74, 0.5 ;  /* 0x3f0000004a4ae820 */ /* 0x000fe40000400000 */
[----:B------:R-:W3:Y:S01]  /*ab60*/  MUFU.EX2 R73, R73 ;  /* 0x0000004900497308 */ /* 0x000ee20000000800 */
[----:B------:R-:W-:-:S07]  /*ab70*/  FFMA R76, R79, UR32, -R7 ;  /* 0x000000204f4c7c23 */ /* 0x000fce0008000807 */
[----:B------:R-:W4:Y:S01]  /*ab80*/  MUFU.EX2 R75, R75 ;  /* 0x0000004b004b7308 */ /* 0x000f220000000800 */
[----:B--2---:R-:W-:Y:S01]  /*ab90*/  @!P3 FMUL R71, R71, R71 ;  /* 0x000000474747b220 */ /* 0x004fe20000400000 */
[----:B------:R-:W-:Y:S01]  /*aba0*/  FMUL R77, R77, R92 ;  /* 0x0000005c4d4d7220 */ /* 0x000fe20000400000 */
[----:B------:R-:W-:-:S05]  /*abb0*/  FSETP.GEU.AND P3, PT, R76, -126, PT ;  /* 0xc2fc00004c00780b */ /* 0x000fca0003f6e000 */
[----:B------:R-:W2:Y:S01]  /*abc0*/  MUFU.EX2 R74, R74 ;  /* 0x0000004a004a7308 */ /* 0x000ea20000000800 */
[----:B------:R1:W-:Y:S01]  /*abd0*/  STL [R1+0x14], R77 ;  /* 0x0000144d01007387 */ /* 0x0003e20000100800 */
[----:B------:R-:W-:-:S01]  /*abe0*/  FFMA R79, R86, UR32, -R7 ;  /* 0x00000020564f7c23 */ /* 0x000fc20008000807 */
[----:B---3--:R-:W-:Y:S01]  /*abf0*/  @!P5 FMUL R73, R73, R73 ;  /* 0x000000494949d220 */ /* 0x008fe20000400000 */
[----:B------:R-:W-:-:S01]  /*ac00*/  FFMA R78, R83, UR32, -R7 ;  /* 0x00000020534e7c23 */ /* 0x000fc20008000807 */
[----:B-1----:R-:W-:Y:S01]  /*ac10*/  FFMA R77, R82, UR32, -R7 ;  /* 0x00000020524d7c23 */ /* 0x002fe20008000807 */
[----:B----4-:R-:W-:Y:S01]  /*ac20*/  @!P2 FMUL R75, R75, R75 ;  /* 0x0000004b4b4ba220 */ /* 0x010fe20000400000 */
[----:B------:R-:W-:Y:S01]  /*ac30*/  FSETP.GEU.AND P2, PT, R79, -126, PT ;  /* 0xc2fc00004f00780b */ /* 0x000fe20003f4e000 */
[----:B------:R-:W-:Y:S02]  /*ac40*/  @!P3 FMUL R76, R76, 0.5 ;  /* 0x3f0000004c4cb820 */ /* 0x000fe40000400000 */
[----:B------:R-:W-:Y:S01]  /*ac50*/  FSETP.GEU.AND P5, PT, R77, -126, PT ;  /* 0xc2fc00004d00780b */ /* 0x000fe20003fae000 */
[----:B--2---:R-:W-:Y:S01]  /*ac60*/  @!P6 FMUL R74, R74, R74 ;  /* 0x0000004a4a4ae220 */ /* 0x004fe20000400000 */
[----:B------:R-:W-:-:S02]  /*ac70*/  FSETP.GEU.AND P6, PT, R78, -126, PT ;  /* 0xc2fc00004e00780b */ /* 0x000fc40003fce000 */
[----:B------:R-:W1:Y:S01]  /*ac80*/  MUFU.EX2 R76, R76 ;  /* 0x0000004c004c7308 */ /* 0x000e620000000800 */
[----:B------:R-:W-:-:S05]  /*ac90*/  FMUL R81, R81, R92 ;  /* 0x0000005c51517220 */ /* 0x000fca0000400000 */
[----:B------:R-:W-:-:S03]  /*aca0*/  @!P2 FMUL R79, R79, 0.5 ;  /* 0x3f0000004f4fa820 */ /* 0x000fc60000400000 */
[----:B------:R-:W-:Y:S02]  /*acb0*/  @!P5 FMUL R77, R77, 0.5 ;  /* 0x3f0000004d4dd820 */ /* 0x000fe40000400000 */
[----:B------:R-:W-:Y:S01]  /*acc0*/  @!P6 FMUL R78, R78, 0.5 ;  /* 0x3f0000004e4ee820 */ /* 0x000fe20000400000 */
[----:B------:R-:W2:Y:S01]  /*acd0*/  MUFU.EX2 R79, R79 ;  /* 0x0000004f004f7308 */ /* 0x000ea20000000800 */
[----:B------:R3:W-:Y:S01]  /*ace0*/  STL [R1+0x20], R81 ;  /* 0x0000205101007387 */ /* 0x0007e20000100800 */
[----:B------:R-:W-:-:S06]  /*acf0*/  FMUL R89, R89, R92 ;  /* 0x0000005c59597220 */ /* 0x000fcc0000400000 */
[----:B------:R-:W4:Y:S01]  /*ad00*/  MUFU.EX2 R77, R77 ;  /* 0x0000004d004d7308 */ /* 0x000f220000000800 */
[----:B---3--:R-:W-:-:S01]  /*ad10*/  FFMA R81, R90, UR32, -R7 ;  /* 0x000000205a517c23 */ /* 0x008fc20008000807 */
[----:B-1----:R-:W-:Y:S01]  /*ad20*/  @!P3 FMUL R76, R76, R76 ;  /* 0x0000004c4c4cb220 */ /* 0x002fe20000400000 */
[----:B------:R-:W-:-:S05]  /*ad30*/  FMUL R84, R84, R92 ;  /* 0x0000005c54547220 */ /* 0x000fca0000400000 */
[----:B------:R-:W1:Y:S01]  /*ad40*/  MUFU.EX2 R78, R78 ;  /* 0x0000004e004e7308 */ /* 0x000e620000000800 */
[----:B------:R-:W-:Y:S01]  /*ad50*/  FSETP.GEU.AND P3, PT, R81, -126, PT ;  /* 0xc2fc00005100780b */ /* 0x000fe20003f6e000 */
[----:B------:R-:W-:Y:S01]  /*ad60*/  STL [R1+0x24], R89 ;  /* 0x0000245901007387 */ /* 0x000fe20000100800 */
[----:B------:R-:W-:-:S03]  /*ad70*/  FFMA R82, R91, UR32, -R7 ;  /* 0x000000205b527c23 */ /* 0x000fc60008000807 */
[----:B------:R3:W-:Y:S01]  /*ad80*/  STL [R1+0x30], R84 ;  /* 0x0000305401007387 */ /* 0x0007e20000100800 */
[----:B--2---:R-:W-:Y:S01]  /*ad90*/  @!P2 FMUL R79, R79, R79 ;  /* 0x0000004f4f4fa220 */ /* 0x004fe20000400000 */
[--C-:B------:R-:W-:Y:S01]  /*ada0*/  FFMA R83, R94, UR32, -R7.reuse ;  /* 0x000000205e537c23 */ /* 0x100fe20008000807 */
[----:B----4-:R-:W-:Y:S01]  /*adb0*/  @!P5 FMUL R77, R77, R77 ;  /* 0x0000004d4d4dd220 */ /* 0x010fe20000400000 */
[----:B------:R-:W-:Y:S01]  /*adc0*/  FSETP.GEU.AND P5, PT, R82, -126, PT ;  /* 0xc2fc00005200780b */ /* 0x000fe20003fae000 */
[----:B---3--:R-:W-:-:S03]  /*add0*/  FFMA R84, R95, UR32, -R7 ;  /* 0x000000205f547c23 */ /* 0x008fc60008000807 */
[----:B------:R-:W-:Y:S02]  /*ade0*/  @!P3 FMUL R81, R81, 0.5 ;  /* 0x3f0000005151b820 */ /* 0x000fe40000400000 */
[----:B------:R-:W-:Y:S01]  /*adf0*/  FSETP.GEU.AND P2, PT, R84, -126, PT ;  /* 0xc2fc00005400780b */ /* 0x000fe20003f4e000 */
[----:B-1----:R-:W-:Y:S01]  /*ae00*/  @!P6 FMUL R78, R78, R78 ;  /* 0x0000004e4e4ee220 */ /* 0x002fe20000400000 */
[----:B------:R-:W-:Y:S02]  /*ae10*/  FSETP.GEU.AND P6, PT, R83, -126, PT ;  /* 0xc2fc00005300780b */ /* 0x000fe40003fce000 */
[----:B------:R-:W1:Y:S03]  /*ae20*/  MUFU.EX2 R81, R81 ;  /* 0x0000005100517308 */ /* 0x000e660000000800 */
[----:B------:R-:W-:Y:S01]  /*ae30*/  @!P5 FMUL R82, R82, 0.5 ;  /* 0x3f0000005252d820 */ /* 0x000fe20000400000 */
[----:B------:R-:W-:-:S05]  /*ae40*/  FFMA R86, R98, UR32, -R7 ;  /* 0x0000002062567c23 */ /* 0x000fca0008000807 */
[----:B------:R-:W-:Y:S01]  /*ae50*/  @!P2 FMUL R84, R84, 0.5 ;  /* 0x3f0000005454a820 */ /* 0x000fe20000400000 */
[----:B------:R-:W2:Y:S01]  /*ae60*/  MUFU.EX2 R82, R82 ;  /* 0x0000005200527308 */ /* 0x000ea20000000800 */
[----:B------:R-:W-:-:S07]  /*ae70*/  @!P6 FMUL R83, R83, 0.5 ;  /* 0x3f0000005353e820 */ /* 0x000fce0000400000 */
[----:B------:R-:W3:Y:S01]  /*ae80*/  MUFU.EX2 R84, R84 ;  /* 0x0000005400547308 */ /* 0x000ee20000000800 */
[----:B-1----:R-:W-:Y:S01]  /*ae90*/  @!P3 FMUL R81, R81, R81 ;  /* 0x000000515151b220 */ /* 0x002fe20000400000 */
[----:B------:R-:W-:Y:S01]  /*aea0*/  FSETP.GEU.AND P3, PT, R86, -126, PT ;  /* 0xc2fc00005600780b */ /* 0x000fe20003f6e000 */
[-C--:B------:R-:W-:Y:S01]  /*aeb0*/  FMUL R88, R88, R92.reuse ;  /* 0x0000005c58587220 */ /* 0x080fe20000400000 */
[----:B------:R-:W-:-:S04]  /*aec0*/  FMUL R149, R149, R92 ;  /* 0x0000005c95957220 */ /* 0x000fc80000400000 */
[----:B------:R-:W1:Y:S01]  /*aed0*/  MUFU.EX2 R83, R83 ;  /* 0x0000005300537308 */ /* 0x000e620000000800 */
[-C--:B------:R-:W-:Y:S01]  /*aee0*/  FMUL R105, R105, R92.reuse ;  /* 0x0000005c69697220 */ /* 0x080fe20000400000 */
[-C--:B------:R-:W-:Y:S01]  /*aef0*/  FMUL R104, R104, R92.reuse ;  /* 0x0000005c68687220 */ /* 0x080fe20000400000 */
[-C--:B------:R-:W-:Y:S01]  /*af00*/  FMUL R101, R101, R92.reuse ;  /* 0x0000005c65657220 */ /* 0x080fe20000400000 */
[----:B------:R4:W-:Y:S01]  /*af10*/  STL [R1+0x34], R88 ;  /* 0x0000345801007387 */ /* 0x0009e20000100800 */
[----:B------:R-:W-:Y:S01]  /*af20*/  FMUL R100, R100, R92 ;  /* 0x0000005c64647220 */ /* 0x000fe20000400000 */
[--C-:B------:R-:W-:Y:S01]  /*af30*/  FFMA R99, R99, UR32, -R7.reuse ;  /* 0x0000002063637c23 */ /* 0x100fe20008000807 */
[----:B------:R-:W-:-:S01]  /*af40*/  FFMA R89, R103, UR32, -R7 ;  /* 0x0000002067597c23 */ /* 0x000fc20008000807 */
[----:B------:R-:W-:Y:S01]  /*af50*/  STL [R1+0x40], R149 ;  /* 0x0000409501007387 */ /* 0x000fe20000100800 */
[-C--:B------:R-:W-:Y:S01]  /*af60*/  FMUL R97, R97, R92.reuse ;  /* 0x0000005c61617220 */ /* 0x080fe20000400000 */
[-C--:B------:R-:W-:Y:S01]  /*af70*/  FMUL R96, R96, R92.reuse ;  /* 0x0000005c60607220 */ /* 0x080fe20000400000 */
[-C--:B------:R-:W-:Y:S01]  /*af80*/  FMUL R93, R93, R92.reuse ;  /* 0x0000005c5d5d7220 */ /* 0x080fe20000400000 */
[----:B------:R-:W-:Y:S01]  /*af90*/  STL [R1+0x44], R105 ;  /* 0x0000446901007387 */ /* 0x000fe20000100800 */
[----:B------:R-:W-:Y:S01]  /*afa0*/  FMUL R235, R235, R92 ;  /* 0x0000005cebeb7220 */ /* 0x000fe20000400000 */
[----:B--2---:R-:W-:Y:S01]  /*afb0*/  @!P5 FMUL R82, R82, R82 ;  /* 0x000000525252d220 */ /* 0x004fe20000400000 */
[----:B---3--:R-:W-:Y:S01]  /*afc0*/  @!P2 FMUL R84, R84, R84 ;  /* 0x000000545454a220 */ /* 0x008fe20000400000 */
[----:B------:R-:W-:Y:S01]  /*afd0*/  STL [R1+0x50], R104 ;  /* 0x0000506801007387 */ /* 0x000fe20000100800 */
[----:B------:R-:W-:Y:S01]  /*afe0*/  FMUL R234, R234, R92 ;  /* 0x0000005ceaea7220 */ /* 0x000fe20000400000 */
[----:B------:R-:W-:Y:S01]  /*aff0*/  FSETP.GEU.AND P5, PT, R99, -126, PT ;  /* 0xc2fc00006300780b */ /* 0x000fe20003fae000 */
[----:B----4-:R-:W-:-:S01]  /*b000*/  FFMA R88, R102, UR32, -R7 ;  /* 0x0000002066587c23 */ /* 0x010fc20008000807 */
[----:B------:R-:W-:Y:S01]  /*b010*/  STL [R1+0x54], R101 ;  /* 0x0000546501007387 */ /* 0x000fe20000100800 */
[----:B------:R-:W-:Y:S01]  /*b020*/  FSETP.GEU.AND P2, PT, R89, -126, PT ;  /* 0xc2fc00005900780b */ /* 0x000fe20003f4e000 */
[----:B------:R-:W-:-:S02]  /*b030*/  FMUL R233, R233, R92 ;  /* 0x0000005ce9e97220 */ /* 0x000fc40000400000 */
[----:B------:R2:W-:Y:S01]  /*b040*/  STL [R1+0x60], R100 ;  /* 0x0000606401007387 */ /* 0x0005e20000100800 */
[-C--:B------:R-:W-:Y:S01]  /*b050*/  FMUL R232, R232, R92.reuse ;  /* 0x0000005ce8e87220 */ /* 0x080fe20000400000 */
[----:B------:R-:W-:Y:S02]  /*b060*/  @!P3 FMUL R86, R86, 0.5 ;  /* 0x3f0000005656b820 */ /* 0x000fe40000400000 */
[----:B------:R-:W-:Y:S01]  /*b070*/  STL [R1+0x64], R97 ;  /* 0x0000646101007387 */ /* 0x000fe20000100800 */
[-C--:B------:R-:W-:Y:S01]  /*b080*/  FMUL R231, R231, R92.reuse ;  /* 0x0000005ce7e77220 */ /* 0x080fe20000400000 */
[-C--:B------:R-:W-:Y:S02]  /*b090*/  FMUL R230, R230, R92.reuse ;  /* 0x0000005ce6e67220 */ /* 0x080fe40000400000 */
[----:B------:R-:W-:Y:S01]  /*b0a0*/  STL [R1+0x70], R96 ;  /* 0x0000706001007387 */ /* 0x000fe20000100800 */
[----:B-1----:R-:W-:Y:S01]  /*b0b0*/  @!P6 FMUL R83, R83, R83 ;  /* 0x000000535353e220 */ /* 0x002fe20000400000 */
[----:B------:R-:W-:-:S02]  /*b0c0*/  FMUL R229, R229, R92 ;  /* 0x0000005ce5e57220 */ /* 0x000fc40000400000 */
[----:B------:R1:W-:Y:S01]  /*b0d0*/  STL [R1+0x74], R93 ;  /* 0x0000745d01007387 */ /* 0x0003e20000100800 */
[----:B------:R-:W-:Y:S01]  /*b0e0*/  FSETP.GEU.AND P6, PT, R88, -126, PT ;  /* 0xc2fc00005800780b */ /* 0x000fe20003fce000 */
[-C--:B------:R-:W-:Y:S02]  /*b0f0*/  FMUL R228, R228, R92.reuse ;  /* 0x0000005ce4e47220 */ /* 0x080fe40000400000 */
[----:B------:R-:W-:Y:S01]  /*b100*/  STL [R1+0x80], R235 ;  /* 0x000080eb01007387 */ /* 0x000fe20000100800 */
[----:B------:R-:W-:-:S03]  /*b110*/  FMUL R227, R227, R92 ;  /* 0x0000005ce3e37220 */ /* 0x000fc60000400000 */
[----:B------:R-:W-:Y:S01]  /*b120*/  STL [R1+0x84], R234 ;  /* 0x000084ea01007387 */ /* 0x000fe20000100800 */
[-C--:B------:R-:W-:Y:S01]  /*b130*/  FMUL R226, R226, R92.reuse ;  /* 0x0000005ce2e27220 */ /* 0x080fe20000400000 */
[----:B------:R-:W3:Y:S02]  /*b140*/  MUFU.EX2 R86, R86 ;  /* 0x0000005600567308 */ /* 0x000ee40000000800 */
[----:B------:R-:W-:Y:S01]  /*b150*/  STL [R1+0x90], R233 ;  /* 0x000090e901007387 */ /* 0x000fe20000100800 */
[----:B------:R-:W-:-:S03]  /*b160*/  FMUL R225, R225, R92 ;  /* 0x0000005ce1e17220 */ /* 0x000fc60000400000 */
[----:B------:R-:W-:Y:S01]  /*b170*/  STL [R1+0x94], R232 ;  /* 0x000094e801007387 */ /* 0x000fe20000100800 */
[----:B------:R-:W-:-:S03]  /*b180*/  FMUL R224, R224, R92 ;  /* 0x0000005ce0e07220 */ /* 0x000fc60000400000 */
[----:B------:R-:W-:Y:S01]  /*b190*/  STL [R1+0xa0], R231 ;  /* 0x0000a0e701007387 */ /* 0x000fe20000100800 */
[----:B------:R-:W-:-:S03]  /*b1a0*/  FMUL R223, R223, R92 ;  /* 0x0000005cdfdf7220 */ /* 0x000fc60000400000 */
[----:B------:R-:W-:Y:S01]  /*b1b0*/  STL [R1+0xa4], R230 ;  /* 0x0000a4e601007387 */ /* 0x000fe20000100800 */
[----:B------:R-:W-:-:S03]  /*b1c0*/  FMUL R222, R222, R92 ;  /* 0x0000005cdede7220 */ /* 0x000fc60000400000 */
[----:B------:R-:W-:Y:S01]  /*b1d0*/  STL [R1+0xb0], R229 ;  /* 0x0000b0e501007387 */ /* 0x000fe20000100800 */
[-C--:B------:R-:W-:Y:S01]  /*b1e0*/  FMUL R221, R221, R92.reuse ;  /* 0x0000005cdddd7220 */ /* 0x080fe20000400000 */
[----:B------:R-:W-:Y:S02]  /*b1f0*/  @!P5 FMUL R99, R99, 0.5 ;  /* 0x3f0000006363d820 */ /* 0x000fe40000400000 */
[----:B------:R-:W-:Y:S01]  /*b200*/  STL [R1+0xb4], R228 ;  /* 0x0000b4e401007387 */ /* 0x000fe20000100800 */
[----:B------:R-:W-:Y:S01]  /*b210*/  @!P2 FMUL R89, R89, 0.5 ;  /* 0x3f0000005959a820 */ /* 0x000fe20000400000 */
[-C--:B------:R-:W-:Y:S02]  /*b220*/  FMUL R220, R220, R92.reuse ;  /* 0x0000005cdcdc7220 */ /* 0x080fe40000400000 */
[----:B------:R-:W-:Y:S01]  /*b230*/  STL [R1+0xc0], R227 ;  /* 0x0000c0e301007387 */ /* 0x000fe20000100800 */
[----:B------:R-:W-:-:S03]  /*b240*/  FMUL R219, R219, R92 ;  /* 0x0000005cdbdb7220 */ /* 0x000fc60000400000 */
[----:B------:R-:W-:Y:S01]  /*b250*/  STL [R1+0xc4], R226 ;  /* 0x0000c4e201007387 */ /* 0x000fe20000100800 */
[-C--:B------:R-:W-:Y:S01]  /*b260*/  FMUL R218, R218, R92.reuse ;  /* 0x0000005cdada7220 */ /* 0x080fe20000400000 */
[----:B------:R-:W-:Y:S02]  /*b270*/  FADD R72, -R72, R5 ;  /* 0x0000000548487221 */ /* 0x000fe40000000100 */
[----:B------:R-:W-:Y:S01]  /*b280*/  STL [R1+0xd0], R225 ;  /* 0x0000d0e101007387 */ /* 0x000fe20000100800 */
[-C--:B------:R-:W-:Y:S01]  /*b290*/  FMUL R217, R217, R92.reuse ;  /* 0x0000005cd9d97220 */ /* 0x080fe20000400000 */
[----:B------:R-:W4:Y:S02]  /*b2a0*/  MUFU.EX2 R5, R99 ;  /* 0x0000006300057308 */ /* 0x000f240000000800 */
[----:B------:R-:W-:Y:S01]  /*b2b0*/  STL [R1+0xd4], R224 ;  /* 0x0000d4e001007387 */ /* 0x000fe20000100800 */
[----:B------:R-:W-:Y:S01]  /*b2c0*/  FMUL R216, R216, R92 ;  /* 0x0000005cd8d87220 */ /* 0x000fe20000400000 */
[----:B------:R-:W-:-:S02]  /*b2d0*/  @!P6 FMUL R88, R88, 0.5 ;  /* 0x3f0000005858e820 */ /* 0x000fc40000400000 */
[----:B------:R-:W-:Y:S01]  /*b2e0*/  STL [R1+0xe0], R223 ;  /* 0x0000e0df01007387 */ /* 0x000fe20000100800 */
[-C--:B------:R-:W-:Y:S01]  /*b2f0*/  FMUL R215, R215, R92.reuse ;  /* 0x0000005cd7d77220 */ /* 0x080fe20000400000 */
[----:B------:R-:W2:Y:S02]  /*b300*/  MUFU.EX2 R89, R89 ;  /* 0x0000005900597308 */ /* 0x000ea40000000800 */
[----:B------:R-:W-:Y:S01]  /*b310*/  STL [R1+0xe4], R222 ;  /* 0x0000e4de01007387 */ /* 0x000fe20000100800 */
[----:B------:R-:W-:-:S03]  /*b320*/  FMUL R214, R214, R92 ;  /* 0x0000005cd6d67220 */ /* 0x000fc60000400000 */
[----:B------:R-:W-:Y:S01]  /*b330*/  STL [R1+0xf0], R221 ;  /* 0x0000f0dd01007387 */ /* 0x000fe20000100800 */
[-C--:B------:R-:W-:Y:S01]  /*b340*/  FMUL R213, R213, R92.reuse ;  /* 0x0000005cd5d57220 */ /* 0x080fe20000400000 */
[----:B------:R-:W-:Y:S02]  /*b350*/  FFMA R90, R106, UR32, -R7 ;  /* 0x000000206a5a7c23 */ /* 0x000fe40008000807 */
[----:B------:R-:W-:Y:S01]  /*b360*/  STL [R1+0xf4], R220 ;  /* 0x0000f4dc01007387 */ /* 0x000fe20000100800 */
[----:B------:R-:W-:-:S03]  /*b370*/  FMUL R212, R212, R92 ;  /* 0x0000005cd4d47220 */ /* 0x000fc60000400000 */
[----:B------:R-:W-:Y:S01]  /*b380*/  STL [R1+0x100], R219 ;  /* 0x000100db01007387 */ /* 0x000fe20000100800 */
[----:B------:R-:W-:-:S03]  /*b390*/  FMUL R211, R211, R92 ;  /* 0x0000005cd3d37220 */ /* 0x000fc60000400000 */
[----:B------:R-:W-:Y:S01]  /*b3a0*/  STL [R1+0x104], R218 ;  /* 0x000104da01007387 */ /* 0x000fe20000100800 */
[-C--:B------:R-:W-:Y:S01]  /*b3b0*/  FMUL R210, R210, R92.reuse ;  /* 0x0000005cd2d27220 */ /* 0x080fe20000400000 */
[----:B------:R-:W1:Y:S02]  /*b3c0*/  MUFU.EX2 R88, R88 ;  /* 0x0000005800587308 */ /* 0x000e640000000800 */
[----:B------:R-:W-:Y:S01]  /*b3d0*/  STL [R1+0x110], R217 ;  /* 0x000110d901007387 */ /* 0x000fe20000100800 */
[----:B------:R-:W-:Y:S01]  /*b3e0*/  FMUL R209, R209, R92 ;  /* 0x0000005cd1d17220 */ /* 0x000fe20000400000 */
[----:B---3--:R-:W-:Y:S02]  /*b3f0*/  @!P3 FMUL R86, R86, R86 ;  /* 0x000000565656b220 */ /* 0x008fe40000400000 */
[----:B------:R-:W-:Y:S01]  /*b400*/  STL [R1+0x114], R216 ;  /* 0x000114d801007387 */ /* 0x000fe20000100800 */
[----:B------:R-:W-:Y:S01]  /*b410*/  FMUL R208, R208, R92 ;  /* 0x0000005cd0d07220 */ /* 0x000fe20000400000 */
[----:B------:R-:W-:-:S02]  /*b420*/  FSETP.GEU.AND P3, PT, R90, -126, PT ;  /* 0xc2fc00005a00780b */ /* 0x000fc40003f6e000 */
[----:B------:R-:W-:Y:S01]  /*b430*/  STL [R1+0x120], R215 ;  /* 0x000120d701007387 */ /* 0x000fe20000100800 */
[----:B------:R-:W-:-:S03]  /*b440*/  FMUL R207, R207, R92 ;  /* 0x0000005ccfcf7220 */ /* 0x000fc60000400000 */
[----:B------:R-:W-:Y:S04]  /*b450*/  STL [R1+0x124], R214 ;  /* 0x000124d601007387 */ /* 0x000fe80000100800 */
[----:B------:R-:W-:Y:S01]  /*b460*/  STL [R1+0x130], R213 ;  /* 0x000130d501007387 */ /* 0x000fe20000100800 */
[----:B------:R-:W-:-:S03]  /*b470*/  FFMA R107, R107, UR32, -R7 ;  /* 0x000000206b6b7c23 */ /* 0x000fc60008000807 */
[----:B------:R-:W-:Y:S04]  /*b480*/  STL [R1+0x134], R212 ;  /* 0x000134d401007387 */ /* 0x000fe80000100800 */
[----:B------:R-:W-:Y:S01]  /*b490*/  STL [R1+0x140], R211 ;  /* 0x000140d301007387 */ /* 0x000fe20000100800 */
[----:B------:R-:W-:-:S03]  /*b4a0*/  FFMA R122, R122, UR32, -R7 ;  /* 0x000000207a7a7c23 */ /* 0x000fc60008000807 */
[----:B------:R-:W-:Y:S04]  /*b4b0*/  STL [R1+0x144], R210 ;  /* 0x000144d201007387 */ /* 0x000fe80000100800 */
[----:B------:R-:W-:Y:S01]  /*b4c0*/  STL [R1+0x150], R209 ;  /* 0x000150d101007387 */ /* 0x000fe20000100800 */
[----:B----4-:R-:W-:-:S03]  /*b4d0*/  @!P5 FMUL R5, R5, R5 ;  /* 0x000000050505d220 */ /* 0x010fc60000400000 */
[----:B------:R-:W-:Y:S01]  /*b4e0*/  STL [R1+0x154], R208 ;  /* 0x000154d001007387 */ /* 0x000fe20000100800 */
[----:B------:R-:W-:-:S03]  /*b4f0*/  FSETP.GEU.AND P5, PT, R107, -126, PT ;  /* 0xc2fc00006b00780b */ /* 0x000fc60003fae000 */
[----:B------:R-:W-:Y:S01]  /*b500*/  STL [R1+0x160], R207 ;  /* 0x000160cf01007387 */ /* 0x000fe20000100800 */
[----:B--2---:R-:W-:-:S03]  /*b510*/  @!P2 FMUL R89, R89, R89 ;  /* 0x000000595959a220 */ /* 0x004fc60000400000 */
[----:B------:R-:W2:Y:S01]  /*b520*/  LDL.LU R100, [R1+0x8] ;  /* 0x0000080001647983 */ /* 0x000ea20000300800 */
[----:B------:R-:W-:-:S01]  /*b530*/  FFMA R110, R110, UR32, -R7 ;  /* 0x000000206e6e7c23 */ /* 0x000fc20008000807 */
[----:B------:R-:W-:Y:S01]  /*b540*/  FSETP.GEU.AND P2, PT, R122, -126, PT ;  /* 0xc2fc00007a00780b */ /* 0x000fe20003f4e000 */
[----:B------:R-:W-:Y:S01]  /*b550*/  @!P3 FMUL R90, R90, 0.5 ;  /* 0x3f0000005a5ab820 */ /* 0x000fe20000400000 */
[----:B-1----:R-:W-:Y:S02]  /*b560*/  @!P6 FMUL R88, R88, R88 ;  /* 0x000000585858e220 */ /* 0x002fe40000400000 */
[----:B------:R-:W-:-:S03]  /*b570*/  FSETP.GEU.AND P6, PT, R110, -126, PT ;  /* 0xc2fc00006e00780b */ /* 0x000fc60003fce000 */
[----:B------:R-:W1:Y:S01]  /*b580*/  MUFU.EX2 R90, R90 ;  /* 0x0000005a005a7308 */ /* 0x000e620000000800 */
[----:B------:R-:W-:-:S05]  /*b590*/  @!P5 FMUL R107, R107, 0.5 ;  /* 0x3f0000006b6bd820 */ /* 0x000fca0000400000 */
[----:B------:R-:W-:Y:S02]  /*b5a0*/  @!P2 FMUL R122, R122, 0.5 ;  /* 0x3f0000007a7aa820 */ /* 0x000fe40000400000 */
[----:B------:R-:W3:Y:S02]  /*b5b0*/  MUFU.EX2 R107, R107 ;  /* 0x0000006b006b7308 */ /* 0x000ee40000000800 */
[----:B------:R-:W-:Y:S01]  /*b5c0*/  @!P6 FMUL R110, R110, 0.5 ;  /* 0x3f0000006e6ee820 */ /* 0x000fe20000400000 */
[----:B------:R-:W-:-:S05]  /*b5d0*/  FFMA R111, R111, UR32, -R7 ;  /* 0x000000206f6f7c23 */ /* 0x000fca0008000807 */
[----:B------:R-:W4:Y:S01]  /*b5e0*/  MUFU.EX2 R122, R122 ;  /* 0x0000007a007a7308 */ /* 0x000f220000000800 */
[----:B-1----:R-:W-:Y:S01]  /*b5f0*/  @!P3 FMUL R90, R90, R90 ;  /* 0x0000005a5a5ab220 */ /* 0x002fe20000400000 */
[----:B------:R-:W-:-:S06]  /*b600*/  FSETP.GEU.AND P3, PT, R111, -126, PT ;  /* 0xc2fc00006f00780b */ /* 0x000fcc0003f6e000 */
[----:B------:R-:W1:Y:S01]  /*b610*/  MUFU.EX2 R110, R110 ;  /* 0x0000006e006e7308 */ /* 0x000e620000000800 */
[----:B------:R-:W-:-:S01]  /*b620*/  FFMA R138, R138, UR32, -R7 ;  /* 0x000000208a8a7c23 */ /* 0x000fc20008000807 */
[--C-:B------:R-:W-:Y:S01]  /*b630*/  FFMA R114, R114, UR32, -R7.reuse ;  /* 0x0000002072727c23 */ /* 0x100fe20008000807 */
[----:B---3--:R-:W-:Y:S01]  /*b640*/  @!P5 FMUL R107, R107, R107 ;  /* 0x0000006b6b6bd220 */ /* 0x008fe20000400000 */
[----:B------:R-:W-:Y:S02]  /*b650*/  FFMA R123, R123, UR32, -R7 ;  /* 0x000000207b7b7c23 */ /* 0x000fe40008000807 */
[----:B------:R-:W-:Y:S01]  /*b660*/  FSETP.GEU.AND P5, PT, R138, -126, PT ;  /* 0xc2fc00008a00780b */ /* 0x000fe20003fae000 */
[----:B----4-:R-:W-:Y:S01]  /*b670*/  @!P2 FMUL R122, R122, R122 ;  /* 0x0000007a7a7aa220 */ /* 0x010fe20000400000 */
[----:B------:R-:W-:Y:S01]  /*b680*/  FSETP.GEU.AND P2, PT, R114, -126, PT ;  /* 0xc2fc00007200780b */ /* 0x000fe20003f4e000 */
[----:B------:R-:W-:Y:S01]  /*b690*/  @!P3 FMUL R111, R111, 0.5 ;  /* 0x3f0000006f6fb820 */ /* 0x000fe20000400000 */
[----:B-1----:R-:W-:Y:S01]  /*b6a0*/  @!P6 FMUL R110, R110, R110 ;  /* 0x0000006e6e6ee220 */ /* 0x002fe20000400000 */
[----:B------:R-:W-:-:S04]  /*b6b0*/  FSETP.GEU.AND P6, PT, R123, -126, PT ;  /* 0xc2fc00007b00780b */ /* 0x000fc80003fce000 */
[----:B------:R-:W1:Y:S04]  /*b6c0*/  MUFU.EX2 R111, R111 ;  /* 0x0000006f006f7308 */ /* 0x000e680000000800 */
[----:B------:R-:W-:Y:S02]  /*b6d0*/  @!P5 FMUL R138, R138, 0.5 ;  /* 0x3f0000008a8ad820 */ /* 0x000fe40000400000 */
[----:B------:R-:W-:-:S04]  /*b6e0*/  @!P2 FMUL R114, R114, 0.5 ;  /* 0x3f0000007272a820 */ /* 0x000fc80000400000 */
[----:B------:R-:W3:Y:S01]  /*b6f0*/  MUFU.EX2 R138, R138 ;  /* 0x0000008a008a7308 */ /* 0x000ee20000000800 */
[----:B------:R-:W-:-:S01]  /*b700*/  FFMA R139, R139, UR32, -R7 ;  /* 0x000000208b8b7c23 */ /* 0x000fc20008000807 */
[----:B------:R-:W-:-:S06]  /*b710*/  @!P6 FMUL R123, R123, 0.5 ;  /* 0x3f0000007b7be820 */ /* 0x000fcc0000400000 */
        /* <DEDUP_REMOVED lines=32> */
[----:B------:R-:W-:-:S02]  /*b920*/  F2FP.SATFINITE.E4M3.F32.PACK_AB_MERGE_C R8, RZ, R8, RZ ;  /* 0x00000008ff08723e */ /* 0x000fc400048070ff */
[----:B------:R-:W-:Y:S01]  /*b930*/  F2FP.SATFINITE.E4M3.F32.PACK_AB_MERGE_C R9, RZ, R9, RZ ;  /* 0x00000009ff09723e */ /* 0x000fe200048070ff */
[----:B-1----:R-:W-:Y:S01]  /*b940*/  @!P6 FMUL R115, R115, R115 ;  /* 0x000000737373e220 */ /* 0x002fe20000400000 */
[----:B------:R-:W-:Y:S01]  /*b950*/  FSETP.GEU.AND P6, PT, R143, -126, PT ;  /* 0xc2fc00008f00780b */ /* 0x000fe20003fce000 */
[----:B------:R-:W1:Y:S01]  /*b960*/  MUFU.EX2 R127, R127 ;  /* 0x0000007f007f7308 */ /* 0x000e620000000800 */
[----:B------:R-:W-:Y:S02]  /*b970*/  LOP3.LUT R8, R8, 0xff, RZ, 0xc0, !PT ;  /* 0x000000ff08087812 */ /* 0x000fe400078ec0ff */
[----:B------:R-:W-:Y:S01]  /*b980*/  LOP3.LUT R9, R9, 0xffff, RZ, 0xc0, !PT ;  /* 0x0000ffff09097812 */ /* 0x000fe200078ec0ff */
[----:B------:R-:W-:Y:S02]  /*b990*/  @!P5 FMUL R118, R118, 0.5 ;  /* 0x3f0000007676d820 */ /* 0x000fe40000400000 */
[----:B------:R-:W-:Y:S01]  /*b9a0*/  @!P2 FMUL R130, R130, 0.5 ;  /* 0x3f0000008282a820 */ /* 0x000fe20000400000 */
[----:B------:R-:W-:Y:S01]  /*b9b0*/  PRMT R99, R9, 0x7604, R8 ;  /* 0x0000760409637816 */ /* 0x000fe20000000008 */
[----:B------:R-:W-:Y:S01]  /*b9c0*/  FADD R8, R26, R81 ;  /* 0x000000511a087221 */ /* 0x000fe20000000000 */
[----:B------:R-:W-:-:S01]  /*b9d0*/  FADD R9, R58, R122 ;  /* 0x0000007a3a097221 */ /* 0x000fc20000000000 */
[----:B------:R-:W3:Y:S01]  /*b9e0*/  MUFU.EX2 R118, R118 ;  /* 0x0000007600767308 */ /* 0x000ee20000000800 */
[-C--:B------:R-:W-:Y:S01]  /*b9f0*/  FMUL R206, R206, R92.reuse ;  /* 0x0000005ccece7220 */ /* 0x080fe20000400000 */
[-C--:B------:R-:W-:Y:S01]  /*ba00*/  FMUL R205, R205, R92.reuse ;  /* 0x0000005ccdcd7220 */ /* 0x080fe20000400000 */
[----:B------:R-:W-:Y:S01]  /*ba10*/  FMUL R204, R204, R92 ;  /* 0x0000005ccccc7220 */ /* 0x000fe20000400000 */
[----:B------:R-:W-:Y:S01]  /*ba20*/  FADD R8, R8, R9 ;  /* 0x0000000908087221 */ /* 0x000fe20000000000 */
[----:B------:R-:W-:Y:S01]  /*ba30*/  @!P6 FMUL R143, R143, 0.5 ;  /* 0x3f0000008f8fe820 */ /* 0x000fe20000400000 */
[----:B------:R-:W-:Y:S01]  /*ba40*/  FADD R9, R42, R90 ;  /* 0x0000005a2a097221 */ /* 0x000fe20000000000 */
[----:B------:R-:W-:-:S01]  /*ba50*/  FADD R92, R73, R138 ;  /* 0x0000008a495c7221 */ /* 0x000fc20000000000 */
[----:B------:R-:W4:Y:S01]  /*ba60*/  MUFU.EX2 R130, R130 ;  /* 0x0000008200827308 */ /* 0x000f220000000800 */
[----:B------:R-:W-:-:S02]  /*ba70*/  FFMA R131, R131, UR32, -R7 ;  /* 0x0000002083837c23 */ /* 0x000fc40008000807 */
[----:B------:R-:W-:Y:S01]  /*ba80*/  FADD R9, R9, R92 ;  /* 0x0000005c09097221 */ /* 0x000fe20000000000 */
[----:B-1----:R-:W-:Y:S02]  /*ba90*/  @!P3 FMUL R127, R127, R127 ;  /* 0x0000007f7f7fb220 */ /* 0x002fe40000400000 */
[----:B------:R-:W-:Y:S02]  /*baa0*/  FSETP.GEU.AND P3, PT, R131, -126, PT ;  /* 0xc2fc00008300780b */ /* 0x000fe40003f6e000 */
[----:B------:R-:W1:Y:S01]  /*bab0*/  MUFU.EX2 R143, R143 ;  /* 0x0000008f008f7308 */ /* 0x000e620000000800 */
[----:B------:R-:W-:-:S01]  /*bac0*/  FADD R8, R8, R9 ;  /* 0x0000000908087221 */ /* 0x000fc20000000000 */
[----:B------:R-:W-:Y:S01]  /*bad0*/  FADD R9, R27, R82 ;  /* 0x000000521b097221 */ /* 0x000fe20000000000 */
[----:B------:R-:W-:-:S01]  /*bae0*/  FADD R92, R59, R123 ;  /* 0x0000007b3b5c7221 */ /* 0x000fc20000000000 */
[--C-:B------:R-:W-:Y:S01]  /*baf0*/  FFMA R146, R146, UR32, -R7.reuse ;  /* 0x0000002092927c23 */ /* 0x100fe20008000807 */
[----:B------:R-:W-:-:S01]  /*bb00*/  FFMA R147, R147, UR32, -R7 ;  /* 0x0000002093937c23 */ /* 0x000fc20008000807 */
[----:B------:R-:W-:Y:S01]  /*bb10*/  FADD R91, R43, R107 ;  /* 0x0000006b2b5b7221 */ /* 0x000fe20000000000 */
[----:B------:R-:W-:-:S01]  /*bb20*/  FADD R9, R9, R92 ;  /* 0x0000005c09097221 */ /* 0x000fc20000000000 */
[----:B------:R-:W-:Y:S01]  /*bb30*/  FADD R92, R74, R139 ;  /* 0x0000008b4a5c7221 */ /* 0x000fe20000000000 */
[----:B---3--:R-:W-:Y:S01]  /*bb40*/  @!P5 FMUL R118, R118, R118 ;  /* 0x000000767676d220 */ /* 0x008fe20000400000 */
[----:B------:R-:W-:Y:S01]  /*bb50*/  FSETP.GEU.AND P5, PT, R146, -126, PT ;  /* 0xc2fc00009200780b */ /* 0x000fe20003fae000 */
[----:B----4-:R-:W-:Y:S01]  /*bb60*/  @!P2 FMUL R130, R130, R130 ;  /* 0x000000828282a220 */ /* 0x010fe20000400000 */
[----:B------:R-:W-:Y:S01]  /*bb70*/  FFMA R134, R134, UR32, -R7 ;  /* 0x0000002086867c23 */ /* 0x000fe20008000807 */
[----:B------:R-:W-:-:S01]  /*bb80*/  FADD R92, R91, R92 ;  /* 0x0000005c5b5c7221 */ /* 0x000fc20000000000 */
[----:B------:R-:W-:Y:S01]  /*bb90*/  FSETP.GEU.AND P2, PT, R147, -126, PT ;  /* 0xc2fc00009300780b */ /* 0x000fe20003f4e000 */
[----:B------:R-:W-:Y:S01]  /*bba0*/  @!P3 FMUL R131, R131, 0.5 ;  /* 0x3f0000008383b820 */ /* 0x000fe20000400000 */
[----:B------:R-:W-:Y:S01]  /*bbb0*/  FADD R91, R30, R83 ;  /* 0x000000531e5b7221 */ /* 0x000fe20000000000 */
[----:B------:R-:W-:-:S01]  /*bbc0*/  FADD R9, R9, R92 ;  /* 0x0000005c09097221 */ /* 0x000fc20000000000 */
[----:B-1----:R-:W-:Y:S01]  /*bbd0*/  @!P6 FMUL R143, R143, R143 ;  /* 0x0000008f8f8fe220 */ /* 0x002fe20000400000 */
[----:B------:R-:W-:-:S01]  /*bbe0*/  FADD R92, R62, R126 ;  /* 0x0000007e3e5c7221 */ /* 0x000fc20000000000 */
[----:B------:R-:W-:Y:S01]  /*bbf0*/  FSETP.GEU.AND P6, PT, R134, -126, PT ;  /* 0xc2fc00008600780b */ /* 0x000fe20003fce000 */
[----:B------:R-:W1:Y:S01]  /*bc00*/  MUFU.EX2 R131, R131 ;  /* 0x0000008300837308 */ /* 0x000e620000000800 */
[----:B------:R-:W-:-:S01]  /*bc10*/  FADD R93, R75, R142 ;  /* 0x0000008e4b5d7221 */ /* 0x000fc20000000000 */
[----:B------:R-:W-:Y:S01]  /*bc20*/  FADD R91, R91, R92 ;  /* 0x0000005c5b5b7221 */ /* 0x000fe20000000000 */
[----:B------:R-:W-:-:S01]  /*bc30*/  FADD R92, R46, R110 ;  /* 0x0000006e2e5c7221 */ /* 0x000fc20000000000 */
[----:B------:R-:W-:-:S02]  /*bc40*/  @!P5 FMUL R146, R146, 0.5 ;  /* 0x3f0000009292d820 */ /* 0x000fc40000400000 */
[----:B------:R-:W-:Y:S01]  /*bc50*/  @!P2 FMUL R147, R147, 0.5 ;  /* 0x3f0000009393a820 */ /* 0x000fe20000400000 */
[----:B------:R-:W-:Y:S01]  /*bc60*/  FADD R92, R92, R93 ;  /* 0x0000005d5c5c7221 */ /* 0x000fe20000000000 */
[----:B------:R-:W-:-:S02]  /*bc70*/  FADD R93, R63, R127 ;  /* 0x0000007f3f5d7221 */ /* 0x000fc40000000000 */
[----:B------:R-:W3:Y:S01]  /*bc80*/  MUFU.EX2 R146, R146 ;  /* 0x0000009200927308 */ /* 0x000ee20000000800 */
[----:B------:R-:W-:-:S01]  /*bc90*/  FADD R91, R91, R92 ;  /* 0x0000005c5b5b7221 */ /* 0x000fc20000000000 */
[----:B------:R-:W-:Y:S01]  /*bca0*/  @!P6 FMUL R134, R134, 0.5 ;  /* 0x3f0000008686e820 */ /* 0x000fe20000400000 */
[----:B------:R-:W-:-:S01]  /*bcb0*/  FADD R92, R31, R84 ;  /* 0x000000541f5c7221 */ /* 0x000fc20000000000 */
[----:B------:R-:W-:-:S04]  /*bcc0*/  FFMA R150, R150, UR32, -R7 ;  /* 0x0000002096967c23 */ /* 0x000fc80008000807 */
[----:B------:R-:W4:Y:S01]  /*bcd0*/  MUFU.EX2 R147, R147 ;  /* 0x0000009300937308 */ /* 0x000f220000000800 */
[----:B------:R-:W-:-:S01]  /*bce0*/  FADD R92, R92, R93 ;  /* 0x0000005d5c5c7221 */ /* 0x000fc20000000000 */
[----:B------:R-:W-:Y:S01]  /*bcf0*/  FADD R93, R47, R111 ;  /* 0x0000006f2f5d7221 */ /* 0x000fe20000000000 */
[----:B------:R-:W-:-:S01]  /*bd00*/  FADD R94, R76, R143 ;  /* 0x0000008f4c5e7221 */ /* 0x000fc20000000000 */
[----:B-1----:R-:W-:Y:S01]  /*bd10*/  @!P3 FMUL R131, R131, R131 ;  /* 0x000000838383b220 */ /* 0x002fe20000400000 */
[----:B------:R-:W-:-:S03]  /*bd20*/  FSETP.GEU.AND P3, PT, R150, -126, PT ;  /* 0xc2fc00009600780b */ /* 0x000fc60003f6e000 */
[----:B------:R-:W1:Y:S01]  /*bd30*/  MUFU.EX2 R134, R134 ;  /* 0x0000008600867308 */ /* 0x000e620000000800 */
[----:B------:R-:W-:-:S01]  /*bd40*/  FADD R93, R93, R94 ;  /* 0x0000005e5d5d7221 */ /* 0x000fc20000000000 */
[----:B------:R-:W-:Y:S01]  /*bd50*/  FFMA R135, R135, UR32, -R7 ;  /* 0x0000002087877c23 */ /* 0x000fe20008000807 */
[----:B------:R-:W-:-:S02]  /*bd60*/  FADD R94, R66, R130 ;  /* 0x00000082425e7221 */ /* 0x000fc40000000000 */
[----:B------:R-:W-:Y:S01]  /*bd70*/  FADD R92, R92, R93 ;  /* 0x0000005d5c5c7221 */ /* 0x000fe20000000000 */
[----:B------:R-:W-:-:S01]  /*bd80*/  FADD R93, R34, R86 ;  /* 0x00000056225d7221 */ /* 0x000fc20000000000 */
[----:B---3--:R-:W-:Y:S01]  /*bd90*/  @!P5 FMUL R146, R146, R146 ;  /* 0x000000929292d220 */ /* 0x008fe20000400000 */
[----:B------:R-:W-:-:S01]  /*bda0*/  FFMA R119, R119, UR32, -R7 ;  /* 0x0000002077777c23 */ /* 0x000fc20008000807 */
[----:B----4-:R-:W-:Y:S01]  /*bdb0*/  @!P2 FMUL R147, R147, R147 ;  /* 0x000000939393a220 */ /* 0x010fe20000400000 */
[----:B------:R-:W-:-:S01]  /*bdc0*/  FADD R93, R93, R94 ;  /* 0x0000005e5d5d7221 */ /* 0x000fc20000000000 */
[----:B------:R-:W-:Y:S01]  /*bdd0*/  FSETP.GEU.AND P2, PT, R135, -126, PT ;  /* 0xc2fc00008700780b */ /* 0x000fe20003f4e000 */
[----:B------:R-:W-:-:S01]  /*bde0*/  FADD R94, R50, R114 ;  /* 0x00000072325e7221 */ /* 0x000fc20000000000 */
[----:B------:R-:W-:Y:S01]  /*bdf0*/  FADD R95, R77, R146 ;  /* 0x000000924d5f7221 */ /* 0x000fe20000000000 */
[----:B------:R-:W-:Y:S01]  /*be00*/  @!P3 FMUL R150, R150, 0.5 ;  /* 0x3f0000009696b820 */ /* 0x000fe20000400000 */
[----:B-1----:R-:W-:-:S02]  /*be10*/  @!P6 FMUL R134, R134, R134 ;  /* 0x000000868686e220 */ /* 0x002fc40000400000 */
[----:B------:R-:W-:-:S01]  /*be20*/  FADD R94, R94, R95 ;  /* 0x0000005f5e5e7221 */ /* 0x000fc20000000000 */
[----:B------:R-:W-:Y:S02]  /*be30*/  FSETP.GEU.AND P6, PT, R119, -126, PT ;  /* 0xc2fc00007700780b */ /* 0x000fe40003fce000 */
[----:B------:R-:W1:Y:S01]  /*be40*/  MUFU.EX2 R150, R150 ;  /* 0x0000009600967308 */ /* 0x000e620000000800 */
[----:B------:R-:W-:-:S01]  /*be50*/  FADD R95, R67, R131 ;  /* 0x00000083435f7221 */ /* 0x000fc20000000000 */
[----:B------:R-:W-:Y:S01]  /*be60*/  FADD R93, R93, R94 ;  /* 0x0000005e5d5d7221 */ /* 0x000fe20000000000 */
[----:B------:R-:W-:-:S01]  /*be70*/  FADD R94, R35, R5 ;  /* 0x00000005235e7221 */ /* 0x000fc20000000000 */
[----:B------:R-:W-:Y:S01]  /*be80*/  @!P2 FMUL R135, R135, 0.5 ;  /* 0x3f0000008787a820 */ /* 0x000fe20000400000 */
[----:B------:R-:W-:Y:S02]  /*be90*/  F2FP.SATFINITE.E4M3.F32.PACK_AB_MERGE_C R10, RZ, R10, RZ ;  /* 0x0000000aff0a723e */ /* 0x000fe400048070ff */
[----:B------:R-:W-:Y:S01]  /*bea0*/  F2FP.SATFINITE.E4M3.F32.PACK_AB_MERGE_C R11, RZ, R11, RZ ;  /* 0x0000000bff0b723e */ /* 0x000fe200048070ff */
[----:B------:R-:W-:-:S01]  /*beb0*/  FADD R94, R94, R95 ;  /* 0x0000005f5e5e7221 */ /* 0x000fc20000000000 */
[----:B------:R-:W-:Y:S01]  /*bec0*/  FADD R95, R51, R115 ;  /* 0x00000073335f7221 */ /* 0x000fe20000000000 */
[----:B------:R-:W-:-:S01]  /*bed0*/  FADD R96, R78, R147 ;  /* 0x000000934e607221 */ /* 0x000fc20000000000 */
[----:B------:R-:W-:Y:S01]  /*bee0*/  LOP3.LUT R10, R10, 0xff, RZ, 0xc0, !PT ;  /* 0x000000ff0a0a7812 */ /* 0x000fe200078ec0ff */
[----:B------:R-:W-:Y:S01]  /*bef0*/  @!P6 FMUL R119, R119, 0.5 ;  /* 0x3f0000007777e820 */ /* 0x000fe20000400000 */
[----:B------:R-:W-:Y:S01]  /*bf00*/  LOP3.LUT R11, R11, 0xffff, RZ, 0xc0, !PT ;  /* 0x0000ffff0b0b7812 */ /* 0x000fe200078ec0ff */
[----:B------:R-:W-:-:S01]  /*bf10*/  FADD R95, R95, R96 ;  /* 0x000000605f5f7221 */ /* 0x000fc20000000000 */
[----:B------:R-:W-:Y:S01]  /*bf20*/  F2FP.SATFINITE.E4M3.F32.PACK_AB_MERGE_C R24, RZ, R24, RZ ;  /* 0x00000018ff18723e */ /* 0x000fe200048070ff */
[----:B------:R-:W3:Y:S01]  /*bf30*/  MUFU.EX2 R135, R135 ;  /* 0x0000008700877308 */ /* 0x000ee20000000800 */
[----:B------:R-:W-:-:S02]  /*bf40*/  F2FP.SATFINITE.E4M3.F32.PACK_AB_MERGE_C R14, RZ, R14, RZ ;  /* 0x0000000eff0e723e */ /* 0x000fc400048070ff */
[----:B------:R-:W-:Y:S02]  /*bf50*/  F2FP.SATFINITE.E4M3.F32.PACK_AB_MERGE_C R15, RZ, R15, RZ ;  /* 0x0000000fff0f723e */ /* 0x000fe400048070ff */
[----:B------:R-:W-:Y:S02]  /*bf60*/  F2FP.SATFINITE.E4M3.F32.PACK_AB_MERGE_C R25, RZ, R25, RZ ;  /* 0x00000019ff19723e */ /* 0x000fe400048070ff */
[----:B------:R-:W-:Y:S01]  /*bf70*/  PRMT R10, R11, 0x7604, R10 ;  /* 0x000076040b0a7816 */ /* 0x000fe2000000000a */
[----:B------:R-:W-:-:S01]  /*bf80*/  FADD R94, R94, R95 ;  /* 0x0000005f5e5e7221 */ /* 0x000fc20000000000 */
[----:B------:R-:W-:Y:S01]  /*bf90*/  LOP3.LUT R11, R24, 0xff, RZ, 0xc0, !PT ;  /* 0x000000ff180b7812 */ /* 0x000fe200078ec0ff */
[----:B------:R-:W4:Y:S01]  /*bfa0*/  MUFU.EX2 R119, R119 ;  /* 0x0000007700777308 */ /* 0x000f220000000800 */
[----:B------:R-:W-:Y:S01]  /*bfb0*/  LOP3.LUT R14, R14, 0xff, RZ, 0xc0, !PT ;  /* 0x000000ff0e0e7812 */ /* 0x000fe200078ec0ff */
[----:B------:R-:W-:Y:S01]  /*bfc0*/  FADD R95, R38, R88 ;  /* 0x00000058265f7221 */ /* 0x000fe20000000000 */
[----:B------:R-:W-:Y:S01]  /*bfd0*/  LOP3.LUT R15, R15, 0xffff, RZ, 0xc0, !PT ;  /* 0x0000ffff0f0f7812 */ /* 0x000fe200078ec0ff */
[----:B------:R-:W-:Y:S01]  /*bfe0*/  FADD R96, R70, R134 ;  /* 0x0000008646607221 */ /* 0x000fe20000000000 */
[----:B------:R-:W-:Y:S01]  /*bff0*/  LOP3.LUT R24, R25, 0xffff, RZ, 0xc0, !PT ;  /* 0x0000ffff19187812 */ /* 0x000fe200078ec0ff */
[----:B-1----:R-:W-:Y:S01]  /*c000*/  @!P3 FMUL R150, R150, R150 ;  /* 0x000000969696b220 */ /* 0x002fe20000400000 */
[----:B------:R-:W-:-:S02]  /*c010*/  F2FP.SATFINITE.E4M3.F32.PACK_AB_MERGE_C R18, RZ, R18, RZ ;  /* 0x00000012ff12723e */ /* 0x000fc400048070ff */
[----:B------:R-:W-:Y:S02]  /*c020*/  F2FP.SATFINITE.E4M3.F32.PACK_AB_MERGE_C R19, RZ, R19, RZ ;  /* 0x00000013ff13723e */ /* 0x000fe400048070ff */
[----:B------:R-:W-:Y:S02]  /*c030*/  F2FP.SATFINITE.E4M3.F32.PACK_AB_MERGE_C R32, RZ, R32, RZ ;  /* 0x00000020ff20723e */ /* 0x000fe400048070ff */
[----:B------:R-:W-:Y:S02]  /*c040*/  F2FP.SATFINITE.E4M3.F32.PACK_AB_MERGE_C R33, RZ, R33, RZ ;  /* 0x00000021ff21723e */ /* 0x000fe400048070ff */
[----:B------:R-:W-:Y:S01]  /*c050*/  F2FP.SATFINITE.E4M3.F32.PACK_AB_MERGE_C R26, RZ, R26, RZ ;  /* 0x0000001aff1a723e */ /* 0x000fe200048070ff */
[----:B------:R-:W-:Y:S01]  /*c060*/  FFMA R87, R87, UR32, -R7 ;  /* 0x0000002057577c23 */ /* 0x000fe20008000807 */
[----:B------:R-:W-:Y:S01]  /*c070*/  PRMT R14, R15, 0x7604, R14 ;  /* 0x000076040f0e7816 */ /* 0x000fe2000000000e */
[----:B------:R-:W-:Y:S01]  /*c080*/  FADD R95, R95, R96 ;  /* 0x000000605f5f7221 */ /* 0x000fe20000000000 */
[----:B------:R-:W-:Y:S01]  /*c090*/  PRMT R11, R24, 0x7604, R11 ;  /* 0x00007604180b7816 */ /* 0x000fe2000000000b */
[----:B------:R-:W-:Y:S01]  /*c0a0*/  FFMA R7, R151, UR32, -R7 ;  /* 0x0000002097077c23 */ /* 0x000fe20008000807 */
[----:B------:R-:W-:Y:S01]  /*c0b0*/  LOP3.LUT R18, R18, 0xff, RZ, 0xc0, !PT ;  /* 0x000000ff12127812 */ /* 0x000fe200078ec0ff */
[----:B------:R-:W-:Y:S01]  /*c0c0*/  FADD R96, R54, R118 ;  /* 0x0000007636607221 */ /* 0x000fe20000000000 */
[----:B------:R-:W-:Y:S01]  /*c0d0*/  LOP3.LUT R19, R19, 0xffff, RZ, 0xc0, !PT ;  /* 0x0000ffff13137812 */ /* 0x000fe200078ec0ff */
[----:B------:R-:W-:Y:S01]  /*c0e0*/  FADD R97, R79, R150 ;  /* 0x000000964f617221 */ /* 0x000fe20000000000 */
[----:B------:R-:W-:-:S02]  /*c0f0*/  LOP3.LUT R15, R32, 0xff, RZ, 0xc0, !PT ;  /* 0x000000ff200f7812 */ /* 0x000fc400078ec0ff */
[----:B------:R-:W-:Y:S01]  /*c100*/  LOP3.LUT R24, R33, 0xffff, RZ, 0xc0, !PT ;  /* 0x0000ffff21187812 */ /* 0x000fe200078ec0ff */
[----:B------:R-:W-:Y:S01]  /*c110*/  IMAD.U32 R26, R26, 0x10000, RZ ;  /* 0x000100001a1a7824 */ /* 0x000fe200078e00ff */
[----:B------:R-:W-:Y:S02]  /*c120*/  F2FP.SATFINITE.E4M3.F32.PACK_AB_MERGE_C R40, RZ, R40, RZ ;  /* 0x00000028ff28723e */ /* 0x000fe400048070ff */
[----:B------:R-:W-:Y:S02]  /*c130*/  F2FP.SATFINITE.E4M3.F32.PACK_AB_MERGE_C R41, RZ, R41, RZ ;  /* 0x00000029ff29723e */ /* 0x000fe400048070ff */
[----:B------:R-:W-:Y:S01]  /*c140*/  F2FP.SATFINITE.E4M3.F32.PACK_AB_MERGE_C R73, RZ, R73, RZ ;  /* 0x00000049ff49723e */ /* 0x000fe200048070ff */
[----:B------:R-:W-:-:S01]  /*c150*/  FADD R96, R96, R97 ;  /* 0x0000006160607221 */ /* 0x000fc20000000000 */
[----:B------:R-:W-:Y:S02]  /*c160*/  PRMT R18, R19, 0x7604, R18 ;  /* 0x0000760413127816 */ /* 0x000fe40000000012 */
[----:B------:R-:W-:-:S02]  /*c170*/  PRMT R15, R24, 0x7604, R15 ;  /* 0x00007604180f7816 */ /* 0x000fc4000000000f */
[----:B------:R-:W-:Y:S02]  /*c180*/  F2FP.SATFINITE.E4M3.F32.PACK_AB_MERGE_C R16, RZ, R16, RZ ;  /* 0x00000010ff10723e */ /* 0x000fe400048070ff */
[----:B------:R-:W-:Y:S02]  /*c190*/  F2FP.SATFINITE.E4M3.F32.PACK_AB_MERGE_C R17, RZ, R17, RZ ;  /* 0x00000011ff11723e */ /* 0x000fe400048070ff */
[----:B------:R-:W-:Y:S02]  /*c1a0*/  LOP3.LUT R19, R40, 0xff, RZ, 0xc0, !PT ;  /* 0x000000ff28137812 */ /* 0x000fe400078ec0ff */
[----:B------:R-:W-:Y:S02]  /*c1b0*/  LOP3.LUT R24, R41, 0xffff, RZ, 0xc0, !PT ;  /* 0x0000ffff29187812 */ /* 0x000fe400078ec0ff */
[----:B------:R-:W-:Y:S02]  /*c1c0*/  FSETP.GEU.AND P5, PT, R87, -126, PT ;  /* 0xc2fc00005700780b */ /* 0x000fe40003fae000 */
[----:B------:R-:W-:-:S02]  /*c1d0*/  FSETP.GEU.AND P3, PT, R7, -126, PT ;  /* 0xc2fc00000700780b */ /* 0x000fc40003f6e000 */
[----:B------:R-:W-:Y:S02]  /*c1e0*/  F2FP.SATFINITE.E4M3.F32.PACK_AB_MERGE_C R12, RZ, R12, RZ ;  /* 0x0000000cff0c723e */ /* 0x000fe400048070ff */
[----:B------:R-:W-:Y:S02]  /*c1f0*/  F2FP.SATFINITE.E4M3.F32.PACK_AB_MERGE_C R13, RZ, R13, RZ ;  /* 0x0000000dff0d723e */ /* 0x000fe400048070ff */
[----:B------:R-:W-:Y:S02]  /*c200*/  F2FP.SATFINITE.E4M3.F32.PACK_AB_MERGE_C R52, RZ, R52, RZ ;  /* 0x00000034ff34723e */ /* 0x000fe400048070ff */
[----:B------:R-:W-:Y:S01]  /*c210*/  F2FP.SATFINITE.E4M3.F32.PACK_AB_MERGE_C R85, RZ, R85, RZ ;  /* 0x00000055ff55723e */ /* 0x000fe200048070ff */
[----:B---3--:R-:W-:Y:S01]  /*c220*/  @!P2 FMUL R135, R135, R135 ;  /* 0x000000878787a220 */ /* 0x008fe20000400000 */
[----:B------:R-:W-:Y:S01]  /*c230*/  LOP3.LUT R99, R99, 0xff0000, R26, 0xf8, !PT ;  /* 0x00ff000063637812 */ /* 0x000fe200078ef81a */
[----:B------:R-:W-:Y:S02]  /*c240*/  IMAD.U32 R26, R73, 0x10000, RZ ;  /* 0x00010000491a7824 */ /* 0x000fe400078e00ff */
[----:B------:R-:W-:-:S01]  /*c250*/  FADD R95, R95, R96 ;  /* 0x000000605f5f7221 */ /* 0x000fc20000000000 */
[----:B------:R-:W-:Y:S01]  /*c260*/  LOP3.LUT R16, R16, 0xff, RZ, 0xc0, !PT ;  /* 0x000000ff10107812 */ /* 0x000fe200078ec0ff */
[----:B------:R-:W-:-:S01]  /*c270*/  FADD R96, R39, R89 ;  /* 0x0000005927607221 */ /* 0x000fc20000000000 */
[----:B------:R-:W-:-:S02]  /*c280*/  LOP3.LUT R17, R17, 0xffff, RZ, 0xc0, !PT ;  /* 0x0000ffff11117812 */ /* 0x000fc400078ec0ff */
[----:B------:R-:W-:Y:S02]  /*c290*/  PRMT R19, R24, 0x7604, R19 ;  /* 0x0000760418137816 */ /* 0x000fe40000000013 */
[----:B------:R-:W-:Y:S02]  /*c2a0*/  LOP3.LUT R12, R12, 0xff, RZ, 0xc0, !PT ;  /* 0x000000ff0c0c7812 */ /* 0x000fe400078ec0ff */
[----:B------:R-:W-:Y:S02]  /*c2b0*/  LOP3.LUT R13, R13, 0xffff, RZ, 0xc0, !PT ;  /* 0x0000ffff0d0d7812 */ /* 0x000fe400078ec0ff */
[----:B------:R-:W-:Y:S02]  /*c2c0*/  F2FP.SATFINITE.E4M3.F32.PACK_AB_MERGE_C R28, RZ, R28, RZ ;  /* 0x0000001cff1c723e */ /* 0x000fe400048070ff */
[----:B------:R-:W-:Y:S02]  /*c2d0*/  LOP3.LUT R25, R52, 0xff, RZ, 0xc0, !PT ;  /* 0x000000ff34197812 */ /* 0x000fe400078ec0ff */
[----:B------:R-:W-:-:S02]  /*c2e0*/  LOP3.LUT R24, R85, 0xffff, RZ, 0xc0, !PT ;  /* 0x0000ffff55187812 */ /* 0x000fc400078ec0ff */
[----:B------:R-:W-:Y:S02]  /*c2f0*/  F2FP.SATFINITE.E4M3.F32.PACK_AB_MERGE_C R79, RZ, R79, RZ ;  /* 0x0000004fff4f723e */ /* 0x000fe400048070ff */
[----:B------:R-:W-:Y:S01]  /*c300*/  F2FP.SATFINITE.E4M3.F32.PACK_AB_MERGE_C R27, RZ, R27, RZ ;  /* 0x0000001bff1b723e */ /* 0x000fe200048070ff */
[----:B------:R-:W-:-:S01]  /*c310*/  FADD R97, R71, R135 ;  /* 0x0000008747617221 */ /* 0x000fc20000000000 */
[----:B------:R-:W-:Y:S02]  /*c320*/  F2FP.SATFINITE.E4M3.F32.PACK_AB_MERGE_C R22, RZ, R22, RZ ;  /* 0x00000016ff16723e */ /* 0x000fe400048070ff */
[----:B------:R-:W-:Y:S02]  /*c330*/  F2FP.SATFINITE.E4M3.F32.PACK_AB_MERGE_C R65, RZ, R65, RZ ;  /* 0x00000041ff41723e */ /* 0x000fe400048070ff */
[----:B------:R-:W-:Y:S02]  /*c340*/  F2FP.SATFINITE.E4M3.F32.PACK_AB_MERGE_C R38, RZ, R38, RZ ;  /* 0x00000026ff26723e */ /* 0x000fe400048070ff */
[----:B------:R-:W-:Y:S01]  /*c350*/  F2FP.SATFINITE.E4M3.F32.PACK_AB_MERGE_C R39, RZ, R39, RZ ;  /* 0x00000027ff27723e */ /* 0x000fe200048070ff */
[----:B----4-:R-:W-:Y:S01]  /*c360*/  @!P6 FMUL R119, R119, R119 ;  /* 0x000000777777e220 */ /* 0x010fe20000400000 */
[----:B------:R-:W-:-:S02]  /*c370*/  F2FP.SATFINITE.E4M3.F32.PACK_AB_MERGE_C R23, RZ, R23, RZ ;  /* 0x00000017ff17723e */ /* 0x000fc400048070ff */
[----:B------:R-:W-:Y:S02]  /*c380*/  PRMT R16, R17, 0x7604, R16 ;  /* 0x0000760411107816 */ /* 0x000fe40000000010 */
[----:B------:R-:W-:Y:S02]  /*c390*/  LOP3.LUT R19, R19, 0xff0000, R26, 0xf8, !PT ;  /* 0x00ff000013137812 */ /* 0x000fe400078ef81a */
[----:B------:R-:W-:Y:S02]  /*c3a0*/  PRMT R12, R13, 0x7604, R12 ;  /* 0x000076040d0c7816 */ /* 0x000fe4000000000c */
[----:B------:R-:W-:Y:S02]  /*c3b0*/  LOP3.LUT R17, R28, 0xff, RZ, 0xc0, !PT ;  /* 0x000000ff1c117812 */ /* 0x000fe400078ec0ff */
[----:B------:R-:W-:Y:S02]  /*c3c0*/  PRMT R25, R24, 0x7604, R25 ;  /* 0x0000760418197816 */ /* 0x000fe40000000019 */
[----:B------:R-:W-:-:S02]  /*c3d0*/  SHF.L.U32 R26, R79, 0x10, RZ ;  /* 0x000000104f1a7819 */ /* 0x000fc400000006ff */
[----:B------:R-:W-:Y:S01]  /*c3e0*/  LOP3.LUT R27, R27, 0xffff, RZ, 0xc0, !PT ;  /* 0x0000ffff1b1b7812 */ /* 0x000fe200078ec0ff */
[----:B------:R-:W-:-:S01]  /*c3f0*/  FADD R96, R96, R97 ;  /* 0x0000006160607221 */ /* 0x000fc20000000000 */
[----:B------:R-:W-:Y:S02]  /*c400*/  LOP3.LUT R13, R22, 0xff, RZ, 0xc0, !PT ;  /* 0x000000ff160d7812 */ /* 0x000fe400078ec0ff */
[----:B------:R-:W-:Y:S01]  /*c410*/  LOP3.LUT R28, R65, 0xff, RZ, 0xc0, !PT ;  /* 0x000000ff411c7812 */ /* 0x000fe200078ec0ff */
[----:B------:R-:W-:Y:S01]  /*c420*/  IMAD.U32 R65, R38, 0x10000, RZ ;  /* 0x0001000026417824 */ /* 0x000fe200078e00ff */
[----:B------:R-:W-:Y:S01]  /*c430*/  LOP3.LUT R39, R39, 0xffff, RZ, 0xc0, !PT ;  /* 0x0000ffff27277812 */ /* 0x000fe200078ec0ff */
[----:B------:R-:W-:Y:S01]  /*c440*/  FADD R97, R55, R119 ;  /* 0x0000007737617221 */ /* 0x000fe20000000000 */
[----:B------:R-:W-:Y:S02]  /*c450*/  LOP3.LUT R22, R23, 0xffff, RZ, 0xc0, !PT ;  /* 0x0000ffff17167812 */ /* 0x000fe400078ec0ff */
[----:B------:R-:W-:-:S02]  /*c460*/  F2FP.SATFINITE.E4M3.F32.PACK_AB_MERGE_C R20, RZ, R20, RZ ;  /* 0x00000014ff14723e */ /* 0x000fc400048070ff */
[----:B------:R-:W-:Y:S02]  /*c470*/  F2FP.SATFINITE.E4M3.F32.PACK_AB_MERGE_C R21, RZ, R21, RZ ;  /* 0x00000015ff15723e */ /* 0x000fe400048070ff */
[----:B------:R-:W-:Y:S01]  /*c480*/  F2FP.SATFINITE.E4M3.F32.PACK_AB_MERGE_C R29, RZ, R29, RZ ;  /* 0x0000001dff1d723e */ /* 0x000fe200048070ff */
[----:B------:R-:W-:Y:S01]  /*c490*/  @!P5 FMUL R87, R87, 0.5 ;  /* 0x3f0000005757d820 */ /* 0x000fe20000400000 */
[----:B------:R-:W-:Y:S01]  /*c4a0*/  F2FP.SATFINITE.E4M3.F32.PACK_AB_MERGE_C R54, RZ, R54, RZ ;  /* 0x00000036ff36723e */ /* 0x000fe200048070ff */
[----:B------:R-:W-:Y:S01]  /*c4b0*/  @!P3 FMUL R7, R7, 0.5 ;  /* 0x3f0000000707b820 */ /* 0x000fe20000400000 */
[----:B------:R-:W-:Y:S01]  /*c4c0*/  LOP3.LUT R25, R25, 0xff0000, R26, 0xf8, !PT ;  /* 0x00ff000019197812 */ /* 0x000fe200078ef81a */
[----:B------:R-:W-:Y:S01]  /*c4d0*/  IMAD.SHL.U32 R26, R27, 0x1000000, RZ ;  /* 0x010000001b1a7824 */ /* 0x000fe200078e00ff */
[----:B------:R-:W-:Y:S01]  /*c4e0*/  F2FP.SATFINITE.E4M3.F32.PACK_AB_MERGE_C R55, RZ, R55, RZ ;  /* 0x00000037ff37723e */ /* 0x000fe200048070ff */
[----:B------:R-:W-:Y:S01]  /*c4f0*/  IMAD.SHL.U32 R27, R39, 0x1000000, RZ ;  /* 0x01000000271b7824 */ /* 0x000fe200078e00ff */
[----:B------:R-:W-:-:S02]  /*c500*/  PRMT R13, R22, 0x7604, R13 ;  /* 0x00007604160d7816 */ /* 0x000fc4000000000d */
[----:B------:R-:W-:Y:S02]  /*c510*/  LOP3.LUT R20, R20, 0xff, RZ, 0xc0, !PT ;  /* 0x000000ff14147812 */ /* 0x000fe400078ec0ff */
[----:B------:R-:W-:Y:S02]  /*c520*/  LOP3.LUT R21, R21, 0xffff, RZ, 0xc0, !PT ;  /* 0x0000ffff15157812 */ /* 0x000fe400078ec0ff */
[----:B------:R-:W-:Y:S02]  /*c530*/  LOP3.LUT R22, R29, 0xffff, RZ, 0xc0, !PT ;  /* 0x0000ffff1d167812 */ /* 0x000fe400078ec0ff */
[----:B------:R-:W-:Y:S02]  /*c540*/  LOP3.LUT R14, R14, 0xff0000, R65, 0xf8, !PT ;  /* 0x00ff00000e0e7812 */ /* 0x000fe400078ef841 */
[----:B------:R-:W-:Y:S02]  /*c550*/  F2FP.SATFINITE.E4M3.F32.PACK_AB_MERGE_C R36, RZ, R36, RZ ;  /* 0x00000024ff24723e */ /* 0x000fe400048070ff */
[----:B------:R-:W-:-:S02]  /*c560*/  F2FP.SATFINITE.E4M3.F32.PACK_AB_MERGE_C R37, RZ, R37, RZ ;  /* 0x00000025ff25723e */ /* 0x000fc400048070ff */
[----:B------:R-:W-:Y:S02]  /*c570*/  SHF.L.U32 R54, R54, 0x10, RZ ;  /* 0x0000001036367819 */ /* 0x000fe400000006ff */
[----:B------:R-:W-:Y:S02]  /*c580*/  F2FP.SATFINITE.E4M3.F32.PACK_AB_MERGE_C R58, RZ, R58, RZ ;  /* 0x0000003aff3a723e */ /* 0x000fe400048070ff */
[----:B------:R-:W-:Y:S02]  /*c590*/  LOP3.LUT R55, R55, 0xffff, RZ, 0xc0, !PT ;  /* 0x0000ffff37377812 */ /* 0x000fe400078ec0ff */
[----:B------:R-:W-:Y:S01]  /*c5a0*/  F2FP.SATFINITE.E4M3.F32.PACK_AB_MERGE_C R59, RZ, R59, RZ ;  /* 0x0000003bff3b723e */ /* 0x000fe200048070ff */
[----:B------:R-:W1:Y:S01]  /*c5b0*/  MUFU.EX2 R87, R87 ;  /* 0x0000005700577308 */ /* 0x000e620000000800 */
[----:B------:R-:W-:Y:S02]  /*c5c0*/  PRMT R20, R21, 0x7604, R20 ;  /* 0x0000760415147816 */ /* 0x000fe40000000014 */
[----:B------:R-:W-:-:S02]  /*c5d0*/  PRMT R17, R22, 0x7604, R17 ;  /* 0x0000760416117816 */ /* 0x000fc40000000011 */
[----:B------:R-:W-:Y:S01]  /*c5e0*/  LOP3.LUT R27, R14, R27, RZ, 0xfc, !PT ;  /* 0x0000001b0e1b7212 */ /* 0x000fe200078efcff */
[----:B------:R-:W-:Y:S01]  /*c5f0*/  IMAD.U32 R58, R58, 0x10000, RZ ;  /* 0x000100003a3a7824 */ /* 0x000fe200078e00ff */
[----:B------:R-:W-:Y:S01]  /*c600*/  LOP3.LUT R21, R36, 0xff, RZ, 0xc0, !PT ;  /* 0x000000ff24157812 */ /* 0x000fe200078ec0ff */
[----:B------:R-:W3:Y:S01]  /*c610*/  MUFU.EX2 R7, R7 ;  /* 0x0000000700077308 */ /* 0x000ee20000000800 */
[----:B------:R-:W-:Y:S02]  /*c620*/  LOP3.LUT R22, R37, 0xffff, RZ, 0xc0, !PT ;  /* 0x0000ffff25167812 */ /* 0x000fe400078ec0ff */
[----:B------:R-:W-:Y:S02]  /*c630*/  LOP3.LUT R13, R13, 0xff0000, R54, 0xf8, !PT ;  /* 0x00ff00000d0d7812 */ /* 0x000fe400078ef836 */
[----:B------:R-:W-:Y:S02]  /*c640*/  SHF.L.U32 R14, R55, 0x18, RZ ;  /* 0x00000018370e7819 */ /* 0x000fe400000006ff */
[----:B------:R-:W-:-:S02]  /*c650*/  LOP3.LUT R59, R59, 0xffff, RZ, 0xc0, !PT ;  /* 0x0000ffff3b3b7812 */ /* 0x000fc400078ec0ff */
[----:B------:R-:W-:Y:S02]  /*c660*/  F2FP.SATFINITE.E4M3.F32.PACK_AB_MERGE_C R44, RZ, R44, RZ ;  /* 0x0000002cff2c723e */ /* 0x000fe400048070ff */
[----:B------:R-:W-:Y:S02]  /*c670*/  F2FP.SATFINITE.E4M3.F32.PACK_AB_MERGE_C R45, RZ, R45, RZ ;  /* 0x0000002dff2d723e */ /* 0x000fe400048070ff */
[----:B------:R-:W-:Y:S02]  /*c680*/  F2FP.SATFINITE.E4M3.F32.PACK_AB_MERGE_C R48, RZ, R48, RZ ;  /* 0x00000030ff30723e */ /* 0x000fe400048070ff */
[----:B------:R-:W-:Y:S02]  /*c690*/  F2FP.SATFINITE.E4M3.F32.PACK_AB_MERGE_C R49, RZ, R49, RZ ;  /* 0x00000031ff31723e */ /* 0x000fe400048070ff */
[----:B------:R-:W-:Y:S02]  /*c6a0*/  F2FP.SATFINITE.E4M3.F32.PACK_AB_MERGE_C R62, RZ, R62, RZ ;  /* 0x0000003eff3e723e */ /* 0x000fe400048070ff */
[----:B------:R-:W-:-:S02]  /*c6b0*/  F2FP.SATFINITE.E4M3.F32.PACK_AB_MERGE_C R63, RZ, R63, RZ ;  /* 0x0000003fff3f723e */ /* 0x000fc400048070ff */
[----:B------:R-:W-:Y:S02]  /*c6c0*/  PRMT R21, R22, 0x7604, R21 ;  /* 0x0000760416157816 */ /* 0x000fe40000000015 */
[----:B------:R-:W-:Y:S01]  /*c6d0*/  LOP3.LUT R13, R13, R14, RZ, 0xfc, !PT ;  /* 0x0000000e0d0d7212 */ /* 0x000fe200078efcff */
[----:B------:R-:W-:Y:S01]  /*c6e0*/  IMAD.SHL.U32 R14, R59, 0x1000000, RZ ;  /* 0x010000003b0e7824 */ /* 0x000fe200078e00ff */
[----:B------:R-:W-:Y:S02]  /*c6f0*/  LOP3.LUT R23, R44, 0xff, RZ, 0xc0, !PT ;  /* 0x000000ff2c177812 */ /* 0x000fe400078ec0ff */
[----:B------:R-:W-:Y:S01]  /*c700*/  LOP3.LUT R22, R45, 0xffff, RZ, 0xc0, !PT ;  /* 0x0000ffff2d167812 */ /* 0x000fe200078ec0ff */
[----:B------:R-:W-:Y:S01]  /*c710*/  IMAD.U32 R62, R62, 0x10000, RZ ;  /* 0x000100003e3e7824 */ /* 0x000fe200078e00ff */
[----:B------:R-:W-:Y:S02]  /*c720*/  LOP3.LUT R48, R48, 0xff, RZ, 0xc0, !PT ;  /* 0x000000ff30307812 */ /* 0x000fe400078ec0ff */
[----:B------:R-:W-:-:S02]  /*c730*/  LOP3.LUT R49, R49, 0xffff, RZ, 0xc0, !PT ;  /* 0x0000ffff31317812 */ /* 0x000fc400078ec0ff */
[----:B------:R-:W-:Y:S02]  /*c740*/  LOP3.LUT R11, R11, 0xff0000, R58, 0xf8, !PT ;  /* 0x00ff00000b0b7812 */ /* 0x000fe400078ef83a */
[----:B------:R-:W-:Y:S02]  /*c750*/  LOP3.LUT R63, R63, 0xffff, RZ, 0xc0, !PT ;  /* 0x0000ffff3f3f7812 */ /* 0x000fe400078ec0ff */
[----:B------:R-:W-:Y:S02]  /*c760*/  F2FP.SATFINITE.E4M3.F32.PACK_AB_MERGE_C R53, RZ, R53, RZ ;  /* 0x00000035ff35723e */ /* 0x000fe400048070ff */
[----:B------:R-:W-:Y:S02]  /*c770*/  F2FP.SATFINITE.E4M3.F32.PACK_AB_MERGE_C R56, RZ, R56, RZ ;  /* 0x00000038ff38723e */ /* 0x000fe400048070ff */
[----:B------:R-:W-:Y:S02]  /*c780*/  F2FP.SATFINITE.E4M3.F32.PACK_AB_MERGE_C R128, RZ, R128, RZ ;  /* 0x00000080ff80723e */ /* 0x000fe400048070ff */
[----:B------:R-:W-:-:S02]  /*c790*/  F2FP.SATFINITE.E4M3.F32.PACK_AB_MERGE_C R129, RZ, R129, RZ ;  /* 0x00000081ff81723e */ /* 0x000fc400048070ff */
[----:B------:R-:W-:Y:S02]  /*c7a0*/  F2FP.SATFINITE.E4M3.F32.PACK_AB_MERGE_C R77, RZ, R77, RZ ;  /* 0x0000004dff4d723e */ /* 0x000fe400048070ff */
[----:B------:R-:W-:Y:S02]  /*c7b0*/  F2FP.SATFINITE.E4M3.F32.PACK_AB_MERGE_C R78, RZ, R78, RZ ;  /* 0x0000004eff4e723e */ /* 0x000fe400048070ff */
[----:B------:R-:W-:Y:S02]  /*c7c0*/  PRMT R23, R22, 0x7604, R23 ;  /* 0x0000760416177816 */ /* 0x000fe40000000017 */
[----:B------:R-:W-:Y:S02]  /*c7d0*/  PRMT R22, R49, 0x7604, R48 ;  /* 0x0000760431167816 */ /* 0x000fe40000000030 */
[----:B------:R-:W-:Y:S01]  /*c7e0*/  LOP3.LUT R11, R11, R14, RZ, 0xfc, !PT ;  /* 0x0000000e0b0b7212 */ /* 0x000fe200078efcff */
[----:B------:R-:W-:Y:S01]  /*c7f0*/  IMAD.SHL.U32 R14, R63, 0x1000000, RZ ;  /* 0x010000003f0e7824 */ /* 0x000fe200078e00ff */
[----:B------:R-:W-:-:S02]  /*c800*/  LOP3.LUT R53, R53, 0xff, RZ, 0xc0, !PT ;  /* 0x000000ff35357812 */ /* 0x000fc400078ec0ff */
[----:B------:R-:W-:Y:S02]  /*c810*/  LOP3.LUT R56, R56, 0xffff, RZ, 0xc0, !PT ;  /* 0x0000ffff38387812 */ /* 0x000fe400078ec0ff */
[----:B------:R-:W-:Y:S02]  /*c820*/  LOP3.LUT R41, R128, 0xff, RZ, 0xc0, !PT ;  /* 0x000000ff80297812 */ /* 0x000fe400078ec0ff */
[----:B------:R-:W-:Y:S01]  /*c830*/  LOP3.LUT R48, R129, 0xffff, RZ, 0xc0, !PT ;  /* 0x0000ffff81307812 */ /* 0x000fe200078ec0ff */
[----:B------:R-:W-:Y:S01]  /*c840*/  IMAD.U32 R77, R77, 0x10000, RZ ;  /* 0x000100004d4d7824 */ /* 0x000fe200078e00ff */
[----:B------:R-:W-:Y:S02]  /*c850*/  F2FP.SATFINITE.E4M3.F32.PACK_AB_MERGE_C R57, RZ, R57, RZ ;  /* 0x00000039ff39723e */ /* 0x000fe400048070ff */
[----:B------:R-:W-:Y:S02]  /*c860*/  F2FP.SATFINITE.E4M3.F32.PACK_AB_MERGE_C R136, RZ, R136, RZ ;  /* 0x00000088ff88723e */ /* 0x000fe400048070ff */
[----:B------:R-:W-:-:S02]  /*c870*/  F2FP.SATFINITE.E4M3.F32.PACK_AB_MERGE_C R137, RZ, R137, RZ ;  /* 0x00000089ff89723e */ /* 0x000fc400048070ff */
[----:B------:R-:W-:Y:S02]  /*c880*/  LOP3.LUT R17, R17, 0xff0000, R62, 0xf8, !PT ;  /* 0x00ff000011117812 */ /* 0x000fe400078ef83e */
[----:B------:R-:W-:Y:S01]  /*c890*/  LOP3.LUT R78, R78, 0xffff, RZ, 0xc0, !PT ;  /* 0x0000ffff4e4e7812 */ /* 0x000fe200078ec0ff */
[----:B------:R-:W-:Y:S01]  /*c8a0*/  FMUL R72, R72, UR32 ;  /* 0x0000002048487c20 */ /* 0x000fe20008400000 */
[----:B------:R-:W-:Y:S02]  /*c8b0*/  F2FP.SATFINITE.E4M3.F32.PACK_AB_MERGE_C R148, RZ, R148, RZ ;  /* 0x00000094ff94723e */ /* 0x000fe400048070ff */
[----:B------:R-:W-:Y:S01]  /*c8c0*/  F2FP.SATFINITE.E4M3.F32.PACK_AB_MERGE_C R80, RZ, R80, RZ ;  /* 0x00000050ff50723e */ /* 0x000fe200048070ff */
[----:B-1----:R-:W-:Y:S01]  /*c8d0*/  @!P5 FMUL R87, R87, R87 ;  /* 0x000000575757d220 */ /* 0x002fe20000400000 */
[----:B------:R-:W-:Y:S01]  /*c8e0*/  PRMT R24, R56, 0x7604, R53 ;  /* 0x0000760438187816 */ /* 0x000fe20000000035 */
[----:B---3--:R-:W-:Y:S01]  /*c8f0*/  @!P3 FMUL R7, R7, R7 ;  /* 0x000000070707b220 */ /* 0x008fe20000400000 */
[----:B------:R-:W-:-:S02]  /*c900*/  PRMT R41, R48, 0x7604, R41 ;  /* 0x0000760430297816 */ /* 0x000fc40000000029 */
[----:B------:R-:W-:Y:S02]  /*c910*/  F2FP.SATFINITE.E4M3.F32.PACK_AB_MERGE_C R81, RZ, R81, RZ ;  /* 0x00000051ff51723e */ /* 0x000fe400048070ff */
[----:B------:R-:W-:Y:S02]  /*c920*/  F2FP.SATFINITE.E4M3.F32.PACK_AB_MERGE_C R82, RZ, R82, RZ ;  /* 0x00000052ff52723e */ /* 0x000fe400048070ff */
[----:B------:R-:W-:Y:S02]  /*c930*/  LOP3.LUT R32, R57, 0xff, RZ, 0xc0, !PT ;  /* 0x000000ff39207812 */ /* 0x000fe400078ec0ff */
[----:B------:R-:W-:Y:S02]  /*c940*/  LOP3.LUT R53, R136, 0xff, RZ, 0xc0, !PT ;  /* 0x000000ff88357812 */ /* 0x000fe400078ec0ff */
[----:B------:R-:W-:Y:S02]  /*c950*/  LOP3.LUT R48, R137, 0xffff, RZ, 0xc0, !PT ;  /* 0x0000ffff89307812 */ /* 0x000fe400078ec0ff */
[----:B------:R-:W-:Y:S01]  /*c960*/  LOP3.LUT R14, R17, R14, RZ, 0xfc, !PT ;  /* 0x0000000e110e7212 */ /* 0x000fe200078efcff */
[----:B------:R-:W-:Y:S01]  /*c970*/  IMAD.SHL.U32 R17, R78, 0x1000000, RZ ;  /* 0x010000004e117824 */ /* 0x000fe200078e00ff */
[----:B------:R-:W-:-:S02]  /*c980*/  LOP3.LUT R148, R148, 0xff, RZ, 0xc0, !PT ;  /* 0x000000ff94947812 */ /* 0x000fc400078ec0ff */
[----:B------:R-:W-:Y:S02]  /*c990*/  LOP3.LUT R57, R80, 0xffff, RZ, 0xc0, !PT ;  /* 0x0000ffff50397812 */ /* 0x000fe400078ec0ff */
[----:B------:R-:W-:Y:S02]  /*c9a0*/  F2FP.SATFINITE.E4M3.F32.PACK_AB_MERGE_C R30, RZ, R30, RZ ;  /* 0x0000001eff1e723e */ /* 0x000fe400048070ff */
[----:B------:R-:W-:Y:S02]  /*c9b0*/  F2FP.SATFINITE.E4M3.F32.PACK_AB_MERGE_C R75, RZ, R75, RZ ;  /* 0x0000004bff4b723e */ /* 0x000fe400048070ff */
[----:B------:R-:W-:Y:S01]  /*c9c0*/  LOP3.LUT R22, R22, 0xff0000, R77, 0xf8, !PT ;  /* 0x00ff000016167812 */ /* 0x000fe200078ef84d */
[----:B------:R-:W-:Y:S01]  /*c9d0*/  FADD R98, R87, R7 ;  /* 0x0000000757627221 */ /* 0x000fe20000000000 */
[----:B------:R-:W-:Y:S01]  /*c9e0*/  F2FP.SATFINITE.E4M3.F32.PACK_AB_MERGE_C R60, RZ, R60, RZ ;  /* 0x0000003cff3c723e */ /* 0x000fe200048070ff */
[----:B------:R-:W-:Y:S01]  /*c9f0*/  IMAD.U32 R81, R81, 0x10000, RZ ;  /* 0x0001000051517824 */ /* 0x000fe200078e00ff */
[----:B------:R-:W-:-:S02]  /*ca00*/  LOP3.LUT R82, R82, 0xffff, RZ, 0xc0, !PT ;  /* 0x0000ffff52527812 */ /* 0x000fc400078ec0ff */
[----:B------:R-:W-:Y:S02]  /*ca10*/  FSETP.GEU.AND P2, PT, R72, -126, PT ;  /* 0xc2fc00004800780b */ /* 0x000fe40003f4e000 */
[----:B------:R-:W-:Y:S02]  /*ca20*/  PRMT R53, R48, 0x7604, R53 ;  /* 0x0000760430357816 */ /* 0x000fe40000000035 */
[----:B------:R-:W-:Y:S01]  /*ca30*/  PRMT R48, R57, 0x7604, R148 ;  /* 0x0000760439307816 */ /* 0x000fe20000000094 */
[----:B------:R-:W-:Y:S01]  /*ca40*/  IMAD.U32 R57, R30, 0x10000, RZ ;  /* 0x000100001e397824 */ /* 0x000fe200078e00ff */
[----:B------:R-:W-:Y:S02]  /*ca50*/  F2FP.SATFINITE.E4M3.F32.PACK_AB_MERGE_C R83, RZ, R83, RZ ;  /* 0x00000053ff53723e */ /* 0x000fe400048070ff */
[----:B------:R-:W-:Y:S02]  /*ca60*/  F2FP.SATFINITE.E4M3.F32.PACK_AB_MERGE_C R87, RZ, R87, RZ ;  /* 0x00000057ff57723e */ /* 0x000fe400048070ff */
[----:B------:R-:W-:Y:S01]  /*ca70*/  F2FP.SATFINITE.E4M3.F32.PACK_AB_MERGE_C R84, RZ, R84, RZ ;  /* 0x00000054ff54723e */ /* 0x000fe200048070ff */
[----:B------:R-:W-:Y:S01]  /*ca80*/  IMAD.U32 R30, R75, 0x10000, RZ ;  /* 0x000100004b1e7824 */ /* 0x000fe200078e00ff */
[----:B------:R-:W-:-:S02]  /*ca90*/  LOP3.LUT R22, R22, R17, RZ, 0xfc, !PT ;  /* 0x0000001116167212 */ /* 0x000fc400078efcff */
[----:B------:R-:W-:Y:S02]  /*caa0*/  LOP3.LUT R29, R60, 0xffff, RZ, 0xc0, !PT ;  /* 0x0000ffff3c1d7812 */ /* 0x000fe400078ec0ff */
[----:B------:R-:W-:Y:S01]  /*cab0*/  F2FP.SATFINITE.E4M3.F32.PACK_AB_MERGE_C R17, RZ, R5, RZ ;  /* 0x00000005ff11723e */ /* 0x000fe200048070ff */
[----:B------:R-:W-:Y:S01]  /*cac0*/  IMAD.SHL.U32 R5, R82, 0x1000000, RZ ;  /* 0x0100000052057824 */ /* 0x000fe200078e00ff */
[----:B------:R-:W-:Y:S01]  /*cad0*/  LOP3.LUT R24, R24, 0xff0000, R81, 0xf8, !PT ;  /* 0x00ff000018187812 */ /* 0x000fe200078ef851 */
[----:B------:R-:W-:Y:S01]  /*cae0*/  IMAD.U32 R83, R83, 0x10000, RZ ;  /* 0x0001000053537824 */ /* 0x000fe200078e00ff */
[----:B------:R-:W-:Y:S02]  /*caf0*/  LOP3.LUT R87, R87, 0xffff, RZ, 0xc0, !PT ;  /* 0x0000ffff57577812 */ /* 0x000fe400078ec0ff */
[----:B------:R-:W-:Y:S02]  /*cb00*/  LOP3.LUT R84, R84, 0xffff, RZ, 0xc0, !PT ;  /* 0x0000ffff54547812 */ /* 0x000fe400078ec0ff */
[----:B------:R-:W-:-:S02]  /*cb10*/  PRMT R32, R29, 0x7604, R32 ;  /* 0x000076041d207816 */ /* 0x000fc40000000020 */
[----:B------:R-:W-:Y:S02]  /*cb20*/  LOP3.LUT R23, R23, 0xff0000, R30, 0xf8, !PT ;  /* 0x00ff000017177812 */ /* 0x000fe400078ef81e */
[----:B------:R-:W-:Y:S02]  /*cb30*/  SHF.L.U32 R30, R87, 0x18, RZ ;  /* 0x00000018571e7819 */ /* 0x000fe400000006ff */
[----:B------:R-:W-:Y:S02]  /*cb40*/  LOP3.LUT R17, R17, 0xffff, RZ, 0xc0, !PT ;  /* 0x0000ffff11117812 */ /* 0x000fe400078ec0ff */
[----:B------:R-:W-:Y:S01]  /*cb50*/  LOP3.LUT R24, R24, R5, RZ, 0xfc, !PT ;  /* 0x0000000518187212 */ /* 0x000fe200078efcff */
[----:B------:R-:W-:Y:S01]  /*cb60*/  IMAD.SHL.U32 R5, R84, 0x1000000, RZ ;  /* 0x0100000054057824 */ /* 0x000fe200078e00ff */
[----:B------:R-:W-:Y:S01]  /*cb70*/  LOP3.LUT R32, R32, 0xff0000, R83, 0xf8, !PT ;  /* 0x00ff000020207812 */ /* 0x000fe200078ef853 */
[----:B------:R-:W-:Y:S01]  /*cb80*/  @!P2 FMUL R72, R72, 0.5 ;  /* 0x3f0000004848a820 */ /* 0x000fe20000400000 */
[----:B------:R-:W-:Y:S01]  /*cb90*/  LOP3.LUT R25, R25, R30, RZ, 0xfc, !PT ;  /* 0x0000001e19197212 */ /* 0x000fe200078efcff */
[----:B------:R-:W-:Y:S01]  /*cba0*/  IMAD.SHL.U32 R30, R17, 0x1000000, RZ ;  /* 0x01000000111e7824 */ /* 0x000fe200078e00ff */
[----:B------:R-:W-:-:S02]  /*cbb0*/  LOP3.LUT R17, R32, R5, RZ, 0xfc, !PT ;  /* 0x0000000520117212 */ /* 0x000fc400078efcff */
[----:B------:R-:W1:Y:S01]  /*cbc0*/  MUFU.EX2 R5, R72 ;  /* 0x0000004800057308 */ /* 0x000e620000000800 */
[----:B------:R-:W-:Y:S02]  /*cbd0*/  F2FP.SATFINITE.E4M3.F32.PACK_AB_MERGE_C R61, RZ, R61, RZ ;  /* 0x0000003dff3d723e */ /* 0x000fe400048070ff */
[----:B------:R-:W-:Y:S01]  /*cbe0*/  F2FP.SATFINITE.E4M3.F32.PACK_AB_MERGE_C R64, RZ, R64, RZ ;  /* 0x00000040ff40723e */ /* 0x000fe200048070ff */
[----:B------:R-:W3:Y:S01]  /*cbf0*/  S2R R156, SR_TID.X ;  /* 0x00000000009c7919 */ /* 0x000ee20000002100 */
[----:B------:R-:W-:Y:S02]  /*cc00*/  LOP3.LUT R61, R61, 0xff, RZ, 0xc0, !PT ;  /* 0x000000ff3d3d7812 */ /* 0x000fe400078ec0ff */
[----:B------:R-:W-:Y:S02]  /*cc10*/  LOP3.LUT R64, R64, 0xffff, RZ, 0xc0, !PT ;  /* 0x0000ffff40407812 */ /* 0x000fe400078ec0ff */
[----:B------:R-:W-:Y:S02]  /*cc20*/  F2FP.SATFINITE.E4M3.F32.PACK_AB_MERGE_C R34, RZ, R34, RZ ;  /* 0x00000022ff22723e */ /* 0x000fe400048070ff */
[----:B------:R-:W-:-:S02]  /*cc30*/  F2FP.SATFINITE.E4M3.F32.PACK_AB_MERGE_C R31, RZ, R31, RZ ;  /* 0x0000001fff1f723e */ /* 0x000fc400048070ff */
[----:B------:R-:W-:Y:S01]  /*cc40*/  PRMT R29, R64, 0x7604, R61 ;  /* 0x00007604401d7816 */ /* 0x000fe2000000003d */
[----:B------:R-:W-:Y:S01]  /*cc50*/  IMAD.U32 R61, R34, 0x10000, RZ ;  /* 0x00010000223d7824 */ /* 0x000fe200078e00ff */
[----:B------:R-:W-:Y:S02]  /*cc60*/  LOP3.LUT R31, R31, 0xffff, RZ, 0xc0, !PT ;  /* 0x0000ffff1f1f7812 */ /* 0x000fe400078ec0ff */
[----:B------:R-:W-:Y:S02]  /*cc70*/  F2FP.SATFINITE.E4M3.F32.PACK_AB_MERGE_C R46, RZ, R46, RZ ;  /* 0x0000002eff2e723e */ /* 0x000fe400048070ff */
[----:B------:R-:W-:Y:S02]  /*cc80*/  F2FP.SATFINITE.E4M3.F32.PACK_AB_MERGE_C R47, RZ, R47, RZ ;  /* 0x0000002fff2f723e */ /* 0x000fe400048070ff */
[----:B------:R-:W-:Y:S01]  /*cc90*/  F2FP.SATFINITE.E4M3.F32.PACK_AB_MERGE_C R68, RZ, R68, RZ ;  /* 0x00000044ff44723e */ /* 0x000fe200048070ff */
[----:B------:R-:W-:Y:S01]  /*cca0*/  IMAD.SHL.U32 R31, R31, 0x1000000, RZ ;  /* 0x010000001f1f7824 */ /* 0x000fe200078e00ff */
[----:B------:R-:W-:Y:S01]  /*ccb0*/  LOP3.LUT R10, R10, 0xff0000, R57, 0xf8, !PT ;  /* 0x00ff00000a0a7812 */ /* 0x000fe200078ef839 */
[----:B-1----:R-:W-:Y:S01]  /*ccc0*/  @!P2 FMUL R5, R5, R5 ;  /* 0x000000050505a220 */ /* 0x002fe20000400000 */
[----:B------:R-:W-:Y:S01]  /*ccd0*/  LOP3.LUT R12, R12, 0xff0000, R61, 0xf8, !PT ;  /* 0x00ff00000c0c7812 */ /* 0x000fe200078ef83d */
[----:B------:R-:W-:Y:S01]  /*cce0*/  IMAD.U32 R61, R46, 0x10000, RZ ;  /* 0x000100002e3d7824 */ /* 0x000fe200078e00ff */
[----:B------:R-:W-:-:S02]  /*ccf0*/  F2FP.SATFINITE.E4M3.F32.PACK_AB_MERGE_C R42, RZ, R42, RZ ;  /* 0x0000002aff2a723e */ /* 0x000fc400048070ff */
[----:B------:R-:W-:Y:S02]  /*cd00*/  LOP3.LUT R47, R47, 0xffff, RZ, 0xc0, !PT ;  /* 0x0000ffff2f2f7812 */ /* 0x000fe400078ec0ff */
[----:B------:R-:W-:Y:S02]  /*cd10*/  LOP3.LUT R33, R68, 0xffff, RZ, 0xc0, !PT ;  /* 0x0000ffff44217812 */ /* 0x000fe400078ec0ff */
[----:B------:R-:W-:Y:S02]  /*cd20*/  F2FP.SATFINITE.E4M3.F32.PACK_AB_MERGE_C R69, RZ, R69, RZ ;  /* 0x00000045ff45723e */ /* 0x000fe400048070ff */
[----:B------:R-:W-:Y:S02]  /*cd30*/  F2FP.SATFINITE.E4M3.F32.PACK_AB_MERGE_C R6, RZ, R6, RZ ;  /* 0x00000006ff06723e */ /* 0x000fe400048070ff */
[----:B------:R-:W-:Y:S02]  /*cd40*/  F2FP.SATFINITE.E4M3.F32.PACK_AB_MERGE_C R112, RZ, R112, RZ ;  /* 0x00000070ff70723e */ /* 0x000fe400048070ff */
[----:B------:R-:W-:-:S02]  /*cd50*/  F2FP.SATFINITE.E4M3.F32.PACK_AB_MERGE_C R113, RZ, R113, RZ ;  /* 0x00000071ff71723e */ /* 0x000fc400048070ff */
[----:B------:R-:W-:Y:S02]  /*cd60*/  F2FP.SATFINITE.E4M3.F32.PACK_AB_MERGE_C R116, RZ, R116, RZ ;  /* 0x00000074ff74723e */ /* 0x000fe400048070ff */
[----:B------:R-:W-:Y:S02]  /*cd70*/  F2FP.SATFINITE.E4M3.F32.PACK_AB_MERGE_C R117, RZ, R117, RZ ;  /* 0x00000075ff75723e */ /* 0x000fe400048070ff */
[----:B------:R-:W-:Y:S02]  /*cd80*/  F2FP.SATFINITE.E4M3.F32.PACK_AB_MERGE_C R66, RZ, R66, RZ ;  /* 0x00000042ff42723e */ /* 0x000fe400048070ff */
[----:B------:R-:W-:Y:S02]  /*cd90*/  F2FP.SATFINITE.E4M3.F32.PACK_AB_MERGE_C R35, RZ, R35, RZ ;  /* 0x00000023ff23723e */ /* 0x000fe400048070ff */
[----:B------:R-:W-:Y:S02]  /*cda0*/  F2FP.SATFINITE.E4M3.F32.PACK_AB_MERGE_C R67, RZ, R67, RZ ;  /* 0x00000043ff43723e */ /* 0x000fe400048070ff */
[----:B------:R-:W-:-:S02]  /*cdb0*/  F2FP.SATFINITE.E4M3.F32.PACK_AB_MERGE_C R70, RZ, R70, RZ ;  /* 0x00000046ff46723e */ /* 0x000fc400048070ff */
[----:B------:R-:W-:Y:S01]  /*cdc0*/  F2FP.SATFINITE.E4M3.F32.PACK_AB_MERGE_C R71, RZ, R71, RZ ;  /* 0x00000047ff47723e */ /* 0x000fe200048070ff */
[----:B------:R-:W-:Y:S01]  /*cdd0*/  IMAD.U32 R57, R42, 0x10000, RZ ;  /* 0x000100002a397824 */ /* 0x000fe200078e00ff */
[----:B------:R-:W-:Y:S01]  /*cde0*/  F2FP.SATFINITE.E4M3.F32.PACK_AB_MERGE_C R50, RZ, R50, RZ ;  /* 0x00000032ff32723e */ /* 0x000fe200048070ff */
[----:B--2---:R-:W-:Y:S01]  /*cdf0*/  FMUL R100, R100, R5 ;  /* 0x0000000564647220 */ /* 0x004fe20000400000 */
[----:B------:R-:W-:Y:S01]  /*ce00*/  LOP3.LUT R10, R10, R31, RZ, 0xfc, !PT ;  /* 0x0000001f0a0a7212 */ /* 0x000fe200078efcff */
[----:B------:R-:W-:Y:S01]  /*ce10*/  IMAD.SHL.U32 R31, R47, 0x1000000, RZ ;  /* 0x010000002f1f7824 */ /* 0x000fe200078e00ff */
[----:B------:R-:W-:Y:S01]  /*ce20*/  F2FP.SATFINITE.E4M3.F32.PACK_AB_MERGE_C R51, RZ, R51, RZ ;  /* 0x00000033ff33723e */ /* 0x000fe200048070ff */
[----:B------:R-:W-:Y:S01]  /*ce30*/  FMUL R203, R203, R5 ;  /* 0x00000005cbcb7220 */ /* 0x000fe20000400000 */
[----:B------:R-:W-:Y:S02]  /*ce40*/  PRMT R28, R33, 0x7604, R28 ;  /* 0x00007604211c7816 */ /* 0x000fe4000000001c */
[----:B------:R-:W-:-:S02]  /*ce50*/  LOP3.LUT R37, R69, 0xff, RZ, 0xc0, !PT ;  /* 0x000000ff45257812 */ /* 0x000fc400078ec0ff */
[----:B------:R-:W-:Y:S01]  /*ce60*/  LOP3.LUT R6, R6, 0xffff, RZ, 0xc0, !PT ;  /* 0x0000ffff06067812 */ /* 0x000fe200078ec0ff */
[----:B------:R-:W-:Y:S01]  /*ce70*/  STL [R1+0x164], R206 ;  /* 0x000164ce01007387 */ /* 0x000fe20000100800 */
[----:B------:R-:W-:Y:S01]  /*ce80*/  LOP3.LUT R33, R112, 0xff, RZ, 0xc0, !PT ;  /* 0x000000ff70217812 */ /* 0x000fe200078ec0ff */
[----:B------:R-:W-:Y:S01]  /*ce90*/  IMAD.U32 R66, R66, 0x10000, RZ ;  /* 0x0001000042427824 */ /* 0x000fe200078e00ff */
[----:B------:R-:W-:Y:S01]  /*cea0*/  LOP3.LUT R40, R113, 0xffff, RZ, 0xc0, !PT ;  /* 0x0000ffff71287812 */ /* 0x000fe200078ec0ff */
[----:B------:R-:W-:Y:S01]  /*ceb0*/  FMUL R202, R202, R5 ;  /* 0x00000005caca7220 */ /* 0x000fe20000400000 */
[----:B------:R-:W-:Y:S02]  /*cec0*/  LOP3.LUT R116, R116, 0xff, RZ, 0xc0, !PT ;  /* 0x000000ff74747812 */ /* 0x000fe400078ec0ff */
[----:B------:R-:W-:Y:S02]  /*ced0*/  LOP3.LUT R117, R117, 0xffff, RZ, 0xc0, !PT ;  /* 0x0000ffff75757812 */ /* 0x000fe400078ec0ff */
[----:B------:R-:W-:-:S02]  /*cee0*/  LOP3.LUT R18, R18, 0xff0000, R61, 0xf8, !PT ;  /* 0x00ff000012127812 */ /* 0x000fc400078ef83d */
[----:B------:R-:W-:Y:S02]  /*cef0*/  F2FP.SATFINITE.E4M3.F32.PACK_AB_MERGE_C R88, RZ, R88, RZ ;  /* 0x00000058ff58723e */ /* 0x000fe400048070ff */
[----:B------:R-:W-:Y:S02]  /*cf00*/  F2FP.SATFINITE.E4M3.F32.PACK_AB_MERGE_C R118, RZ, R118, RZ ;  /* 0x00000076ff76723e */ /* 0x000fe400048070ff */
[----:B------:R-:W-:Y:S02]  /*cf10*/  LOP3.LUT R35, R35, 0xffff, RZ, 0xc0, !PT ;  /* 0x0000ffff23237812 */ /* 0x000fe400078ec0ff */
[----:B------:R-:W-:Y:S02]  /*cf20*/  F2FP.SATFINITE.E4M3.F32.PACK_AB_MERGE_C R43, RZ, R43, RZ ;  /* 0x0000002bff2b723e */ /* 0x000fe400048070ff */
[----:B------:R-:W-:Y:S01]  /*cf30*/  LOP3.LUT R67, R67, 0xffff, RZ, 0xc0, !PT ;  /* 0x0000ffff43437812 */ /* 0x000fe200078ec0ff */
[----:B------:R-:W-:Y:S01]  /*cf40*/  STL [R1+0x170], R205 ;  /* 0x000170cd01007387 */ /* 0x000fe20000100800 */
[----:B------:R-:W-:Y:S01]  /*cf50*/  F2FP.SATFINITE.E4M3.F32.PACK_AB_MERGE_C R120, RZ, R120, RZ ;  /* 0x00000078ff78723e */ /* 0x000fe200048070ff */
[----:B------:R-:W-:Y:S01]  /*cf60*/  IMAD.U32 R70, R70, 0x10000, RZ ;  /* 0x0001000046467824 */ /* 0x000fe200078e00ff */
[----:B------:R-:W-:Y:S01]  /*cf70*/  F2FP.SATFINITE.E4M3.F32.PACK_AB_MERGE_C R121, RZ, R121, RZ ;  /* 0x00000079ff79723e */ /* 0x000fe200048070ff */
[----:B------:R-:W-:Y:S01]  /*cf80*/  FMUL R201, R201, R5 ;  /* 0x00000005c9c97220 */ /* 0x000fe20000400000 */
[----:B------:R-:W-:Y:S01]  /*cf90*/  LOP3.LUT R71, R71, 0xffff, RZ, 0xc0, !PT ;  /* 0x0000ffff47477812 */ /* 0x000fe200078ec0ff */
[----:B------:R-:W-:Y:S01]  /*cfa0*/  STL [R1+0x174], R204 ;  /* 0x000174cc01007387 */ /* 0x000fe20000100800 */
[----:B------:R-:W-:Y:S01]  /*cfb0*/  F2FP.SATFINITE.E4M3.F32.PACK_AB_MERGE_C R132, RZ, R132, RZ ;  /* 0x00000084ff84723e */ /* 0x000fe200048070ff */
[----:B------:R-:W-:Y:S01]  /*cfc0*/  IMAD.U32 R65, R50, 0x10000, RZ ;  /* 0x0001000032417824 */ /* 0x000fe200078e00ff */
[----:B------:R-:W-:Y:S01]  /*cfd0*/  F2FP.SATFINITE.E4M3.F32.PACK_AB_MERGE_C R133, RZ, R133, RZ ;  /* 0x00000085ff85723e */ /* 0x000fe200048070ff */
[-C--:B------:R-:W-:Y:S01]  /*cfe0*/  FMUL R200, R200, R5.reuse ;  /* 0x00000005c8c87220 */ /* 0x080fe20000400000 */
[----:B------:R-:W-:Y:S01]  /*cff0*/  LOP3.LUT R51, R51, 0xffff, RZ, 0xc0, !PT ;  /* 0x0000ffff33337812 */ /* 0x000fe200078ec0ff */
[----:B------:R-:W-:Y:S01]  /*d000*/  STL [R1+0x8], R100 ;  /* 0x0000086401007387 */ /* 0x000fe20000100800 */
[----:B------:R-:W-:Y:S01]  /*d010*/  PRMT R37, R6, 0x7604, R37 ;  /* 0x0000760406257816 */ /* 0x000fe20000000025 */
[----:B------:R-:W-:Y:S01]  /*d020*/  FMUL R199, R199, R5 ;  /* 0x00000005c7c77220 */ /* 0x000fe20000400000 */
[----:B------:R-:W-:Y:S01]  /*d030*/  F2FP.SATFINITE.E4M3.F32.PACK_AB_MERGE_C R76, RZ, R76, RZ ;  /* 0x0000004cff4c723e */ /* 0x000fe200048070ff */
[----:B------:R-:W-:Y:S01]  /*d040*/  IMAD.SHL.U32 R35, R35, 0x1000000, RZ ;  /* 0x0100000023237824 */ /* 0x000fe200078e00ff */
[----:B------:R-:W-:Y:S01]  /*d050*/  F2FP.SATFINITE.E4M3.F32.PACK_AB_MERGE_C R108, RZ, R108, RZ ;  /* 0x0000006cff6c723e */ /* 0x000fe200048070ff */
[----:B------:R-:W-:Y:S01]  /*d060*/  STL [R1+0xc], R203 ;  /* 0x00000ccb01007387 */ /* 0x000fe20000100800 */
[----:B------:R-:W-:Y:S01]  /*d070*/  F2FP.SATFINITE.E4M3.F32.PACK_AB_MERGE_C R109, RZ, R109, RZ ;  /* 0x0000006dff6d723e */ /* 0x000fe200048070ff */
[----:B------:R-:W-:Y:S01]  /*d080*/  FMUL R198, R198, R5 ;  /* 0x00000005c6c67220 */ /* 0x000fe20000400000 */
[----:B------:R-:W-:-:S02]  /*d090*/  PRMT R33, R40, 0x7604, R33 ;  /* 0x0000760428217816 */ /* 0x000fc40000000021 */
[----:B------:R-:W-:Y:S02]  /*d0a0*/  PRMT R6, R117, 0x7604, R116 ;  /* 0x0000760475067816 */ /* 0x000fe40000000074 */
[----:B------:R-:W-:Y:S01]  /*d0b0*/  LOP3.LUT R16, R16, 0xff0000, R57, 0xf8, !PT ;  /* 0x00ff000010107812 */ /* 0x000fe200078ef839 */
[----:B------:R-:W-:Y:S01]  /*d0c0*/  IMAD.U32 R57, R88, 0x10000, RZ ;  /* 0x0001000058397824 */ /* 0x000fe200078e00ff */
[----:B------:R-:W-:Y:S02]  /*d0d0*/  SHF.L.U32 R61, R118, 0x10, RZ ;  /* 0x00000010763d7819 */ /* 0x000fe400000006ff */
[----:B------:R-:W-:Y:S02]  /*d0e0*/  F2FP.SATFINITE.E4M3.F32.PACK_AB_MERGE_C R134, RZ, R134, RZ ;  /* 0x00000086ff86723e */ /* 0x000fe400048070ff */
[----:B------:R-:W-:Y:S02]  /*d0f0*/  LOP3.LUT R43, R43, 0xffff, RZ, 0xc0, !PT ;  /* 0x0000ffff2b2b7812 */ /* 0x000fe400078ec0ff */
[----:B------:R-:W-:Y:S01]  /*d100*/  LOP3.LUT R31, R18, R31, RZ, 0xfc, !PT ;  /* 0x0000001f121f7212 */ /* 0x000fe200078efcff */
[----:B------:R-:W-:Y:S01]  /*d110*/  IMAD.SHL.U32 R18, R67, 0x1000000, RZ ;  /* 0x0100000043127824 */ /* 0x000fe200078e00ff */
[----:B------:R-:W-:Y:S01]  /*d120*/  F2FP.SATFINITE.E4M3.F32.PACK_AB_MERGE_C R74, RZ, R74, RZ ;  /* 0x0000004aff4a723e */ /* 0x000fe200048070ff */
[----:B------:R-:W-:Y:S01]  /*d130*/  STL [R1+0x18], R202 ;  /* 0x000018ca01007387 */ /* 0x000fe20000100800 */
[----:B------:R-:W-:Y:S01]  /*d140*/  LOP3.LUT R45, R120, 0xff, RZ, 0xc0, !PT ;  /* 0x000000ff782d7812 */ /* 0x000fe200078ec0ff */
[----:B------:R-:W-:Y:S01]  /*d150*/  FMUL R197, R197, R5 ;  /* 0x00000005c5c57220 */ /* 0x000fe20000400000 */
[----:B------:R-:W-:-:S02]  /*d160*/  LOP3.LUT R40, R121, 0xffff, RZ, 0xc0, !PT ;  /* 0x0000ffff79287812 */ /* 0x000fc400078ec0ff */
[----:B------:R-:W-:Y:S01]  /*d170*/  LOP3.LUT R99, R99, R26, RZ, 0xfc, !PT ;  /* 0x0000001a63637212 */ /* 0x000fe200078efcff */
[----:B------:R-:W-:Y:S01]  /*d180*/  IMAD.SHL.U32 R26, R71, 0x1000000, RZ ;  /* 0x01000000471a7824 */ /* 0x000fe200078e00ff */
[----:B------:R-:W-:Y:S01]  /*d190*/  LOP3.LUT R132, R132, 0xff, RZ, 0xc0, !PT ;  /* 0x000000ff84847812 */ /* 0x000fe200078ec0ff */
[----:B------:R-:W-:Y:S01]  /*d1a0*/  IMAD.SHL.U32 R51, R51, 0x1000000, RZ ;  /* 0x0100000033337824 */ /* 0x000fe200078e00ff */
[----:B------:R-:W-:Y:S01]  /*d1b0*/  LOP3.LUT R133, R133, 0xffff, RZ, 0xc0, !PT ;  /* 0x0000ffff85857812 */ /* 0x000fe200078ec0ff */
[----:B------:R-:W-:Y:S01]  /*d1c0*/  STL [R1+0x1c], R201 ;  /* 0x00001cc901007387 */ /* 0x000fe20000100800 */
[----:B------:R-:W-:Y:S01]  /*d1d0*/  LOP3.LUT R15, R15, 0xff0000, R66, 0xf8, !PT ;  /* 0x00ff00000f0f7812 */ /* 0x000fe200078ef842 */
[-C--:B------:R-:W-:Y:S01]  /*d1e0*/  FMUL R196, R196, R5.reuse ;  /* 0x00000005c4c47220 */ /* 0x080fe20000400000 */
[----:B------:R-:W-:Y:S02]  /*d1f0*/  F2FP.SATFINITE.E4M3.F32.PACK_AB_MERGE_C R86, RZ, R86, RZ ;  /* 0x00000056ff56723e */ /* 0x000fe400048070ff */
[----:B------:R-:W-:Y:S01]  /*d200*/  F2FP.SATFINITE.E4M3.F32.PACK_AB_MERGE_C R110, RZ, R110, RZ ;  /* 0x0000006eff6e723e */ /* 0x000fe200048070ff */
[----:B------:R-:W-:Y:S01]  /*d210*/  STL [R1+0x28], R200 ;  /* 0x000028c801007387 */ /* 0x000fe20000100800 */
[----:B------:R-:W-:Y:S01]  /*d220*/  F2FP.SATFINITE.E4M3.F32.PACK_AB_MERGE_C R144, RZ, R144, RZ ;  /* 0x00000090ff90723e */ /* 0x000fe200048070ff */
[----:B------:R-:W-:Y:S01]  /*d230*/  FMUL R195, R195, R5 ;  /* 0x00000005c3c37220 */ /* 0x000fe20000400000 */
[----:B------:R-:W-:-:S02]  /*d240*/  F2FP.SATFINITE.E4M3.F32.PACK_AB_MERGE_C R145, RZ, R145, RZ ;  /* 0x00000091ff91723e */ /* 0x000fc400048070ff */
[----:B------:R-:W-:Y:S02]  /*d250*/  LOP3.LUT R21, R21, 0xff0000, R70, 0xf8, !PT ;  /* 0x00ff000015157812 */ /* 0x000fe400078ef846 */
[----:B------:R-:W-:Y:S01]  /*d260*/  LOP3.LUT R76, R76, 0xffff, RZ, 0xc0, !PT ;  /* 0x0000ffff4c4c7812 */ /* 0x000fe200078ec0ff */
[----:B------:R-:W-:Y:S01]  /*d270*/  IMAD.SHL.U32 R43, R43, 0x1000000, RZ ;  /* 0x010000002b2b7824 */ /* 0x000fe200078e00ff */
[----:B------:R-:W-:Y:S01]  /*d280*/  LOP3.LUT R36, R108, 0xff, RZ, 0xc0, !PT ;  /* 0x000000ff6c247812 */ /* 0x000fe200078ec0ff */
[----:B------:R-:W-:Y:S01]  /*d290*/  STL [R1+0x2c], R199 ;  /* 0x00002cc701007387 */ /* 0x000fe20000100800 */
[----:B------:R-:W-:Y:S01]  /*d2a0*/  LOP3.LUT R109, R109, 0xffff, RZ, 0xc0, !PT ;  /* 0x0000ffff6d6d7812 */ /* 0x000fe200078ec0ff */
[-C--:B------:R-:W-:Y:S01]  /*d2b0*/  FMUL R194, R194, R5.reuse ;  /* 0x00000005c2c27220 */ /* 0x080fe20000400000 */
[----:B------:R-:W-:Y:S02]  /*d2c0*/  LOP3.LUT R20, R20, 0xff0000, R65, 0xf8, !PT ;  /* 0x00ff000014147812 */ /* 0x000fe400078ef841 */
[----:B------:R-:W-:Y:S01]  /*d2d0*/  LOP3.LUT R6, R6, 0xff0000, R61, 0xf8, !PT ;  /* 0x00ff000006067812 */ /* 0x000fe200078ef83d */
[----:B------:R-:W-:Y:S01]  /*d2e0*/  IMAD.U32 R61, R134, 0x10000, RZ ;  /* 0x00010000863d7824 */ /* 0x000fe200078e00ff */
[----:B------:R-:W-:Y:S01]  /*d2f0*/  LOP3.LUT R74, R74, 0xffff, RZ, 0xc0, !PT ;  /* 0x0000ffff4a4a7812 */ /* 0x000fe200078ec0ff */
[----:B------:R-:W-:Y:S01]  /*d300*/  STL [R1+0x38], R198 ;  /* 0x000038c601007387 */ /* 0x000fe20000100800 */
[----:B------:R-:W-:Y:S01]  /*d310*/  PRMT R45, R40, 0x7604, R45 ;  /* 0x00007604282d7816 */ /* 0x000fe2000000002d */
[----:B------:R-:W-:Y:S01]  /*d320*/  FMUL R193, R193, R5 ;  /* 0x00000005c1c17220 */ /* 0x000fe20000400000 */
[----:B------:R-:W-:-:S02]  /*d330*/  F2FP.SATFINITE.E4M3.F32.PACK_AB_MERGE_C R146, RZ, R146, RZ ;  /* 0x00000092ff92723e */ /* 0x000fc400048070ff */
[----:B------:R-:W-:Y:S02]  /*d340*/  F2FP.SATFINITE.E4M3.F32.PACK_AB_MERGE_C R147, RZ, R147, RZ ;  /* 0x00000093ff93723e */ /* 0x000fe400048070ff */
[----:B------:R-:W-:Y:S01]  /*d350*/  F2FP.SATFINITE.E4M3.F32.PACK_AB_MERGE_C R7, RZ, R7, RZ ;  /* 0x00000007ff07723e */ /* 0x000fe200048070ff */
[----:B------:R-:W-:Y:S01]  /*d360*/  IMAD.U32 R86, R86, 0x10000, RZ ;  /* 0x0001000056567824 */ /* 0x000fe200078e00ff */
[----:B------:R-:W-:Y:S01]  /*d370*/  F2FP.SATFINITE.E4M3.F32.PACK_AB_MERGE_C R124, RZ, R124, RZ ;  /* 0x0000007cff7c723e */ /* 0x000fe200048070ff */
[----:B------:R-:W-:Y:S01]  /*d380*/  STL [R1+0x3c], R197 ;  /* 0x00003cc501007387 */ /* 0x000fe20000100800 */
[----:B------:R-:W-:Y:S01]  /*d390*/  F2FP.SATFINITE.E4M3.F32.PACK_AB_MERGE_C R125, RZ, R125, RZ ;  /* 0x0000007dff7d723e */ /* 0x000fe200048070ff */
[----:B------:R-:W-:Y:S01]  /*d3a0*/  FMUL R192, R192, R5 ;  /* 0x00000005c0c07220 */ /* 0x000fe20000400000 */
[----:B------:R-:W-:Y:S02]  /*d3b0*/  PRMT R40, R133, 0x7604, R132 ;  /* 0x0000760485287816 */ /* 0x000fe40000000084 */
[----:B------:R-:W-:Y:S01]  /*d3c0*/  LOP3.LUT R28, R28, 0xff0000, R57, 0xf8, !PT ;  /* 0x00ff00001c1c7812 */ /* 0x000fe200078ef839 */
[----:B------:R-:W-:Y:S01]  /*d3d0*/  IMAD.U32 R57, R110, 0x10000, RZ ;  /* 0x000100006e397824 */ /* 0x000fe200078e00ff */
[----:B------:R-:W-:-:S02]  /*d3e0*/  LOP3.LUT R12, R12, R35, RZ, 0xfc, !PT ;  /* 0x000000230c0c7212 */ /* 0x000fc400078efcff */
[----:B------:R-:W-:Y:S02]  /*d3f0*/  LOP3.LUT R15, R15, R18, RZ, 0xfc, !PT ;  /* 0x000000120f0f7212 */ /* 0x000fe400078efcff */
[----:B------:R-:W-:Y:S02]  /*d400*/  F2FP.SATFINITE.E4M3.F32.PACK_AB_MERGE_C R89, RZ, R89, RZ ;  /* 0x00000059ff59723e */ /* 0x000fe400048070ff */
[----:B------:R-:W-:Y:S01]  /*d410*/  F2FP.SATFINITE.E4M3.F32.PACK_AB_MERGE_C R119, RZ, R119, RZ ;  /* 0x00000077ff77723e */ /* 0x000fe200048070ff */
[----:B------:R-:W-:Y:S01]  /*d420*/  STL [R1+0x48], R196 ;  /* 0x000048c401007387 */ /* 0x000fe20000100800 */
[----:B------:R-:W-:Y:S01]  /*d430*/  LOP3.LUT R49, R144, 0xff, RZ, 0xc0, !PT ;  /* 0x000000ff90317812 */ /* 0x000fe200078ec0ff */
[----:B------:R-:W-:Y:S01]  /*d440*/  FMUL R191, R191, R5 ;  /* 0x00000005bfbf7220 */ /* 0x000fe20000400000 */
[----:B------:R-:W-:Y:S02]  /*d450*/  LOP3.LUT R56, R145, 0xffff, RZ, 0xc0, !PT ;  /* 0x0000ffff91387812 */ /* 0x000fe400078ec0ff */
[----:B------:R-:W-:-:S02]  /*d460*/  F2FP.SATFINITE.E4M3.F32.PACK_AB_MERGE_C R150, RZ, R150, RZ ;  /* 0x00000096ff96723e */ /* 0x000fc400048070ff */
[----:B------:R-:W-:Y:S01]  /*d470*/  LOP3.LUT R18, R21, R26, RZ, 0xfc, !PT ;  /* 0x0000001a15127212 */ /* 0x000fe200078efcff */
[----:B------:R-:W-:Y:S01]  /*d480*/  IMAD.SHL.U32 R26, R76, 0x1000000, RZ ;  /* 0x010000004c1a7824 */ /* 0x000fe200078e00ff */
[----:B------:R-:W-:Y:S01]  /*d490*/  PRMT R36, R109, 0x7604, R36 ;  /* 0x000076046d247816 */ /* 0x000fe20000000024 */
[----:B------:R-:W-:Y:S01]  /*d4a0*/  IMAD.SHL.U32 R74, R74, 0x1000000, RZ ;  /* 0x010000004a4a7824 */ /* 0x000fe200078e00ff */
[----:B------:R-:W-:Y:S01]  /*d4b0*/  F2FP.SATFINITE.E4M3.F32.PACK_AB_MERGE_C R90, RZ, R90, RZ ;  /* 0x0000005aff5a723e */ /* 0x000fe200048070ff */
[----:B------:R-:W-:Y:S01]  /*d4c0*/  STL [R1+0x4c], R195 ;  /* 0x00004cc301007387 */ /* 0x000fe20000100800 */
[----:B------:R-:W-:Y:S01]  /*d4d0*/  F2FP.SATFINITE.E4M3.F32.PACK_AB_MERGE_C R126, RZ, R126, RZ ;  /* 0x0000007eff7e723e */ /* 0x000fe200048070ff */
[----:B------:R-:W-:Y:S01]  /*d4e0*/  FMUL R190, R190, R5 ;  /* 0x00000005bebe7220 */ /* 0x000fe20000400000 */
[----:B------:R-:W-:Y:S02]  /*d4f0*/  LOP3.LUT R20, R20, R51, RZ, 0xfc, !PT ;  /* 0x0000003314147212 */ /* 0x000fe400078efcff */
[----:B------:R-:W-:-:S02]  /*d500*/  F2FP.SATFINITE.E4M3.F32.PACK_AB_MERGE_C R107, RZ, R107, RZ ;  /* 0x0000006bff6b723e */ /* 0x000fc400048070ff */
[----:B------:R-:W-:Y:S01]  /*d510*/  F2FP.SATFINITE.E4M3.F32.PACK_AB_MERGE_C R111, RZ, R111, RZ ;  /* 0x0000006fff6f723e */ /* 0x000fe200048070ff */
[----:B------:R-:W-:Y:S01]  /*d520*/  IMAD.U32 R146, R146, 0x10000, RZ ;  /* 0x0001000092927824 */ /* 0x000fe200078e00ff */
[----:B------:R-:W-:Y:S01]  /*d530*/  LOP3.LUT R147, R147, 0xffff, RZ, 0xc0, !PT ;  /* 0x0000ffff93937812 */ /* 0x000fe200078ec0ff */
[----:B------:R-:W-:Y:S01]  /*d540*/  STL [R1+0x58], R194 ;  /* 0x000058c201007387 */ /* 0x000fe20000100800 */
[----:B------:R-:W-:Y:S01]  /*d550*/  LOP3.LUT R7, R7, 0xffff, RZ, 0xc0, !PT ;  /* 0x0000ffff07077812 */ /* 0x000fe200078ec0ff */
[-C--:B------:R-:W-:Y:S01]  /*d560*/  FMUL R189, R189, R5.reuse ;  /* 0x00000005bdbd7220 */ /* 0x080fe20000400000 */
[----:B------:R-:W-:Y:S01]  /*d570*/  LOP3.LUT R44, R124, 0xff, RZ, 0xc0, !PT ;  /* 0x000000ff7c2c7812 */ /* 0x000fe200078ec0ff */
[----:B------:R-:W-:Y:S01]  /*d580*/  STL [R1+0x5c], R193 ;  /* 0x00005cc101007387 */ /* 0x000fe20000100800 */
[----:B------:R-:W-:Y:S01]  /*d590*/  LOP3.LUT R125, R125, 0xffff, RZ, 0xc0, !PT ;  /* 0x0000ffff7d7d7812 */ /* 0x000fe200078ec0ff */
[----:B------:R-:W-:Y:S01]  /*d5a0*/  FMUL R188, R188, R5 ;  /* 0x00000005bcbc7220 */ /* 0x000fe20000400000 */
[----:B------:R-:W-:-:S02]  /*d5b0*/  F2FP.SATFINITE.E4M3.F32.PACK_AB_MERGE_C R114, RZ, R114, RZ ;  /* 0x00000072ff72723e */ /* 0x000fc400048070ff */
[----:B------:R-:W-:Y:S02]  /*d5c0*/  LOP3.LUT R40, R40, 0xff0000, R61, 0xf8, !PT ;  /* 0x00ff000028287812 */ /* 0x000fe400078ef83d */
[----:B------:R-:W-:Y:S02]  /*d5d0*/  LOP3.LUT R16, R16, R43, RZ, 0xfc, !PT ;  /* 0x0000002b10107212 */ /* 0x000fe400078efcff */
[----:B------:R-:W-:Y:S02]  /*d5e0*/  LOP3.LUT R89, R89, 0xffff, RZ, 0xc0, !PT ;  /* 0x0000ffff59597812 */ /* 0x000fe400078ec0ff */
[----:B------:R-:W-:Y:S02]  /*d5f0*/  LOP3.LUT R119, R119, 0xffff, RZ, 0xc0, !PT ;  /* 0x0000ffff77777812 */ /* 0x000fe400078ec0ff */
[----:B------:R-:W-:Y:S01]  /*d600*/  SEL R21, R27, R12, P4 ;  /* 0x0000000c1b157207 */ /* 0x000fe20002000000 */
[----:B------:R-:W-:Y:S01]  /*d610*/  STL [R1+0x68], R192 ;  /* 0x000068c001007387 */ /* 0x000fe20000100800 */
[----:B------:R-:W-:Y:S01]  /*d620*/  PRMT R49, R56, 0x7604, R49 ;  /* 0x0000760438317816 */ /* 0x000fe20000000031 */
[----:B------:R-:W-:Y:S01]  /*d630*/  FMUL R187, R187, R5 ;  /* 0x00000005bbbb7220 */ /* 0x000fe20000400000 */
[----:B------:R-:W-:-:S02]  /*d640*/  SHF.L.U32 R61, R150, 0x10, RZ ;  /* 0x00000010963d7819 */ /* 0x000fc400000006ff */
[----:B------:R-:W-:Y:S01]  /*d650*/  SEL R12, R12, R27, P4 ;  /* 0x0000001b0c0c7207 */ /* 0x000fe20002000000 */
[----:B------:R-:W-:Y:S01]  /*d660*/  IMAD.U32 R90, R90, 0x10000, RZ ;  /* 0x000100005a5a7824 */ /* 0x000fe200078e00ff */
[----:B------:R-:W-:Y:S01]  /*d670*/  F2FP.SATFINITE.E4M3.F32.PACK_AB_MERGE_C R140, RZ, R140, RZ ;  /* 0x0000008cff8c723e */ /* 0x000fe200048070ff */
[----:B------:R-:W-:Y:S01]  /*d680*/  STL [R1+0x6c], R191 ;  /* 0x00006cbf01007387 */ /* 0x000fe20000100800 */
[----:B------:R-:W-:Y:S01]  /*d690*/  F2FP.SATFINITE.E4M3.F32.PACK_AB_MERGE_C R141, RZ, R141, RZ ;  /* 0x0000008dff8d723e */ /* 0x000fe200048070ff */
[----:B------:R-:W-:Y:S01]  /*d6a0*/  FMUL R186, R186, R5 ;  /* 0x00000005baba7220 */ /* 0x000fe20000400000 */
[----:B------:R-:W-:Y:S02]  /*d6b0*/  LOP3.LUT R29, R29, 0xff0000, R86, 0xf8, !PT ;  /* 0x00ff00001d1d7812 */ /* 0x000fe400078ef856 */
[----:B------:R-:W-:Y:S01]  /*d6c0*/  LOP3.LUT R36, R36, 0xff0000, R57, 0xf8, !PT ;  /* 0x00ff000024247812 */ /* 0x000fe200078ef839 */
[----:B------:R-:W-:Y:S01]  /*d6d0*/  IMAD.U32 R57, R126, 0x10000, RZ ;  /* 0x000100007e397824 */ /* 0x000fe200078e00ff */
[----:B------:R-:W-:-:S02]  /*d6e0*/  F2FP.SATFINITE.E4M3.F32.PACK_AB_MERGE_C R122, RZ, R122, RZ ;  /* 0x0000007aff7a723e */ /* 0x000fc400048070ff */
[----:B------:R-:W-:Y:S02]  /*d6f0*/  LOP3.LUT R107, R107, 0xffff, RZ, 0xc0, !PT ;  /* 0x0000ffff6b6b7812 */ /* 0x000fe400078ec0ff */
[----:B------:R-:W-:Y:S02]  /*d700*/  F2FP.SATFINITE.E4M3.F32.PACK_AB_MERGE_C R115, RZ, R115, RZ ;  /* 0x00000073ff73723e */ /* 0x000fe400048070ff */
[----:B------:R-:W-:Y:S02]  /*d710*/  LOP3.LUT R111, R111, 0xffff, RZ, 0xc0, !PT ;  /* 0x0000ffff6f6f7812 */ /* 0x000fe400078ec0ff */
[----:B------:R-:W-:Y:S02]  /*d720*/  F2FP.SATFINITE.E4M3.F32.PACK_AB_MERGE_C R123, RZ, R123, RZ ;  /* 0x0000007bff7b723e */ /* 0x000fe400048070ff */
[----:B------:R-:W-:Y:S02]  /*d730*/  F2FP.SATFINITE.E4M3.F32.PACK_AB_MERGE_C R127, RZ, R127, RZ ;  /* 0x0000007fff7f723e */ /* 0x000fe400048070ff */
[----:B------:R-:W-:Y:S01]  /*d740*/  SEL R27, R13, R20, P4 ;  /* 0x000000140d1b7207 */ /* 0x000fe20002000000 */
[----:B------:R-:W-:Y:S01]  /*d750*/  IMAD.SHL.U32 R38, R147, 0x1000000, RZ ;  /* 0x0100000093267824 */ /* 0x000fe200078e00ff */
[----:B---3--:R-:W-:Y:S01]  /*d760*/  SHF.L.U32 R156, R156, 0x2, RZ ;  /* 0x000000029c9c7819 */ /* 0x008fe200000006ff */
[----:B------:R-:W-:Y:S01]  /*d770*/  IMAD.SHL.U32 R7, R7, 0x1000000, RZ ;  /* 0x0100000007077824 */ /* 0x000fe200078e00ff */
[----:B------:R-:W-:Y:S01]  /*d780*/  LOP3.LUT R26, R23, R26, RZ, 0xfc, !PT ;  /* 0x0000001a171a7212 */ /* 0x000fe200078efcff */
[----:B------:R-:W-:Y:S01]  /*d790*/  STL [R1+0x78], R190 ;  /* 0x000078be01007387 */ /* 0x000fe20000100800 */
[----:B------:R-:W-:Y:S01]  /*d7a0*/  SEL R13, R20, R13, P4 ;  /* 0x0000000d140d7207 */ /* 0x000fe20002000000 */
[----:B------:R-:W-:Y:S01]  /*d7b0*/  FMUL R185, R185, R5 ;  /* 0x00000005b9b97220 */ /* 0x000fe20000400000 */
[----:B------:R-:W-:Y:S01]  /*d7c0*/  PRMT R44, R125, 0x7604, R44 ;  /* 0x000076047d2c7816 */ /* 0x000fe2000000002c */
[----:B------:R-:W-:Y:S01]  /*d7d0*/  IMAD.U32 R114, R114, 0x10000, RZ ;  /* 0x0001000072727824 */ /* 0x000fe200078e00ff */
[----:B------:R-:W-:Y:S01]  /*d7e0*/  F2FP.SATFINITE.E4M3.F32.PACK_AB_MERGE_C R130, RZ, R130, RZ ;  /* 0x00000082ff82723e */ /* 0x000fe200048070ff */
[----:B------:R-:W-:Y:S01]  /*d7f0*/  IMAD.SHL.U32 R89, R89, 0x1000000, RZ ;  /* 0x0100000059597824 */ /* 0x000fe200078e00ff */
[----:B------:R-:W-:Y:S01]  /*d800*/  F2FP.SATFINITE.E4M3.F32.PACK_AB_MERGE_C R142, RZ, R142, RZ ;  /* 0x0000008eff8e723e */ /* 0x000fe200048070ff */
[----:B------:R-:W-:Y:S01]  /*d810*/  IMAD.SHL.U32 R119, R119, 0x1000000, RZ ;  /* 0x0100000077777824 */ /* 0x000fe200078e00ff */
[----:B------:R-:W-:Y:S01]  /*d820*/  LOP3.LUT R19, R19, R74, RZ, 0xfc, !PT ;  /* 0x0000004a13137212 */ /* 0x000fe200078efcff */
[----:B------:R-:W-:Y:S01]  /*d830*/  STL [R1+0x7c], R189 ;  /* 0x00007cbd01007387 */ /* 0x000fe20000100800 */
[----:B------:R-:W-:Y:S01]  /*d840*/  F2FP.SATFINITE.E4M3.F32.PACK_AB_MERGE_C R131, RZ, R131, RZ ;  /* 0x00000083ff83723e */ /* 0x000fe200048070ff */
[----:B------:R-:W-:Y:S01]  /*d850*/  FMUL R184, R184, R5 ;  /* 0x00000005b8b87220 */ /* 0x000fe20000400000 */
[----:B------:R-:W-:-:S02]  /*d860*/  F2FP.SATFINITE.E4M3.F32.PACK_AB_MERGE_C R135, RZ, R135, RZ ;  /* 0x00000087ff87723e */ /* 0x000fc400048070ff */
[----:B------:R-:W-:Y:S02]  /*d870*/  SEL R23, R31, R16, P4 ;  /* 0x000000101f177207 */ /* 0x000fe40002000000 */
[----:B------:R-:W-:Y:S01]  /*d880*/  SEL R20, R14, R11, P4 ;  /* 0x0000000b0e147207 */ /* 0x000fe20002000000 */
[----:B------:R-:W-:Y:S01]  /*d890*/  IMAD.MOV.U32 R39, RZ, RZ, 0x2130 ;  /* 0x00002130ff277424 */ /* 0x000fe200078e00ff */
[----:B------:R-:W-:Y:S01]  /*d8a0*/  LOP3.LUT R49, R49, 0xff0000, R146, 0xf8, !PT ;  /* 0x00ff000031317812 */ /* 0x000fe200078ef892 */
[----:B------:R-:W-:Y:S01]  /*d8b0*/  STL [R1+0x88], R188 ;  /* 0x000088bc01007387 */ /* 0x000fe20000100800 */
[----:B------:R-:W-:Y:S01]  /*d8c0*/  LOP3.LUT R48, R48, 0xff0000, R61, 0xf8, !PT ;  /* 0x00ff000030307812 */ /* 0x000fe200078ef83d */
[----:B------:R-:W-:Y:S01]  /*d8d0*/  FMUL R183, R183, R5 ;  /* 0x00000005b7b77220 */ /* 0x000fe20000400000 */
[----:B------:R-:W-:Y:S01]  /*d8e0*/  SEL R16, R16, R31, P4 ;  /* 0x0000001f10107207 */ /* 0x000fe20002000000 */
[----:B------:R-:W-:Y:S01]  /*d8f0*/  IMAD.MOV.U32 R31, RZ, RZ, 0x3021 ;  /* 0x00003021ff1f7424 */ /* 0x000fe200078e00ff */
[----:B------:R-:W-:Y:S01]  /*d900*/  SEL R11, R11, R14, P4 ;  /* 0x0000000e0b0b7207 */ /* 0x000fe20002000000 */
[----:B------:R-:W-:Y:S01]  /*d910*/  IMAD.U32 R122, R122, 0x10000, RZ ;  /* 0x000100007a7a7824 */ /* 0x000fe200078e00ff */
[----:B------:R-:W-:Y:S01]  /*d920*/  LOP3.LUT R52, R140, 0xff, RZ, 0xc0, !PT ;  /* 0x000000ff8c347812 */ /* 0x000fe200078ec0ff */
[----:B------:R-:W-:Y:S01]  /*d930*/  IMAD.SHL.U32 R111, R111, 0x1000000, RZ ;  /* 0x010000006f6f7824 */ /* 0x000fe200078e00ff */
[----:B------:R-:W-:Y:S01]  /*d940*/  LOP3.LUT R141, R141, 0xffff, RZ, 0xc0, !PT ;  /* 0x0000ffff8d8d7812 */ /* 0x000fe200078ec0ff */
[----:B------:R-:W-:Y:S01]  /*d950*/  STL [R1+0x8c], R187 ;  /* 0x00008cbb01007387 */ /* 0x000fe20000100800 */
[----:B------:R-:W-:Y:S01]  /*d960*/  F2FP.SATFINITE.E4M3.F32.PACK_AB_MERGE_C R138, RZ, R138, RZ ;  /* 0x0000008aff8a723e */ /* 0x000fe200048070ff */
[----:B------:R-:W-:Y:S01]  /*d970*/  FMUL R182, R182, R5 ;  /* 0x00000005b6b67220 */ /* 0x000fe20000400000 */
[----:B------:R-:W-:Y:S01]  /*d980*/  LOP3.LUT R29, R29, R30, RZ, 0xfc, !PT ;  /* 0x0000001e1d1d7212 */ /* 0x000fe200078efcff */
[----:B------:R-:W-:Y:S01]  /*d990*/  IMAD.SHL.U32 R30, R107, 0x1000000, RZ ;  /* 0x010000006b1e7824 */ /* 0x000fe200078e00ff */
[----:B------:R-:W-:-:S02]  /*d9a0*/  LOP3.LUT R115, R115, 0xffff, RZ, 0xc0, !PT ;  /* 0x0000ffff73737812 */ /* 0x000fc400078ec0ff */
[----:B------:R-:W-:Y:S02]  /*d9b0*/  LOP3.LUT R123, R123, 0xffff, RZ, 0xc0, !PT ;  /* 0x0000ffff7b7b7812 */ /* 0x000fe400078ec0ff */
[----:B------:R-:W-:Y:S02]  /*d9c0*/  LOP3.LUT R127, R127, 0xffff, RZ, 0xc0, !PT ;  /* 0x0000ffff7f7f7812 */ /* 0x000fe400078ec0ff */
[----:B------:R-:W-:Y:S02]  /*d9d0*/  F2FP.SATFINITE.E4M3.F32.PACK_AB_MERGE_C R139, RZ, R139, RZ ;  /* 0x0000008bff8b723e */ /* 0x000fe400048070ff */
[----:B------:R-:W-:Y:S01]  /*d9e0*/  SEL R14, R18, R15, P4 ;  /* 0x0000000f120e7207 */ /* 0x000fe20002000000 */
[----:B------:R-:W-:Y:S01]  /*d9f0*/  STL [R1+0x98], R186 ;  /* 0x000098ba01007387 */ /* 0x000fe20000100800 */
[----:B------:R-:W-:Y:S01]  /*da00*/  LOP3.LUT R156, R156, 0xc, RZ, 0xc0, !PT ;  /* 0x0000000c9c9c7812 */ /* 0x000fe200078ec0ff */
[-C--:B------:R-:W-:Y:S01]  /*da10*/  FMUL R181, R181, R5.reuse ;  /* 0x00000005b5b57220 */ /* 0x080fe20000400000 */
[----:B------:R-:W-:Y:S01]  /*da20*/  SEL R15, R15, R18, P4 ;  /* 0x000000120f0f7207 */ /* 0x000fe20002000000 */
[----:B------:R-:W-:Y:S01]  /*da30*/  FADD R97, R97, R98 ;  /* 0x0000006261617221 */ /* 0x000fe20000000000 */
[----:B------:R-:W-:Y:S01]  /*da40*/  LOP3.LUT R37, R37, 0xff0000, R90, 0xf8, !PT ;  /* 0x00ff000025257812 */ /* 0x000fe200078ef85a */
[----:B------:R-:W-:Y:S01]  /*da50*/  IMAD.U32 R130, R130, 0x10000, RZ ;  /* 0x0001000082827824 */ /* 0x000fe200078e00ff */
[----:B------:R-:W-:Y:S01]  /*da60*/  LOP3.LUT R44, R44, 0xff0000, R57, 0xf8, !PT ;  /* 0x00ff00002c2c7812 */ /* 0x000fe200078ef839 */
[----:B------:R-:W-:Y:S01]  /*da70*/  IMAD.U32 R57, R142, 0x10000, RZ ;  /* 0x000100008e397824 */ /* 0x000fe200078e00ff */
[----:B------:R-:W-:Y:S01]  /*da80*/  LOP3.LUT R131, R131, 0xffff, RZ, 0xc0, !PT ;  /* 0x0000ffff83837812 */ /* 0x000fe200078ec0ff */
[----:B------:R-:W-:Y:S01]  /*da90*/  STL [R1+0x9c], R185 ;  /* 0x00009cb901007387 */ /* 0x000fe20000100800 */
[----:B------:R-:W-:Y:S01]  /*daa0*/  LOP3.LUT R135, R135, 0xffff, RZ, 0xc0, !PT ;  /* 0x0000ffff87877812 */ /* 0x000fe200078ec0ff */
[----:B------:R-:W-:Y:S01]  /*dab0*/  FMUL R180, R180, R5 ;  /* 0x00000005b4b47220 */ /* 0x000fe20000400000 */
[----:B------:R-:W-:-:S02]  /*dac0*/  F2FP.SATFINITE.E4M3.F32.PACK_AB_MERGE_C R143, RZ, R143, RZ ;  /* 0x0000008fff8f723e */ /* 0x000fc400048070ff */
[----:B------:R-:W-:Y:S01]  /*dad0*/  SEL R18, R26, R19, P4 ;  /* 0x000000131a127207 */ /* 0x000fe20002000000 */
[----:B------:R-:W-:Y:S01]  /*dae0*/  STL [R1+0xa8], R184 ;  /* 0x0000a8b801007387 */ /* 0x000fe20000100800 */
[----:B------:R-:W-:Y:S01]  /*daf0*/  LOP3.LUT R38, R49, R38, RZ, 0xfc, !PT ;  /* 0x0000002631267212 */ /* 0x000fe200078efcff */
[----:B------:R-:W-:Y:S01]  /*db00*/  FMUL R179, R179, R5 ;  /* 0x00000005b3b37220 */ /* 0x000fe20000400000 */
[----:B------:R-:W-:Y:S02]  /*db10*/  LOP3.LUT R7, R48, R7, RZ, 0xfc, !PT ;  /* 0x0000000730077212 */ /* 0x000fe400078efcff */
[----:B------:R-:W-:Y:S01]  /*db20*/  SEL R19, R19, R26, P4 ;  /* 0x0000001a13137207 */ /* 0x000fe20002000000 */
[----:B------:R-:W-:Y:S01]  /*db30*/  IMAD.U32 R138, R138, 0x10000, RZ ;  /* 0x000100008a8a7824 */ /* 0x000fe200078e00ff */
[----:B------:R-:W-:Y:S01]  /*db40*/  PRMT R52, R141, 0x7604, R52 ;  /* 0x000076048d347816 */ /* 0x000fe20000000034 */
[----:B------:R-:W-:Y:S01]  /*db50*/  IMAD.SHL.U32 R127, R127, 0x1000000, RZ ;  /* 0x010000007f7f7824 */ /* 0x000fe200078e00ff */
[----:B------:R-:W-:Y:S01]  /*db60*/  LOP3.LUT R33, R33, 0xff0000, R114, 0xf8, !PT ;  /* 0x00ff000021217812 */ /* 0x000fe200078ef872 */
[----:B------:R-:W-:Y:S01]  /*db70*/  STL [R1+0xac], R183 ;  /* 0x0000acb701007387 */ /* 0x000fe20000100800 */
[----:B------:R-:W-:Y:S01]  /*db80*/  LOP3.LUT R28, R28, R89, RZ, 0xfc, !PT ;  /* 0x000000591c1c7212 */ /* 0x000fe200078efcff */
[----:B------:R-:W-:Y:S01]  /*db90*/  FMUL R178, R178, R5 ;  /* 0x00000005b2b27220 */ /* 0x000fe20000400000 */
[----:B------:R-:W-:-:S02]  /*dba0*/  SHF.L.U32 R32, R115, 0x18, RZ ;  /* 0x0000001873207819 */ /* 0x000fc400000006ff */
[----:B------:R-:W-:Y:S01]  /*dbb0*/  LOP3.LUT R119, R6, R119, RZ, 0xfc, !PT ;  /* 0x0000007706777212 */ /* 0x000fe200078efcff */
[----:B------:R-:W-:Y:S01]  /*dbc0*/  IMAD.SHL.U32 R6, R123, 0x1000000, RZ ;  /* 0x010000007b067824 */ /* 0x000fe200078e00ff */
[----:B------:R-:W-:Y:S02]  /*dbd0*/  LOP3.LUT R139, R139, 0xffff, RZ, 0xc0, !PT ;  /* 0x0000ffff8b8b7812 */ /* 0x000fe400078ec0ff */
[----:B------:R-:W-:Y:S01]  /*dbe0*/  SEL R26, R25, R22, P4 ;  /* 0x00000016191a7207 */ /* 0x000fe20002000000 */
[----:B------:R-:W-:Y:S01]  /*dbf0*/  STL [R1+0xb8], R182 ;  /* 0x0000b8b601007387 */ /* 0x000fe20000100800 */
[----:B------:R-:W-:Y:S01]  /*dc00*/  SEL R22, R22, R25, P4 ;  /* 0x0000001916167207 */ /* 0x000fe20002000000 */
[----:B------:R-:W-:Y:S01]  /*dc10*/  FMUL R177, R177, R5 ;  /* 0x00000005b1b17220 */ /* 0x000fe20000400000 */
[-C--:B------:R-:W-:Y:S02]  /*dc20*/  SHF.R.U32.HI R31, RZ, R156.reuse, R31 ;  /* 0x0000009cff1f7219 */ /* 0x080fe4000001161f */
[----:B------:R-:W-:Y:S01]  /*dc30*/  SHF.R.U32.HI R39, RZ, R156, R39 ;  /* 0x0000009cff277219 */ /* 0x000fe20000011627 */
[----:B------:R-:W-:-:S01]  /*dc40*/  FADD R96, R96, R97 ;  /* 0x0000006160607221 */ /* 0x000fc20000000000 */
[----:B------:R-:W-:Y:S01]  /*dc50*/  LOP3.LUT R45, R45, 0xff0000, R122, 0xf8, !PT ;  /* 0x00ff00002d2d7812 */ /* 0x000fe200078ef87a */
[----:B------:R-:W-:Y:S01]  /*dc60*/  IMAD.SHL.U32 R34, R131, 0x1000000, RZ ;  /* 0x0100000083227824 */ /* 0x000fe200078e00ff */
[----:B------:R-:W-:Y:S01]  /*dc70*/  LOP3.LUT R30, R37, R30, RZ, 0xfc, !PT ;  /* 0x0000001e251e7212 */ /* 0x000fe200078efcff */
[----:B------:R-:W-:Y:S01]  /*dc80*/  IMAD.SHL.U32 R135, R135, 0x1000000, RZ ;  /* 0x0100000087877824 */ /* 0x000fe200078e00ff */
[----:B------:R-:W-:Y:S01]  /*dc90*/  LOP3.LUT R111, R36, R111, RZ, 0xfc, !PT ;  /* 0x0000006f246f7212 */ /* 0x000fe200078efcff */
[----:B------:R-:W-:Y:S01]  /*dca0*/  STL [R1+0xbc], R181 ;  /* 0x0000bcb501007387 */ /* 0x000fe20000100800 */
[----:B------:R-:W-:Y:S01]  /*dcb0*/  LOP3.LUT R143, R143, 0xffff, RZ, 0xc0, !PT ;  /* 0x0000ffff8f8f7812 */ /* 0x000fe200078ec0ff */
[----:B------:R-:W-:Y:S01]  /*dcc0*/  FMUL R176, R176, R5 ;  /* 0x00000005b0b07220 */ /* 0x000fe20000400000 */
[----:B------:R-:W-:Y:S01]  /*dcd0*/  SEL R25, R17, R24, P4 ;  /* 0x0000001811197207 */ /* 0x000fe20002000000 */
[----:B------:R-:W-:Y:S01]  /*dce0*/  STL [R1+0xc8], R180 ;  /* 0x0000c8b401007387 */ /* 0x000fe20000100800 */
[----:B------:R-:W-:Y:S01]  /*dcf0*/  SEL R17, R24, R17, P4 ;  /* 0x0000001118117207 */ /* 0x000fe20002000000 */
[-C--:B------:R-:W-:Y:S01]  /*dd00*/  FMUL R175, R175, R5.reuse ;  /* 0x00000005afaf7220 */ /* 0x080fe20000400000 */
[----:B------:R-:W-:Y:S01]  /*dd10*/  SEL R42, R7, R38, P4 ;  /* 0x00000026072a7207 */ /* 0x000fe20002000000 */
[----:B------:R-:W-:Y:S01]  /*dd20*/  IMAD.SHL.U32 R36, R139, 0x1000000, RZ ;  /* 0x010000008b247824 */ /* 0x000fe200078e00ff */
[----:B------:R-:W-:Y:S01]  /*dd30*/  LOP3.LUT R41, R41, 0xff0000, R130, 0xf8, !PT ;  /* 0x00ff000029297812 */ /* 0x000fe200078ef882 */
[----:B------:R-:W-:Y:S01]  /*dd40*/  STL [R1+0xcc], R179 ;  /* 0x0000ccb301007387 */ /* 0x000fe20000100800 */
[----:B------:R-:W-:Y:S01]  /*dd50*/  LOP3.LUT R52, R52, 0xff0000, R57, 0xf8, !PT ;  /* 0x00ff000034347812 */ /* 0x000fe200078ef839 */
[----:B------:R-:W-:Y:S01]  /*dd60*/  FMUL R174, R174, R5 ;  /* 0x00000005aeae7220 */ /* 0x000fe20000400000 */
[----:B------:R-:W-:-:S02]  /*dd70*/  LOP3.LUT R32, R33, R32, RZ, 0xfc, !PT ;  /* 0x0000002021207212 */ /* 0x000fc400078efcff */
[----:B------:R-:W-:Y:S02]  /*dd80*/  SEL R24, R28, R29, P4 ;  /* 0x0000001d1c187207 */ /* 0x000fe40002000000 */
[----:B------:R-:W-:Y:S01]  /*dd90*/  SEL R7, R38, R7, P4 ;  /* 0x0000000726077207 */ /* 0x000fe20002000000 */
[----:B------:R-:W-:Y:S01]  /*dda0*/  STL [R1+0xd8], R178 ;  /* 0x0000d8b201007387 */ /* 0x000fe20000100800 */
[----:B------:R-:W-:Y:S01]  /*ddb0*/  SEL R28, R29, R28, P4 ;  /* 0x0000001c1d1c7207 */ /* 0x000fe20002000000 */
[----:B------:R-:W-:Y:S01]  /*ddc0*/  FMUL R173, R173, R5 ;  /* 0x00000005adad7220 */ /* 0x000fe20000400000 */
[----:B------:R-:W-:Y:S02]  /*ddd0*/  LOP3.LUT R38, R31, 0xf, RZ, 0xc0, !PT ;  /* 0x0000000f1f267812 */ /* 0x000fe400078ec0ff */
[----:B------:R-:W-:Y:S01]  /*dde0*/  LOP3.LUT R57, R39, 0xf, RZ, 0xc0, !PT ;  /* 0x0000000f27397812 */ /* 0x000fe200078ec0ff */
[----:B------:R-:W-:-:S01]  /*ddf0*/  FADD R8, R8, R93 ;  /* 0x0000005d08087221 */ /* 0x000fc20000000000 */
[----:B------:R-:W-:Y:S01]  /*de00*/  LOP3.LUT R53, R53, 0xff0000, R138, 0xf8, !PT ;  /* 0x00ff000035357812 */ /* 0x000fe200078ef88a */
[----:B------:R-:W-:-:S01]  /*de10*/  FADD R9, R9, R94 ;  /* 0x0000005e09097221 */ /* 0x000fc20000000000 */
[----:B------:R-:W-:Y:S01]  /*de20*/  LOP3.LUT R6, R45, R6, RZ, 0xfc, !PT ;  /* 0x000000062d067212 */ /* 0x000fe200078efcff */
[----:B------:R-:W-:-:S01]  /*de30*/  FADD R91, R91, R95 ;  /* 0x0000005f5b5b7221 */ /* 0x000fc20000000000 */
[----:B------:R-:W-:Y:S01]  /*de40*/  LOP3.LUT R127, R44, R127, RZ, 0xfc, !PT ;  /* 0x0000007f2c7f7212 */ /* 0x000fe200078efcff */
[----:B------:R-:W-:-:S01]  /*de50*/  FADD R92, R92, R96 ;  /* 0x000000605c5c7221 */ /* 0x000fc20000000000 */
[----:B------:R-:W-:Y:S01]  /*de60*/  SHF.L.U32 R143, R143, 0x18, RZ ;  /* 0x000000188f8f7819 */ /* 0x000fe200000006ff */
[----:B------:R-:W-:Y:S01]  /*de70*/  STL [R1+0xdc], R177 ;  /* 0x0000dcb101007387 */ /* 0x000fe20000100800 */
[----:B------:R-:W-:Y:S01]  /*de80*/  SEL R29, R111, R30, P4 ;  /* 0x0000001e6f1d7207 */ /* 0x000fe20002000000 */
[----:B------:R-:W-:Y:S01]  /*de90*/  FMUL R172, R172, R5 ;  /* 0x00000005acac7220 */ /* 0x000fe20000400000 */
[----:B------:R-:W-:Y:S01]  /*dea0*/  SEL R30, R30, R111, P4 ;  /* 0x0000006f1e1e7207 */ /* 0x000fe20002000000 */
[----:B------:R-:W-:Y:S01]  /*deb0*/  STL [R1+0xe8], R176 ;  /* 0x0000e8b001007387 */ /* 0x000fe20000100800 */
[----:B------:R-:W-:Y:S01]  /*dec0*/  LOP3.LUT R34, R41, R34, RZ, 0xfc, !PT ;  /* 0x0000002229227212 */ /* 0x000fe200078efcff */
[----:B------:R-:W-:Y:S01]  /*ded0*/  FMUL R171, R171, R5 ;  /* 0x00000005abab7220 */ /* 0x000fe20000400000 */
[----:B------:R-:W-:Y:S01]  /*dee0*/  LOP3.LUT R135, R40, R135, RZ, 0xfc, !PT ;  /* 0x0000008728877212 */ /* 0x000fe200078efcff */
        /* <DEDUP_REMOVED lines=8> */
[----:B------:R-:W-:Y:S01]  /*df70*/  SHFL.IDX PT, R43, R24, R38, 0x1c1f ;  /* 0x001c1f26182b7589 */ /* 0x000fe200000e0000 */
[----:B------:R-:W-:Y:S01]  /*df80*/  SEL R35, R127, R6, P4 ;  /* 0x000000067f237207 */ /* 0x000fe20002000000 */
[----:B------:R-:W-:Y:S01]  /*df90*/  FADD R8, R8, R91 ;  /* 0x0000005b08087221 */ /* 0x000fe20000000000 */
[----:B------:R-:W-:-:S01]  /*dfa0*/  FADD R9, R9, R92 ;  /* 0x0000005c09097221 */ /* 0x000fc20000000000 */
[----:B------:R-:W1:Y:S01]  /*dfb0*/  SHFL.IDX PT, R44, R28, R57, 0x1c1f ;  /* 0x001c1f391c2c7589 */ /* 0x000e6200000e0000 */
[----:B------:R-:W-:Y:S01]  /*dfc0*/  SEL R127, R6, R127, P4 ;  /* 0x0000007f067f7207 */ /* 0x000fe20002000000 */
[-C--:B------:R-:W-:Y:S01]  /*dfd0*/  FMUL R168, R168, R5.reuse ;  /* 0x00000005a8a87220 */ /* 0x080fe20000400000 */
[----:B------:R-:W-:Y:S01]  /*dfe0*/  SEL R37, R135, R34, P4 ;  /* 0x0000002287257207 */ /* 0x000fe20002000000 */
[----:B------:R-:W-:Y:S01]  /*dff0*/  STL [R1+0xfc], R173 ;  /* 0x0000fcad01007387 */ /* 0x000fe20000100800 */
[----:B------:R-:W-:Y:S01]  /*e000*/  FMUL R167, R167, R5 ;  /* 0x00000005a7a77220 */ /* 0x000fe20000400000 */
[----:B------:R-:W-:Y:S01]  /*e010*/  SEL R34, R34, R135, P4 ;  /* 0x0000008722227207 */ /* 0x000fe20002000000 */
[-C--:B------:R-:W-:Y:S01]  /*e020*/  FMUL R166, R166, R5.reuse ;  /* 0x00000005a6a67220 */ /* 0x080fe20000400000 */
[----:B------:R-:W-:Y:S01]  /*e030*/  STL [R1+0x108], R172 ;  /* 0x000108ac01007387 */ /* 0x000fe20000100800 */
[----:B------:R-:W-:Y:S01]  /*e040*/  SEL R40, R143, R36, P4 ;  /* 0x000000248f287207 */ /* 0x000fe20002000000 */
[----:B------:R-:W-:-:S02]  /*e050*/  FMUL R165, R165, R5 ;  /* 0x00000005a5a57220 */ /* 0x000fc40000400000 */
[----:B------:R-:W-:Y:S01]  /*e060*/  SHFL.IDX PT, R45, R29, R38, 0x1c1f ;  /* 0x001c1f261d2d7589 */ /* 0x000fe200000e0000 */
[----:B------:R-:W-:-:S03]  /*e070*/  FADD R8, R8, R9 ;  /* 0x0000000908087221 */ /* 0x000fc60000000000 */
[----:B------:R-:W2:Y:S01]  /*e080*/  SHFL.IDX PT, R46, R30, R57, 0x1c1f ;  /* 0x001c1f391e2e7589 */ /* 0x000ea200000e0000 */
[----:B------:R-:W-:Y:S01]  /*e090*/  SEL R36, R36, R143, P4 ;  /* 0x0000008f24247207 */ /* 0x000fe20002000000 */
[----:B------:R-:W-:Y:S02]  /*e0a0*/  FMUL R164, R164, R5 ;  /* 0x00000005a4a47220 */ /* 0x000fe40000400000 */
[----:B------:R-:W-:Y:S01]  /*e0b0*/  STL [R1+0x10c], R171 ;  /* 0x00010cab01007387 */ /* 0x000fe20000100800 */
[----:B------:R-:W-:Y:S01]  /*e0c0*/  SEL R9, R10, R99, P4 ;  /* 0x000000630a097207 */ /* 0x000fe20002000000 */
[----:B------:R-:W-:Y:S02]  /*e0d0*/  FMUL R163, R163, R5 ;  /* 0x00000005a3a37220 */ /* 0x000fe40000400000 */
[----:B------:R-:W-:Y:S01]  /*e0e0*/  STL [R1+0x118], R170 ;  /* 0x000118aa01007387 */ /* 0x000fe20000100800 */
[----:B------:R-:W-:-:S03]  /*e0f0*/  SEL R10, R99, R10, P4 ;  /* 0x0000000a630a7207 */ /* 0x000fc60002000000 */
[----:B------:R-:W-:Y:S01]  /*e100*/  SHFL.IDX PT, R47, R33, R38, 0x1c1f ;  /* 0x001c1f26212f7589 */ /* 0x000fe200000e0000 */
[----:B------:R-:W-:-:S03]  /*e110*/  FMUL R162, R162, R5 ;  /* 0x00000005a2a27220 */ /* 0x000fc60000400000 */
[----:B------:R-:W3:Y:S01]  /*e120*/  SHFL.IDX PT, R48, R32, R57, 0x1c1f ;  /* 0x001c1f3920307589 */ /* 0x000ee200000e0000 */
[----:B------:R-:W-:-:S03]  /*e130*/  FMUL R161, R161, R5 ;  /* 0x00000005a1a17220 */ /* 0x000fc60000400000 */
[----:B------:R-:W-:Y:S01]  /*e140*/  STL [R1+0x11c], R169 ;  /* 0x00011ca901007387 */ /* 0x000fe20000100800 */
[----:B------:R-:W-:-:S03]  /*e150*/  FMUL R160, R160, R5 ;  /* 0x00000005a0a07220 */ /* 0x000fc60000400000 */
[----:B------:R-:W-:Y:S04]  /*e160*/  STL [R1+0x128], R168 ;  /* 0x000128a801007387 */ /* 0x000fe80000100800 */
[----:B------:R-:W-:Y:S04]  /*e170*/  SHFL.IDX PT, R49, R35, R38, 0x1c1f ;  /* 0x001c1f2623317589 */ /* 0x000fe800000e0000 */
[----:B------:R-:W4:Y:S01]  /*e180*/  SHFL.IDX PT, R50, R127, R57, 0x1c1f ;  /* 0x001c1f397f327589 */ /* 0x000f2200000e0000 */
[----:B------:R-:W-:-:S03]  /*e190*/  FMUL R159, R159, R5 ;  /* 0x000000059f9f7220 */ /* 0x000fc60000400000 */
[----:B------:R-:W-:Y:S01]  /*e1a0*/  STL [R1+0x12c], R167 ;  /* 0x00012ca701007387 */ /* 0x000fe20000100800 */
[----:B------:R-:W-:-:S03]  /*e1b0*/  FMUL R158, R158, R5 ;  /* 0x000000059e9e7220 */ /* 0x000fc60000400000 */
[----:B------:R-:W-:Y:S01]  /*e1c0*/  STL [R1+0x138], R166 ;  /* 0x000138a601007387 */ /* 0x000fe20000100800 */
[----:B------:R-:W-:-:S03]  /*e1d0*/  FFMA R152, R5, R152, R8 ;  /* 0x0000009805987223 */ /* 0x000fc60000000008 */
[----:B------:R-:W-:Y:S04]  /*e1e0*/  SHFL.IDX PT, R51, R37, R38, 0x1c1f ;  /* 0x001c1f2625337589 */ /* 0x000fe800000e0000 */
[----:B------:R-:W4:Y:S01]  /*e1f0*/  SHFL.IDX PT, R52, R34, R57, 0x1c1f ;  /* 0x001c1f3922347589 */ /* 0x000f2200000e0000 */
[----:B------:R-:W-:-:S03]  /*e200*/  FMUL R157, R157, R5 ;  /* 0x000000059d9d7220 */ /* 0x000fc60000400000 */
[----:B------:R-:W-:Y:S04]  /*e210*/  STL [R1+0x13c], R165 ;  /* 0x00013ca501007387 */ /* 0x000fe80000100800 */
[----:B------:R-:W-:Y:S04]  /*e220*/  STL [R1+0x148], R164 ;  /* 0x000148a401007387 */ /* 0x000fe80000100800 */
[----:B------:R-:W-:Y:S04]  /*e230*/  SHFL.IDX PT, R53, R40, R38, 0x1c1f ;  /* 0x001c1f2628357589 */ /* 0x000fe800000e0000 */
[----:B------:R-:W4:Y:S04]  /*e240*/  SHFL.IDX PT, R54, R36, R57, 0x1c1f ;  /* 0x001c1f3924367589 */ /* 0x000f2800000e0000 */
[----:B------:R-:W-:Y:S04]  /*e250*/  STL [R1+0x14c], R163 ;  /* 0x00014ca301007387 */ /* 0x000fe80000100800 */
[----:B------:R-:W-:Y:S04]  /*e260*/  STL [R1+0x158], R162 ;  /* 0x000158a201007387 */ /* 0x000fe80000100800 */
[----:B------:R-:W-:Y:S04]  /*e270*/  SHFL.IDX PT, R31, R27, R38, 0x1c1f ;  /* 0x001c1f261b1f7589 */ /* 0x000fe800000e0000 */
[----:B------:R-:W-:Y:S04]  /*e280*/  SHFL.IDX PT, R39, R26, R38, 0x1c1f ;  /* 0x001c1f261a277589 */ /* 0x000fe800000e0000 */
[----:B------:R-:W-:Y:S04]  /*e290*/  SHFL.IDX PT, R41, R25, R38, 0x1c1f ;  /* 0x001c1f2619297589 */ /* 0x000fe800000e0000 */
[----:B------:R-:W4:Y:S04]  /*e2a0*/  SHFL.IDX PT, R6, R13, R57, 0x1c1f ;  /* 0x001c1f390d067589 */ /* 0x000f2800000e0000 */
[----:B------:R1:W-:Y:S04]  /*e2b0*/  SHFL.IDX PT, R55, R42, R38, 0x1c1f ;  /* 0x001c1f262a377589 */ /* 0x0003e800000e0000 */
[----:B------:R-:W4:Y:S04]  /*e2c0*/  SHFL.IDX PT, R22, R22, R57, 0x1c1f ;  /* 0x001c1f3916167589 */ /* 0x000f2800000e0000 */
[----:B------:R-:W4:Y:S04]  /*e2d0*/  SHFL.IDX PT, R8, R17, R57, 0x1c1f ;  /* 0x001c1f3911087589 */ /* 0x000f2800000e0000 */
[----:B------:R-:W4:Y:S04]  /*e2e0*/  SHFL.IDX PT, R56, R7, R57, 0x1c1f ;  /* 0x001c1f3907387589 */ /* 0x000f2800000e0000 */
[----:B------:R-:W-:Y:S04]  /*e2f0*/  STL [R1+0x15c], R161 ;  /* 0x00015ca101007387 */ /* 0x000fe80000100800 */
[----:B------:R-:W-:Y:S04]  /*e300*/  SHFL.IDX PT, R9, R9, R38, 0x1c1f ;  /* 0x001c1f2609097589 */ /* 0x000fe800000e0000 */
[----:B------:R-:W-:Y:S04]  /*e310*/  SHFL.IDX PT, R21, R21, R38, 0x1c1f ;  /* 0x001c1f2615157589 */ /* 0x000fe800000e0000 */
[----:B------:R-:W-:Y:S04]  /*e320*/  SHFL.IDX PT, R23, R23, R38, 0x1c1f ;  /* 0x001c1f2617177589 */ /* 0x000fe800000e0000 */
[----:B------:R-:W-:Y:S04]  /*e330*/  SHFL.IDX PT, R20, R20, R38, 0x1c1f ;  /* 0x001c1f2614147589 */ /* 0x000fe800000e0000 */
[----:B------:R-:W-:Y:S04]  /*e340*/  SHFL.IDX PT, R14, R14, R38, 0x1c1f ;  /* 0x001c1f260e0e7589 */ /* 0x000fe800000e0000 */
[----:B------:R4:W-:Y:S04]  /*e350*/  SHFL.IDX PT, R18, R18, R38, 0x1c1f ;  /* 0x001c1f2612127589 */ /* 0x0009e800000e0000 */
[----:B------:R-:W4:Y:S04]  /*e360*/  SHFL.IDX PT, R10, R10, R57, 0x1c1f ;  /* 0x001c1f390a0a7589 */ /* 0x000f2800000e0000 */
[----:B------:R-:W4:Y:S04]  /*e370*/  SHFL.IDX PT, R12, R12, R57, 0x1c1f ;  /* 0x001c1f390c0c7589 */ /* 0x000f2800000e0000 */
[----:B------:R-:W4:Y:S04]  /*e380*/  SHFL.IDX PT, R16, R16, R57, 0x1c1f ;  /* 0x001c1f3910107589 */ /* 0x000f2800000e0000 */
[----:B------:R-:W4:Y:S04]  /*e390*/  SHFL.IDX PT, R11, R11, R57, 0x1c1f ;  /* 0x001c1f390b0b7589 */ /* 0x000f2800000e0000 */
[----:B------:R-:W4:Y:S04]  /*e3a0*/  SHFL.IDX PT, R15, R15, R57, 0x1c1f ;  /* 0x001c1f390f0f7589 */ /* 0x000f2800000e0000 */
[----:B------:R-:W4:Y:S04]  /*e3b0*/  SHFL.IDX PT, R19, R19, R57, 0x1c1f ;  /* 0x001c1f3913137589 */ /* 0x000f2800000e0000 */
[----:B------:R1:W-:Y:S04]  /*e3c0*/  STL [R1+0x168], R160 ;  /* 0x000168a001007387 */ /* 0x0003e80000100800 */
[----:B------:R2:W-:Y:S04]  /*e3d0*/  STL [R1+0x16c], R159 ;  /* 0x00016c9f01007387 */ /* 0x0005e80000100800 */
[----:B------:R3:W-:Y:S04]  /*e3e0*/  STL [R1+0x178], R158 ;  /* 0x0001789e01007387 */ /* 0x0007e80000100800 */
[----:B------:R4:W-:Y:S01]  /*e3f0*/  STL [R1+0x17c], R157 ;  /* 0x00017c9d01007387 */ /* 0x0009e20000100800 */
[C-C-:B-1----:R-:W-:Y:S01]  /*e400*/  PRMT R42, R43.reuse, R155, R44.reuse ;  /* 0x0000009b2b2a7216 */ /* 0x142fe2000000002c */
[----:B------:R-:W-:Y:S01]  /*e410*/  ULEA UR5, UR7, UR36, 0x3 ;  /* 0x0000002407057291 */ /* 0x000fe2000f8e183f */
[----:B------:R-:W-:-:S02]  /*e420*/  PRMT R43, R43, R154, R44 ;  /* 0x0000009a2b2b7216 */ /* 0x000fc4000000002c */
[CCC-:B--2---:R-:W-:Y:S02]  /*e430*/  PRMT R44, R45.reuse, R155.reuse, R46.reuse ;  /* 0x0000009b2d2c7216 */ /* 0x1c4fe4000000002e */
[-C--:B------:R-:W-:Y:S02]  /*e440*/  PRMT R45, R45, R154.reuse, R46 ;  /* 0x0000009a2d2d7216 */ /* 0x080fe4000000002e */
[CCC-:B---3--:R-:W-:Y:S02]  /*e450*/  PRMT R46, R47.reuse, R155.reuse, R48.reuse ;  /* 0x0000009b2f2e7216 */ /* 0x1c8fe40000000030 */
[----:B------:R-:W-:Y:S02]  /*e460*/  PRMT R47, R47, R154, R48 ;  /* 0x0000009a2f2f7216 */ /* 0x000fe40000000030 */
[----:B------:R-:W-:Y:S02]  /*e470*/  SHF.L.U32 R5, R4, 0x1f, RZ ;  /* 0x0000001f04057819 */ /* 0x000fe400000006ff */
[----:B----4-:R-:W-:-:S02]  /*e480*/  PRMT R48, R49, R155, R50 ;  /* 0x0000009b31307216 */ /* 0x010fc40000000032 */
[-C--:B------:R-:W-:Y:S01]  /*e490*/  PRMT R49, R49, R154.reuse, R50 ;  /* 0x0000009a31317216 */ /* 0x080fe20000000032 */
[----:B------:R1:W2:Y:S01]  /*e4a0*/  SYNCS.PHASECHK.TRANS64.TRYWAIT P2, [UR5+0x42000], R5 ;  /* 0x04200005ff0075a7 */ /* 0x0002a20008040145 */
[CCC-:B------:R-:W-:Y:S02]  /*e4b0*/  PRMT R50, R51.reuse, R155.reuse, R52.reuse ;  /* 0x0000009b33327216 */ /* 0x1c0fe40000000034 */
[-C--:B------:R-:W-:Y:S02]  /*e4c0*/  PRMT R51, R51, R154.reuse, R52 ;  /* 0x0000009a33337216 */ /* 0x080fe40000000034 */
[CCC-:B------:R-:W-:Y:S02]  /*e4d0*/  PRMT R52, R53.reuse, R155.reuse, R54.reuse ;  /* 0x0000009b35347216 */ /* 0x1c0fe40000000036 */
[----:B------:R-:W-:Y:S02]  /*e4e0*/  PRMT R53, R53, R154, R54 ;  /* 0x0000009a35357216 */ /* 0x000fe40000000036 */
[----:B------:R-:W-:-:S02]  /*e4f0*/  PRMT R30, R31, R155, R6 ;  /* 0x0000009b1f1e7216 */ /* 0x000fc40000000006 */
[-C--:B------:R-:W-:Y:S02]  /*e500*/  PRMT R38, R39, R155.reuse, R22 ;  /* 0x0000009b27267216 */ /* 0x080fe40000000016 */
[-C--:B------:R-:W-:Y:S02]  /*e510*/  PRMT R40, R41, R155.reuse, R8 ;  /* 0x0000009b29287216 */ /* 0x080fe40000000008 */
[-C--:B------:R-:W-:Y:S02]  /*e520*/  PRMT R54, R55, R155.reuse, R56 ;  /* 0x0000009b37367216 */ /* 0x080fe40000000038 */
[CCC-:B------:R-:W-:Y:S02]  /*e530*/  PRMT R24, R9.reuse, R155.reuse, R10.reuse ;  /* 0x0000009b09187216 */ /* 0x1c0fe4000000000a */
[----:B------:R-:W-:Y:S02]  /*e540*/  PRMT R25, R9, R154, R10 ;  /* 0x0000009a09197216 */ /* 0x000fe4000000000a */
[----:B------:R-:W-:-:S02]  /*e550*/  PRMT R26, R21, R155, R12 ;  /* 0x0000009b151a7216 */ /* 0x000fc4000000000c */
[-C--:B------:R-:W-:Y:S02]  /*e560*/  PRMT R27, R21, R154.reuse, R12 ;  /* 0x0000009a151b7216 */ /* 0x080fe4000000000c */
[CCC-:B------:R-:W-:Y:S02]  /*e570*/  PRMT R28, R23.reuse, R155.reuse, R16.reuse ;  /* 0x0000009b171c7216 */ /* 0x1c0fe40000000010 */
[-C--:B------:R-:W-:Y:S02]  /*e580*/  PRMT R29, R23, R154.reuse, R16 ;  /* 0x0000009a171d7216 */ /* 0x080fe40000000010 */
[-C--:B------:R-:W-:Y:S02]  /*e590*/  PRMT R31, R31, R154.reuse, R6 ;  /* 0x0000009a1f1f7216 */ /* 0x080fe40000000006 */
[C-C-:B------:R-:W-:Y:S02]  /*e5a0*/  PRMT R32, R20.reuse, R155, R11.reuse ;  /* 0x0000009b14207216 */ /* 0x140fe4000000000b */
[----:B------:R-:W-:-:S02]  /*e5b0*/  PRMT R33, R20, R154, R11 ;  /* 0x0000009a14217216 */ /* 0x000fc4000000000b */
[CCC-:B------:R-:W-:Y:S02]  /*e5c0*/  PRMT R34, R14.reuse, R155.reuse, R15.reuse ;  /* 0x0000009b0e227216 */ /* 0x1c0fe4000000000f */
[-C--:B------:R-:W-:Y:S02]  /*e5d0*/  PRMT R35, R14, R154.reuse, R15 ;  /* 0x0000009a0e237216 */ /* 0x080fe4000000000f */
[C-C-:B------:R-:W-:Y:S02]  /*e5e0*/  PRMT R36, R18.reuse, R155, R19.reuse ;  /* 0x0000009b12247216 */ /* 0x140fe40000000013 */
[-C--:B------:R-:W-:Y:S02]  /*e5f0*/  PRMT R37, R18, R154.reuse, R19 ;  /* 0x0000009a12257216 */ /* 0x080fe40000000013 */
[-C--:B------:R-:W-:Y:S02]  /*e600*/  PRMT R39, R39, R154.reuse, R22 ;  /* 0x0000009a27277216 */ /* 0x080fe40000000016 */
[----:B------:R-:W-:-:S02]  /*e610*/  PRMT R41, R41, R154, R8 ;  /* 0x0000009a29297216 */ /* 0x000fc40000000008 */
[----:B------:R-:W-:Y:S01]  /*e620*/  PRMT R55, R55, R154, R56 ;  /* 0x0000009a37377216 */ /* 0x000fe20000000038 */
[----:B-12---:R-:W-:Y:S06]  /*e630*/  @!P0 BRA `(.L_x_27) ;  /* 0x0000000000048947 */ /* 0x006fec0003800000 */
[----:B------:R-:W-:Y:S01]  /*e640*/  BPT.TRAP 0x1 ;  /* 0x000000040000795c */ /* 0x000fe20000300000 */
.L_x_27:
[----:B------:R-:W-:Y:S05]  /*e650*/  @P2 BRA `(.L_x_28) ;  /* 0x0000000000082947 */ /* 0x000fea0003800000 */
[----:B------:R-:W1:Y:S02]  /*e660*/  SYNCS.PHASECHK.TRANS64.TRYWAIT P2, [UR5+0x42000], R5 ;  /* 0x04200005ff0075a7 */ /* 0x000e640008040145 */
[----:B-1----:R-:W-:Y:S05]  /*e670*/  @!P2 BRA `(.L_x_29) ;  /* 0x000000480040a947 */ /* 0x002fea0003800000 */
.L_x_28:
[----:B------:R-:W2:Y:S04]  /*e680*/  LDL.LU.64 R56, [R1] ;  /* 0x0000000001387983 */ /* 0x000ea80000300a00 */
[----:B------:R-:W2:Y:S04]  /*e690*/  LDL.LU.64 R58, [R1+0x8] ;  /* 0x00000800013a7983 */ /* 0x000ea80000300a00 */
        /* <DEDUP_REMOVED lines=45> */
[----:B------:R-:W2:Y:S01]  /*e970*/  LDL.LU.64 R150, [R1+0x178] ;  /* 0x0001780001967983 */ /* 0x000ea20000300a00 */
[----:B------:R-:W-:Y:S01]  /*e980*/  UIMAD UR10, UR7, 0xc00, UR6 ;  /* 0x00000c00070a78a4 */ /* 0x000fe2000f8e0206 */
[----:B------:R-:W-:Y:S01]  /*e990*/  UMOV UR11, 0x40000040 ;  /* 0x40000040000b7882 */ /* 0x000fe20000000000 */
[----:B------:R-:W-:-:S02]  /*e9a0*/  UMOV UR15, 0x40000040 ;  /* 0x40000040000f7882 */ /* 0x000fc40000000000 */
[----:B------:R-:W-:Y:S01]  /*e9b0*/  UIADD3 UR14, UR10, 0x2, URZ ;  /* 0x000000020a0e7890 */ /* 0x000fe2000fffe03f */
[----:B--2---:R-:W-:-:S06]  /*e9c0*/  WARPGROUP.ARRIVE ;  /* 0x00000000000079c5 */ /* 0x004fcc0000000000 */
[----:B------:R-:W-:Y:S01]  /*e9d0*/  QGMMA.64x192x32.F32.E4M3.E4M3 R56, R24, gdesc[UR8], R56, gsb0 ;  /* 0x02e0000818387df3 */ /* 0x000fe20008000838 */
[----:B------:R-:W-:Y:S02]  /*e9e0*/  UMOV UR11, 0x40000040 ;  /* 0x40000040000b7882 */ /* 0x000fe40000000000 */
        /* <DEDUP_REMOVED lines=25> */
[----:B------:R-:W-:Y:S01]  /*eb80*/  UIADD3 UR10, UR10, 0x606, URZ ;  /* 0x000006060a0a7890 */ /* 0x000fe2000fffe03f */
[----:B------:R-:W-:Y:S02]  /*eb90*/  WARPGROUP.DEPBAR.LE gsb0, 0x0 ;  /* 0x00008000000079c5 */ /* 0x000fe40000010000 */
[----:B------:R-:W-:-:S14]  /*eba0*/  WARPGROUP.ARRIVE ;  /* 0x00000000000079c5 */ /* 0x000fdc0000000000 */
[----:B------:R-:W-:Y:S03]  /*ebb0*/  QGMMA.64x192x32.F32.E4M3.E4M3 R56, R48, gdesc[UR12], R56, gsb0 ;  /* 0x02e0000c30387df3 */ /* 0x000fe60008000838 */
        /* <DEDUP_REMOVED lines=54> */
.L_x_30:
[----:B------:R-:W-:-:S04]  /*ef20*/  ULEA UR5, UR4, UR36, 0x3 ;  /* 0x0000002404057291 */ /* 0x000fc8000f8e183f */
[----:B------:R-:W-:-:S04]  /*ef30*/  UIADD3 UR5, UR5, 0x42028, URZ ;  /* 0x0004202805057890 */ /* 0x000fc8000fffe03f */
[----:B------:R-:W-:-:S09]  /*ef40*/  UPRMT UR5, URZ, 0x654, UR5 ;  /* 0x000006543f057896 */ /* 0x000fd20008000005 */
[----:B------:R-:W-:Y:S01]  /*ef50*/  SYNCS.ARRIVE.TRANS64.RED.A1T0 RZ, [UR5], RZ ;  /* 0x000000ffffff79a7 */ /* 0x000fe20008100405 */
[----:B------:R-:W-:Y:S05]  /*ef60*/  @P1 BRA `(.L_x_31) ;  /* 0x0000000000041947 */ /* 0x000fea0003800000 */
[----:B------:R-:W-:Y:S01]  /*ef70*/  BPT.TRAP 0x1 ;  /* 0x000000040000795c */ /* 0x000fe20000300000 */
.L_x_31:
[----:B------:R-:W-:-:S04]  /*ef80*/  UIADD3 UR4, UR4, 0x1, URZ ;  /* 0x0000000104047890 */ /* 0x000fc8000fffe03f */
[----:B------:R-:W-:-:S04]  /*ef90*/  UISETP.NE.AND UP0, UPT, UR4, 0x5, UPT ;  /* 0x000000050400788c */ /* 0x000fc8000bf05270 */
[----:B------:R-:W-:Y:S01]  /*efa0*/  USEL UR5, UR4, URZ, UP0 ;  /* 0x0000003f04057287 */ /* 0x000fe20008000000 */
[----:B------:R-:W-:Y:S11]  /*efb0*/  @!P0 BRA `(.L_x_32) ;  /* 0x0000000000048947 */ /* 0x000ff60003800000 */
[----:B------:R-:W-:Y:S01]  /*efc0*/  BPT.TRAP 0x1 ;  /* 0x000000040000795c */ /* 0x000fe20000300000 */
.L_x_32:
[----:B------:R-:W-:-:S04]  /*efd0*/  ULEA UR4, UR5, UR36, 0x3 ;  /* 0x0000002405047291 */ /* 0x000fc8000f8e183f */
[----:B------:R-:W-:-:S04]  /*efe0*/  UIADD3 UR4, UR4, 0x42028, URZ ;  /* 0x0004202804047890 */ /* 0x000fc8000fffe03f */
[----:B------:R-:W-:-:S09]  /*eff0*/  UPRMT UR4, URZ, 0x654, UR4 ;  /* 0x000006543f047896 */ /* 0x000fd20008000004 */
[----:B------:R-:W-:Y:S01]  /*f000*/  SYNCS.ARRIVE.TRANS64.RED.A1T0 RZ, [UR4], RZ ;  /* 0x000000ffffff79a7 */ /* 0x000fe20008100404 */
[----:B------:R-:W-:Y:S05]  /*f010*/  @P1 BRA `(.L_x_33) ;  /* 0x0000000000041947 */ /* 0x000fea0003800000 */
[----:B------:R-:W-:Y:S01]  /*f020*/  BPT.TRAP 0x1 ;  /* 0x000000040000795c */ /* 0x000fe20000300000 */
.L_x_33:
[----:B------:R-:W-:Y:S01]  /*f030*/  UIADD3 UR4, UR5, 0x1, URZ ;  /* 0x0000000105047890 */ /* 0x000fe2000fffe03f */
[C---:B-----5:R-:W-:Y:S01]  /*f040*/  ISETP.GT.AND P2, PT, R3.reuse, 0x2, PT ;  /* 0x000000020300780c */ /* 0x060fe20003f44270 */
[----:B------:R-:W-:Y:S01]  /*f050*/  UIADD3 UR5, UR7, 0x1, URZ ;  /* 0x0000000107057890 */ /* 0x000fe2000fffe03f */
[----:B------:R-:W-:Y:S01]  /*f060*/  VIADD R3, R3, 0xffffffff ;  /* 0xffffffff03037836 */ /* 0x000fe20000000000 */
[----:B------:R-:W-:Y:S01]  /*f070*/  UISETP.NE.AND UP0, UPT, UR4, 0x5, UPT ;  /* 0x000000050400788c */ /* 0x000fe2000bf05270 */
[----:B-1----:R-:W-:Y:S01]  /*f080*/  IMAD.MOV.U32 R6, RZ, RZ, R2 ;  /* 0x000000ffff067224 */ /* 0x002fe200078e0002 */
[----:B------:R-:W-:Y:S01]  /*f090*/  UISETP.NE.AND UP2, UPT, UR5, 0x5, UPT ;  /* 0x000000050500788c */ /* 0x000fe2000bf45270 */
[----:B------:R-:W-:Y:S01]  /*f0a0*/  MOV R5, R0 ;  /* 0x0000000000057202 */ /* 0x000fe20000000f00 */
[----:B------:R-:W-:Y:S02]  /*f0b0*/  USEL UR4, UR4, URZ, UP0 ;  /* 0x0000003f04047287 */ /* 0x000fe40008000000 */
[----:B------:R-:W-:-:S02]  /*f0c0*/  USEL UR7, URZ, 0x1, UP2 ;  /* 0x000000013f077887 */ /* 0x000fc40009000000 */
[----:B------:R-:W-:-:S04]  /*f0d0*/  USEL UR5, UR5, URZ, UP2 ;  /* 0x0000003f05057287 */ /* 0x000fc80009000000 */
[----:B------:R-:W-:Y:S01]  /*f0e0*/  LOP3.LUT R4, R4, UR7, RZ, 0x3c, !PT ;  /* 0x0000000704047c12 */ /* 0x000fe2000f8e3cff */
[----:B------:R-:W-:Y:S07]  /*f0f0*/  @P2 BRA `(.L_x_34) ;  /* 0xffffff8400ec2947 */ /* 0x000fee000383ffff */
.L_x_23:
[----:B------:R-:W1:Y:S01]  /*f100*/  SHFL.BFLY PT, R4, R153, 0x1, 0x1f ;  /* 0x0c201f0099047f89 */ /* 0x000e6200000e0000 */
[----:B------:R-:W-:Y:S01]  /*f110*/  BSSY B0, `(.L_x_35) ;  /* 0x0000023000007945 */ /* 0x000fe20003800000 */
[----:B------:R-:W-:Y:S02]  /*f120*/  IMAD.MOV.U32 R9, RZ, RZ, 0x7f800000 ;  /* 0x7f800000ff097424 */ /* 0x000fe400078e00ff */
[----:B------:R-:W3:Y:S01]  /*f130*/  SHFL.BFLY PT, R3, R152, 0x1, 0x1f ;  /* 0x0c201f0098037f89 */ /* 0x000ee200000e0000 */
[----:B------:R-:W-:Y:S02]  /*f140*/  IMAD.MOV.U32 R8, RZ, RZ, 0x3f800000 ;  /* 0x3f800000ff087424 */ /* 0x000fe400078e00ff */
[----:B------:R-:W-:Y:S02]  /*f150*/  IMAD.MOV.U32 R11, RZ, RZ, 0x7f800000 ;  /* 0x7f800000ff0b7424 */ /* 0x000fe400078e00ff */
[----:B-1----:R-:W-:Y:S01]  /*f160*/  FADD R4, R4, R153 ;  /* 0x0000009904047221 */ /* 0x002fe20000000000 */
[----:B---3--:R-:W-:-:S04]  /*f170*/  FADD R16, R3, R152 ;  /* 0x0000009803107221 */ /* 0x008fc80000000000 */
[----:B------:R-:W1:Y:S01]  /*f180*/  SHFL.BFLY PT, R5, R4, 0x2, 0x1f ;  /* 0x0c401f0004057f89 */ /* 0x000e6200000e0000 */
[----:B------:R-:W-:-:S03]  /*f190*/  IMAD.MOV.U32 R3, RZ, RZ, 0x3f800000 ;  /* 0x3f800000ff037424 */ /* 0x000fc600078e00ff */
[----:B------:R-:W3:Y:S01]  /*f1a0*/  SHFL.BFLY PT, R17, R16, 0x2, 0x1f ;  /* 0x0c401f0010117f89 */ /* 0x000ee200000e0000 */
[C---:B-1----:R-:W-:Y:S01]  /*f1b0*/  FSETP.NE.AND P0, PT, R4.reuse, -R5, PT ;  /* 0x800000050400720b */ /* 0x042fe20003f05000 */
[----:B------:R-:W-:Y:S01]  /*f1c0*/  FADD R6, R4, R5 ;  /* 0x0000000504067221 */ /* 0x000fe20000000000 */
[----:B---3--:R-:W-:-:S11]  /*f1d0*/  FADD R7, R16, R17 ;  /* 0x0000001110077221 */ /* 0x008fd60000000000 */
[----:B------:R-:W-:Y:S05]  /*f1e0*/  @!P0 BRA `(.L_x_36) ;  /* 0x0000000000548947 */ /* 0x000fea0003800000 */
[----:B------:R-:W-:Y:S01]  /*f1f0*/  VIADD R3, R6, 0x1800000 ;  /* 0x0180000006037836 */ /* 0x000fe20000000000 */
[----:B------:R-:W-:Y:S04]  /*f200*/  BSSY B1, `(.L_x_37) ;  /* 0x000000c000017945 */ /* 0x000fe80003800000 */
[----:B------:R-:W-:-:S04]  /*f210*/  LOP3.LUT R3, R3, 0x7f800000, RZ, 0xc0, !PT ;  /* 0x7f80000003037812 */ /* 0x000fc800078ec0ff */
[----:B------:R-:W-:-:S13]  /*f220*/  ISETP.GT.U32.AND P0, PT, R3, 0x1ffffff, PT ;  /* 0x01ffffff0300780c */ /* 0x000fda0003f04070 */
[----:B------:R-:W-:Y:S05]  /*f230*/  @P0 BRA `(.L_x_38) ;  /* 0x0000000000100947 */ /* 0x000fea0003800000 */
[----:B------:R-:W-:Y:S01]  /*f240*/  IMAD.MOV.U32 R4, RZ, RZ, R6 ;  /* 0x000000ffff047224 */ /* 0x000fe200078e0006 */
[----:B------:R-:W-:-:S07]  /*f250*/  MOV R15, 0xf270 ;  /* 0x0000f270000f7802 */ /* 0x000fce0000000f00 */
[----:B--2---:R-:W-:Y:S05]  /*f260*/  CALL.REL.NOINC `($__internal_0_$__cuda_sm20_rcp_rn_f32_slowpath) ;  /* 0x0000003c00ec7944 */ /* 0x004fea0003c00000 */
[----:B------:R-:W-:Y:S05]  /*f270*/  BRA `(.L_x_39) ;  /* 0x0000000000107947 */ /* 0x000fea0003800000 */
.L_x_38:
[----:B------:R-:W1:Y:S02]  /*f280*/  MUFU.RCP R3, R6 ;  /* 0x0000000600037308 */ /* 0x000e640000001000 */
[----:B-1----:R-:W-:-:S04]  /*f290*/  FFMA R4, R6, R3, -1 ;  /* 0xbf80000006047423 */ /* 0x002fc80000000003 */
[----:B------:R-:W-:-:S04]  /*f2a0*/  FADD.FTZ R4, -R4, -RZ ;  /* 0x800000ff04047221 */ /* 0x000fc80000010100 */
[----:B------:R-:W-:-:S07]  /*f2b0*/  FFMA R3, R3, R4, R3 ;  /* 0x0000000403037223 */ /* 0x000fce0000000003 */
.L_x_39:
[----:B------:R-:W-:Y:S05]  /*f2c0*/  BSYNC B1 ;  /* 0x0000000000017941 */ /* 0x000fea0003800000 */
.L_x_37:
[----:B------:R-:W-:Y:S01]  /*f2d0*/  FSETP.GEU.AND P0, PT, |R6|, 1.175494350822287508e-38, PT ;  /* 0x008000000600780b */ /* 0x000fe20003f0e200 */
[----:B------:R-:W-:-:S12]  /*f2e0*/  ULDC UR4, c[0x0][0x600] ;  /* 0x0001800000047ab9 */ /* 0x000fd80000000800 */
[----:B------:R-:W-:-:S04]  /*f2f0*/  @!P0 FMUL R6, R6, 16777216 ;  /* 0x4b80000006068820 */ /* 0x000fc80000400000 */
[----:B------:R-:W1:Y:S02]  /*f300*/  MUFU.LG2 R4, R6 ;  /* 0x0000000600047308 */ /* 0x000e640000000c00 */
[----:B-1----:R-:W-:-:S04]  /*f310*/  @!P0 FADD R4, R4, -24 ;  /* 0xc1c0000004048421 */ /* 0x002fc80000000000 */
[----:B------:R-:W-:-:S04]  /*f320*/  FMUL R11, R4, 0.69314718246459960938 ;  /* 0x3f317218040b7820 */ /* 0x000fc80000400000 */
[----:B------:R-:W-:-:S07]  /*f330*/  FFMA R11, R2, UR4, R11 ;  /* 0x00000004020b7c23 */ /* 0x000fce000800000b */
.L_x_36:
[----:B------:R-:W-:Y:S05]  /*f340*/  BSYNC B0 ;  /* 0x0000000000007941 */ /* 0x000fea0003800000 */
.L_x_35:
[----:B--2---:R-:W2:Y:S01]  /*f350*/  LDL.LU R56, [R1] ;  /* 0x0000000001387983 */ /* 0x004ea20000300800 */
[----:B------:R-:W-:-:S03]  /*f360*/  ULDC UR4, c[0x0][0x608] ;  /* 0x0001820000047ab9 */ /* 0x000fc60000000800 */
[----:B------:R-:W3:Y:S04]  /*f370*/  LDL.LU R55, [R1+0x4] ;  /* 0x0000040001377983 */ /* 0x000ee80000300800 */
[----:B------:R-:W4:Y:S04]  /*f380*/  LDL.LU R54, [R1+0x10] ;  /* 0x0000100001367983 */ /* 0x000f280000300800 */
[----:B------:R-:W5:Y:S04]  /*f390*/  LDL.LU R53, [R1+0x14] ;  /* 0x0000140001357983 */ /* 0x000f680000300800 */
        /* <DEDUP_REMOVED lines=43> */
[----:B------:R-:W5:Y:S01]  /*f650*/  LDL.LU R2, [R1+0x174] ;  /* 0x0001740001027983 */ /* 0x000f620000300800 */
[----:B------:R-:W-:Y:S01]  /*f660*/  FSETP.NE.AND P0, PT, R16, -R17, PT ;  /* 0x800000111000720b */ /* 0x000fe20003f05000 */
[----:B------:R-:W-:Y:S01]  /*f670*/  FMUL R3, R3, UR4 ;  /* 0x0000000403037c20 */ /* 0x000fe20008400000 */
[----:B------:R-:W-:Y:S03]  /*f680*/  BSSY B0, `(.L_x_40) ;  /* 0x0000048000007945 */ /* 0x000fe60003800000 */
[-C--:B--2---:R-:W-:Y:S01]  /*f690*/  FMUL R65, R56, R3.reuse ;  /* 0x0000000338417220 */ /* 0x084fe20000400000 */
[-C--:B---3--:R-:W-:Y:S01]  /*f6a0*/  FMUL R64, R55, R3.reuse ;  /* 0x0000000337407220 */ /* 0x088fe20000400000 */
[-C--:B----4-:R-:W-:Y:S01]  /*f6b0*/  FMUL R62, R54, R3.reuse ;  /* 0x00000003363e7220 */ /* 0x090fe20000400000 */
[-C--:B-----5:R-:W-:Y:S01]  /*f6c0*/  FMUL R63, R53, R3.reuse ;  /* 0x00000003353f7220 */ /* 0x0a0fe20000400000 */
[-C--:B------:R-:W-:Y:S01]  /*f6d0*/  FMUL R60, R52, R3.reuse ;  /* 0x00000003343c7220 */ /* 0x080fe20000400000 */
        /* <DEDUP_REMOVED lines=42> */
[----:B------:R-:W-:Y:S01]  /*f980*/  FMUL R36, R2, R3 ;  /* 0x0000000302247220 */ /* 0x000fe20000400000 */
[----:B------:R-:W-:Y:S06]  /*f990*/  @!P0 BRA `(.L_x_41) ;  /* 0x0000000000588947 */ /* 0x000fec0003800000 */
[----:B------:R-:W-:Y:S01]  /*f9a0*/  IADD3 R2, R7, 0x1800000, RZ ;  /* 0x0180000007027810 */ /* 0x000fe20007ffe0ff */
[----:B------:R-:W-:Y:S03]  /*f9b0*/  BSSY B1, `(.L_x_42) ;  /* 0x000000d000017945 */ /* 0x000fe60003800000 */
[----:B------:R-:W-:-:S04]  /*f9c0*/  LOP3.LUT R2, R2, 0x7f800000, RZ, 0xc0, !PT ;  /* 0x7f80000002027812 */ /* 0x000fc800078ec0ff */
[----:B------:R-:W-:-:S13]  /*f9d0*/  ISETP.GT.U32.AND P0, PT, R2, 0x1ffffff, PT ;  /* 0x01ffffff0200780c */ /* 0x000fda0003f04070 */
[----:B------:R-:W-:Y:S05]  /*f9e0*/  @P0 BRA `(.L_x_43) ;  /* 0x0000000000140947 */ /* 0x000fea0003800000 */
[----:B------:R-:W-:Y:S01]  /*f9f0*/  IMAD.MOV.U32 R4, RZ, RZ, R7 ;  /* 0x000000ffff047224 */ /* 0x000fe200078e0007 */
[----:B------:R-:W-:-:S07]  /*fa00*/  MOV R15, 0xfa20 ;  /* 0x0000fa20000f7802 */ /* 0x000fce0000000f00 */
[----:B------:R-:W-:Y:S05]  /*fa10*/  CALL.REL.NOINC `($__internal_0_$__cuda_sm20_rcp_rn_f32_slowpath) ;  /* 0x0000003800007944 */ /* 0x000fea0003c00000 */
[----:B------:R-:W-:Y:S01]  /*fa20*/  IMAD.MOV.U32 R8, RZ, RZ, R3 ;  /* 0x000000ffff087224 */ /* 0x000fe200078e0003 */
[----:B------:R-:W-:Y:S06]  /*fa30*/  BRA `(.L_x_44) ;  /* 0x0000000000107947 */ /* 0x000fec0003800000 */
.L_x_43:
[----:B------:R-:W1:Y:S02]  /*fa40*/  MUFU.RCP R8, R7 ;  /* 0x0000000700087308 */ /* 0x000e640000001000 */
[----:B-1----:R-:W-:-:S04]  /*fa50*/  FFMA R2, R7, R8, -1 ;  /* 0xbf80000007027423 */ /* 0x002fc80000000008 */
[----:B------:R-:W-:-:S04]  /*fa60*/  FADD.FTZ R3, -R2, -RZ ;  /* 0x800000ff02037221 */ /* 0x000fc80000010100 */
[----:B------:R-:W-:-:S07]  /*fa70*/  FFMA R8, R8, R3, R8 ;  /* 0x0000000308087223 */ /* 0x000fce0000000008 */
.L_x_44:
[----:B------:R-:W-:Y:S05]  /*fa80*/  BSYNC B1 ;  /* 0x0000000000017941 */ /* 0x000fea0003800000 */
.L_x_42:
[----:B------:R-:W-:Y:S01]  /*fa90*/  FSETP.GEU.AND P0, PT, |R7|, 1.175494350822287508e-38, PT ;  /* 0x008000000700780b */ /* 0x000fe20003f0e200 */
[----:B------:R-:W-:-:S12]  /*faa0*/  ULDC UR4, c[0x0][0x600] ;  /* 0x0001800000047ab9 */ /* 0x000fd80000000800 */
[----:B------:R-:W-:-:S04]  /*fab0*/  @!P0 FMUL R7, R7, 16777216 ;  /* 0x4b80000007078820 */ /* 0x000fc80000400000 */
[----:B------:R-:W1:Y:S02]  /*fac0*/  MUFU.LG2 R2, R7 ;  /* 0x0000000700027308 */ /* 0x000e640000000c00 */
[----:B-1----:R-:W-:-:S04]  /*fad0*/  @!P0 FADD R2, R2, -24 ;  /* 0xc1c0000002028421 */ /* 0x002fc80000000000 */
[----:B------:R-:W-:-:S04]  /*fae0*/  FMUL R9, R2, 0.69314718246459960938 ;  /* 0x3f31721802097820 */ /* 0x000fc80000400000 */
[----:B------:R-:W-:-:S07]  /*faf0*/  FFMA R9, R0, UR4, R9 ;  /* 0x0000000400097c23 */ /* 0x000fce0008000009 */
.L_x_41:
[----:B------:R-:W-:Y:S05]  /*fb00*/  BSYNC B0 ;  /* 0x0000000000007941 */ /* 0x000fea0003800000 */
.L_x_40:
[----:B------:R-:W-:Y:S01]  /*fb10*/  UIADD3 UR4, UR37, -0x1, URZ ;  /* 0xffffffff25047890 */ /* 0x000fe2000fffe03f */
[----:B------:R-:W1:Y:S01]  /*fb20*/  S2R R68, SR_TID.X ;  /* 0x0000000000447919 */ /* 0x000e620000002100 */
[----:B------:R-:W-:Y:S01]  /*fb30*/  ULDC UR5, c[0x0][0x608] ;  /* 0x0001820000057ab9 */ /* 0x000fe20000000800 */
[----:B------:R-:W-:Y:S01]  /*fb40*/  ULDC.64 UR8, c[0x0][0x208] ;  /* 0x0000820000087ab9 */ /* 0x000fe20000000a00 */
[----:B------:R-:W-:Y:S02]  /*fb50*/  FMUL R8, R8, UR5 ;  /* 0x0000000508087c20 */ /* 0x000fe40008400000 */
[----:B------:R-:W-:Y:S01]  /*fb60*/  ISETP.NE.AND P0, PT, RZ, UR4, PT ;  /* 0x00000004ff007c0c */ /* 0x000fe2000bf05270 */
[----:B------:R-:W-:-:S03]  /*fb70*/  ULEA UR4, UR37, UR36, 0x3 ;  /* 0x0000002425047291 */ /* 0x000fc6000f8e183f */
[----:B------:R-:W-:-:S04]  /*fb80*/  SEL R0, RZ, 0x1, P0 ;  /* 0x00000001ff007807 */ /* 0x000fc80000000000 */
[----:B------:R-:W-:-:S04]  /*fb90*/  SHF.L.U32 R0, R0, 0x1f, RZ ;  /* 0x0000001f00007819 */ /* 0x000fc800000006ff */
[----:B------:R-:W2:Y:S01]  /*fba0*/  SYNCS.PHASECHK.TRANS64.TRYWAIT P0, [UR4+0x42098], R0 ;  /* 0x04209800ff0075a7 */ /* 0x000ea20008000144 */
[C---:B-1----:R-:W-:Y:S02]  /*fbb0*/  LOP3.LUT P1, RZ, R68.reuse, 0x3, RZ, 0xc0, !PT ;  /* 0x0000000344ff7812 */ /* 0x042fe4000782c0ff */
[----:B------:R-:W-:Y:S01]  /*fbc0*/  LOP3.LUT R67, R68, 0x7f, RZ, 0xc0, !PT ;  /* 0x0000007f44437812 */ /* 0x000fe200078ec0ff */
[----:B--2---:R-:W-:Y:S10]  /*fbd0*/  @!P0 BRA `(.L_x_45) ;  /* 0x0000003400008947 */ /* 0x004ff40003800000 */
.L_x_97:
[----:B------:R-:W-:Y:S01]  /*fbe0*/  USHF.L.U32 UR42, UR42, 0x6, URZ ;  /* 0x000000062a2a7899 */ /* 0x000fe2000800063f */
[----:B------:R-:W-:Y:S01]  /*fbf0*/  BSSY B0, `(.L_x_46) ;  /* 0x0000018000007945 */ /* 0x000fe20003800000 */
[----:B------:R-:W-:Y:S02]  /*fc00*/  SHF.R.U32.HI R68, RZ, 0x2, R68 ;  /* 0x00000002ff447819 */ /* 0x000fe40000011644 */
[----:B------:R-:W-:Y:S01]  /*fc10*/  SHF.R.U32.HI R69, RZ, 0x5, R67 ;  /* 0x00000005ff457819 */ /* 0x000fe20000011643 */
[----:B------:R-:W-:Y:S07]  /*fc20*/  @P1 BRA `(.L_x_47) ;  /* 0x0000000000501947 */ /* 0x000fee0003800000 */
[----:B------:R-:W2:Y:S01]  /*fc30*/  S2UR UR4, SR_CTAID.Y ;  /* 0x00000000000479c3 */ /* 0x000ea20000002600 */
[----:B-1----:R-:W-:Y:S01]  /*fc40*/  IMAD.SHL.U32 R3, R69, 0x10, RZ ;  /* 0x0000001045037824 */ /* 0x002fe200078e00ff */
[----:B------:R-:W-:Y:S01]  /*fc50*/  LOP3.LUT R0, R68, 0x7, RZ, 0xc0, !PT ;  /* 0x0000000744007812 */ /* 0x000fe200078ec0ff */
[----:B------:R-:W-:-:S03]  /*fc60*/  ULDC.64 UR6, c[0x0][0x688] ;  /* 0x0001a20000067ab9 */ /* 0x000fc60000000a00 */
[----:B------:R-:W-:Y:S02]  /*fc70*/  LOP3.LUT R0, R3, 0xfffffff0, R0, 0xe2, !PT ;  /* 0xfffffff003007812 */ /* 0x000fe400078ee200 */
[----:B------:R-:W1:Y:S03]  /*fc80*/  S2UR UR5, SR_CTAID.Z ;  /* 0x00000000000579c3 */ /* 0x000e660000002700 */
[----:B------:R-:W-:-:S04]  /*fc90*/  VIADD R3, R0, UR42 ;  /* 0x0000002a00037c36 */ /* 0x000fc80008000000 */
[----:B------:R-:W-:Y:S01]  /*fca0*/  VIADD R2, R3, 0x8 ;  /* 0x0000000803027836 */ /* 0x000fe20000000000 */
[----:B--2---:R-:W-:-:S04]  /*fcb0*/  UIMAD UR4, UR4, UR6, UR42 ;  /* 0x00000006040472a4 */ /* 0x004fc8000f8e022a */
[----:B-1----:R-:W-:-:S03]  /*fcc0*/  UIMAD UR4, UR5, UR7, UR4 ;  /* 0x00000007050472a4 */ /* 0x002fc6000f8e0204 */
[----:B------:R-:W-:Y:S02]  /*fcd0*/  ULDC UR5, c[0x0][0x288] ;  /* 0x0000a20000057ab9 */ /* 0x000fe40000000800 */
[----:B------:R-:W-:Y:S02]  /*fce0*/  ISETP.GE.U32.AND P0, PT, R3, UR5, PT ;  /* 0x0000000503007c0c */ /* 0x000fe4000bf06070 */
[----:B------:R-:W-:Y:S02]  /*fcf0*/  IADD3 R0, P2, R0, UR4, RZ ;  /* 0x0000000400007c10 */ /* 0x000fe4000ff5e0ff */
[----:B------:R-:W-:Y:S01]  /*fd00*/  ISETP.GE.U32.AND P1, PT, R2, UR5, PT ;  /* 0x0000000502007c0c */ /* 0x000fe2000bf26070 */
[----:B------:R-:W-:Y:S02]  /*fd10*/  ULDC.64 UR4, c[0x0][0x680] ;  /* 0x0001a00000047ab9 */ /* 0x000fe40000000a00 */
[----:B------:R-:W-:Y:S01]  /*fd20*/  IMAD.X R3, RZ, RZ, RZ, P2 ;  /* 0x000000ffff037224 */ /* 0x000fe200010e06ff */
[----:B------:R-:W-:-:S04]  /*fd30*/  LEA R2, P2, R0, UR4, 0x2 ;  /* 0x0000000400027c11 */ /* 0x000fc8000f8410ff */
[----:B------:R-:W-:-:S05]  /*fd40*/  LEA.HI.X R3, R0, UR5, R3, 0x2, P2 ;  /* 0x0000000500037c11 */ /* 0x000fca00090f1403 */
[----:B------:R2:W-:Y:S04]  /*fd50*/  @!P0 STG.E desc[UR8][R2.64], R11 ;  /* 0x0000000b02008986 */ /* 0x0005e8000c101908 */
[----:B------:R2:W-:Y:S02]  /*fd60*/  @!P1 STG.E desc[UR8][R2.64+0x20], R9 ;  /* 0x0000200902009986 */ /* 0x0005e4000c101908 */
.L_x_47:
[----:B------:R-:W-:Y:S05]  /*fd70*/  BSYNC B0 ;  /* 0x0000000000007941 */ /* 0x000fea0003800000 */
.L_x_46:
[----:B------:R-:W3:Y:S01]  /*fd80*/  LDL.LU R71, [R1+0x8] ;  /* 0x0000080001477983 */ /* 0x000ee20000300800 */
[----:B------:R-:W-:-:S03]  /*fd90*/  ULDC.64 UR4, c[0x0][0x730] ;  /* 0x0001cc0000047ab9 */ /* 0x000fc60000000a00 */
        /* <DEDUP_REMOVED lines=37> */
[----:B--2---:R-:W2:Y:S04]  /*fff0*/  LDL.LU R11, [R1+0x138] ;  /* 0x00013800010b7983 */ /* 0x004ea80000300800 */
[----:B------:R-:W2:Y:S04]  /*10000*/  LDL.LU R10, [R1+0x13c] ;  /* 0x00013c00010a7983 */ /* 0x000ea80000300800 */
[----:B------:R-:W2:Y:S04]  /*10010*/  LDL.LU R9, [R1+0x148] ;  /* 0x0001480001097983 */ /* 0x000ea80000300800 */
[----:B------:R-:W2:Y:S04]  /*10020*/  LDL.LU R7, [R1+0x14c] ;  /* 0x00014c0001077983 */ /* 0x000ea80000300800 */
[----:B------:R-:W2:Y:S04]  /*10030*/  LDL.LU R6, [R1+0x158] ;  /* 0x0001580001067983 */ /* 0x000ea80000300800 */
[----:B------:R-:W2:Y:S04]  /*10040*/  LDL.LU R5, [R1+0x15c] ;  /* 0x00015c0001057983 */ /* 0x000ea80000300800 */
[----:B------:R-:W2:Y:S04]  /*10050*/  LDL.LU R4, [R1+0x168] ;  /* 0x0001680001047983 */ /* 0x000ea80000300800 */
[----:B-1----:R-:W2:Y:S04]  /*10060*/  LDL.LU R3, [R1+0x16c] ;  /* 0x00016c0001037983 */ /* 0x002ea80000300800 */
[----:B------:R-:W2:Y:S04]  /*10070*/  LDL.LU R2, [R1+0x178] ;  /* 0x0001780001027983 */ /* 0x000ea80000300800 */
[----:B------:R-:W2:Y:S01]  /*10080*/  LDL.LU R0, [R1+0x17c] ;  /* 0x00017c0001007983 */ /* 0x000ea20000300800 */
[----:B------:R-:W-:-:S04]  /*10090*/  ISETP.NE.U32.AND P0, PT, RZ, UR4, PT ;  /* 0x00000004ff007c0c */ /* 0x000fc8000bf05070 */
[----:B------:R-:W-:Y:S01]  /*100a0*/  ISETP.NE.AND.EX P0, PT, RZ, UR5, PT, P0 ;  /* 0x00000005ff007c0c */ /* 0x000fe2000bf05300 */
        /* <DEDUP_REMOVED lines=38> */
[-C--:B--2---:R-:W-:Y:S01]  /*10310*/  FMUL R147, R11, R8.reuse ;  /* 0x000000080b937220 */ /* 0x084fe20000400000 */
        /* <DEDUP_REMOVED lines=9> */
[----:B------:R-:W-:Y:S06]  /*103b0*/  @P0 BRA `(.L_x_48) ;  /* 0x0000000000200947 */ /* 0x000fec0003800000 */
[----:B------:R-:W-:Y:S02]  /*103c0*/  ULDC.64 UR4, c[0x0][0x728] ;  /* 0x0001ca0000047ab9 */ /* 0x000fe40000000a00 */
[----:B------:R-:W-:-:S04]  /*103d0*/  ISETP.NE.U32.AND P0, PT, RZ, UR4, PT ;  /* 0x00000004ff007c0c */ /* 0x000fc8000bf05070 */
[----:B------:R-:W-:-:S13]  /*103e0*/  ISETP.NE.AND.EX P0, PT, RZ, UR5, PT, P0 ;  /* 0x00000005ff007c0c */ /* 0x000fda000bf05300 */
[----:B------:R-:W-:Y:S05]  /*103f0*/  @!P0 BRA `(.L_x_49) ;  /* 0x00000000000c8947 */ /* 0x000fea0003800000 */
[----:B------:R-:W1:Y:S02]  /*10400*/  LDC.64 R2, c[0x0][0x728] ;  /* 0x0001ca00ff027b82 */ /* 0x000e640000000a00 */
[----:B-1----:R2:W5:Y:S01]  /*10410*/  LDG.E R2, desc[UR8][R2.64] ;  /* 0x0000000802027981 */ /* 0x002562000c1e1900 */
[----:B------:R-:W-:Y:S05]  /*10420*/  BRA `(.L_x_48) ;  /* 0x0000000000047947 */ /* 0x000fea0003800000 */
.L_x_49:
[----:B------:R-:W1:Y:S02]  /*10430*/  LDC R2, c[0x0][0x720] ;  /* 0x0001c800ff027b82 */ /* 0x000e640000000800 */
.L_x_48:
[----:B------:R-:W-:Y:S02]  /*10440*/  MOV R0, RZ ;  /* 0x000000ff00007202 */ /* 0x000fe40000000f00 */
[----:B-1---5:R-:W-:Y:S02]  /*10450*/  MOV R98, R2 ;  /* 0x0000000200627202 */ /* 0x022fe40000000f00 */
[----:B------:R-:W-:-:S13]  /*10460*/  LOP3.LUT P0, RZ, R0, 0x1bf, RZ, 0xc0, !PT ;  /* 0x000001bf00ff7812 */ /* 0x000fda000780c0ff */
[----:B------:R-:W-:Y:S05]  /*10470*/  @!P0 BRA `(.L_x_50) ;  /* 0x0000000000408947 */ /* 0x000fea0003800000 */
[----:B------:R-:W-:Y:S01]  /*10480*/  MOV R0, 0x0 ;  /* 0x0000000000007802 */ /* 0x000fe20000000f00 */
[----:B------:R-:W-:Y:S01]  /*10490*/  ULDC.64 UR4, c[0x4][0x70] ;  /* 0x01001c0000047ab9 */ /* 0x000fe20000000a00 */
[----:B------:R-:W-:Y:S01]  /*104a0*/  ULDC.64 UR6, c[0x4][0x8] ;  /* 0x0100020000067ab9 */ /* 0x000fe20000000a00 */
[----:B------:R-:W-:Y:S01]  /*104b0*/  IMAD.U32 R4, RZ, RZ, UR4 ;  /* 0x00000004ff047e24 */ /* 0x000fe2000f8e00ff */
[----:B--2---:R1:W2:Y:S01]  /*104c0*/  LDC.64 R2, c[0x4][R0] ;  /* 0x0100000000027b82 */ /* 0x0042a20000000a00 */
[----:B------:R-:W-:Y:S01]  /*104d0*/  IMAD.U32 R5, RZ, RZ, UR5 ;  /* 0x00000005ff057e24 */ /* 0x000fe2000f8e00ff */
[----:B------:R-:W-:Y:S01]  /*104e0*/  ULDC.64 UR4, c[0x4][0x78] ;  /* 0x01001e0000047ab9 */ /* 0x000fe20000000a00 */
[----:B------:R-:W-:Y:S01]  /*104f0*/  IMAD.U32 R10, RZ, RZ, UR6 ;  /* 0x00000006ff0a7e24 */ /* 0x000fe2000f8e00ff */
[----:B------:R-:W-:Y:S01]  /*10500*/  MOV R8, 0x70 ;  /* 0x0000007000087802 */ /* 0x000fe20000000f00 */
[----:B------:R-:W-:Y:S02]  /*10510*/  IMAD.U32 R6, RZ, RZ, UR4 ;  /* 0x00000004ff067e24 */ /* 0x000fe4000f8e00ff */
[----:B------:R-:W-:-:S02]  /*10520*/  IMAD.U32 R7, RZ, RZ, UR5 ;  /* 0x00000005ff077e24 */ /* 0x000fc4000f8e00ff */
[----:B------:R-:W-:Y:S02]  /*10530*/  IMAD.U32 R11, RZ, RZ, UR7 ;  /* 0x00000007ff0b7e24 */ /* 0x000fe4000f8e00ff */
[----:B------:R-:W-:Y:S02]  /*10540*/  IMAD.MOV.U32 R12, RZ, RZ, 0x1 ;  /* 0x00000001ff0c7424 */ /* 0x000fe400078e00ff */
[----:B-1----:R-:W-:-:S07]  /*10550*/  IMAD.MOV.U32 R13, RZ, RZ, RZ ;  /* 0x000000ffff0d7224 */ /* 0x002fce00078e00ff */
[----:B------:R-:W-:-:S07]  /*10560*/  LEPC R20, `(.L_x_50) ;  /* 0x000000001014794e */ /* 0x000fce0000000000 */
[----:B--2---:R-:W-:Y:S05]  /*10570*/  CALL.ABS.NOINC R2 ;  /* 0x0000000002007343 */ /* 0x004fea0003c00000 */
.L_x_50:
[----:B------:R-:W-:Y:S01]  /*10580*/  UIADD3 UR4, UR37, -0x1, URZ ;  /* 0xffffffff25047890 */ /* 0x000fe2000fffe03f */
[----:B------:R-:W-:-:S05]  /*10590*/  IMAD.U32 R66, RZ, RZ, UR36 ;  /* 0x00000024ff427e24 */ /* 0x000fca000f8e00ff */
[----:B--2---:R-:W-:-:S04]  /*105a0*/  IMAD.U32 R3, RZ, RZ, UR4 ;  /* 0x00000004ff037e24 */ /* 0x004fc8000f8e00ff */
[----:B------:R-:W-:-:S05]  /*105b0*/  IMAD R66, R3, 0x2200, R66 ;  /* 0x0000220003427824 */ /* 0x000fca00078e0242 */
[----:B------:R-:W-:-:S13]  /*105c0*/  LOP3.LUT P0, RZ, R66, 0x1b0, RZ, 0xc0, !PT ;  /* 0x000001b042ff7812 */ /* 0x000fda000780c0ff */
[----:B------:R-:W-:Y:S05]  /*105d0*/  @!P0 BRA `(.L_x_51) ;  /* 0x0000000000408947 */ /* 0x000fea0003800000 */
[----:B------:R-:W-:Y:S01]  /*105e0*/  MOV R0, 0x0 ;  /* 0x0000000000007802 */ /* 0x000fe20000000f00 */
[----:B------:R-:W-:Y:S01]  /*105f0*/  ULDC.64 UR4, c[0x4][0x70] ;  /* 0x01001c0000047ab9 */ /* 0x000fe20000000a00 */
[----:B------:R-:W-:Y:S01]  /*10600*/  ULDC.64 UR6, c[0x4][0x78] ;  /* 0x01001e0000067ab9 */ /* 0x000fe20000000a00 */
[----:B------:R-:W-:Y:S01]  /*10610*/  IMAD.U32 R4, RZ, RZ, UR4 ;  /* 0x00000004ff047e24 */ /* 0x000fe2000f8e00ff */
[----:B------:R1:W2:Y:S01]  /*10620*/  LDC.64 R2, c[0x4][R0] ;  /* 0x0100000000027b82 */ /* 0x0002a20000000a00 */
[----:B------:R-:W-:Y:S01]  /*10630*/  IMAD.U32 R5, RZ, RZ, UR5 ;  /* 0x00000005ff057e24 */ /* 0x000fe2000f8e00ff */
[----:B------:R-:W-:Y:S01]  /*10640*/  ULDC.64 UR4, c[0x4][0x10] ;  /* 0x0100040000047ab9 */ /* 0x000fe20000000a00 */
[----:B------:R-:W-:Y:S01]  /*10650*/  MOV R6, UR6 ;  /* 0x0000000600067c02 */ /* 0x000fe20008000f00 */
[----:B------:R-:W-:Y:S02]  /*10660*/  IMAD.U32 R7, RZ, RZ, UR7 ;  /* 0x00000007ff077e24 */ /* 0x000fe4000f8e00ff */
[----:B------:R-:W-:-:S02]  /*10670*/  IMAD.U32 R10, RZ, RZ, UR4 ;  /* 0x00000004ff0a7e24 */ /* 0x000fc4000f8e00ff */
[----:B------:R-:W-:Y:S02]  /*10680*/  IMAD.U32 R11, RZ, RZ, UR5 ;  /* 0x00000005ff0b7e24 */ /* 0x000fe4000f8e00ff */
[----:B------:R-:W-:Y:S02]  /*10690*/  IMAD.MOV.U32 R8, RZ, RZ, 0x70 ;  /* 0x00000070ff087424 */ /* 0x000fe400078e00ff */
[----:B------:R-:W-:Y:S02]  /*106a0*/  IMAD.MOV.U32 R12, RZ, RZ, 0x1 ;  /* 0x00000001ff0c7424 */ /* 0x000fe400078e00ff */
[----:B-1----:R-:W-:-:S07]  /*106b0*/  IMAD.MOV.U32 R13, RZ, RZ, RZ ;  /* 0x000000ffff0d7224 */ /* 0x002fce00078e00ff */
[----:B------:R-:W-:-:S07]  /*106c0*/  LEPC R20, `(.L_x_51) ;  /* 0x000000001014794e */ /* 0x000fce0000000000 */
[----:B--2---:R-:W-:Y:S05]  /*106d0*/  CALL.ABS.NOINC R2 ;  /* 0x0000000002007343 */ /* 0x004fea0003c00000 */
.L_x_51:
[----:B------:R-:W1:Y:S01]  /*106e0*/  S2R R4, SR_TID.X ;  /* 0x0000000000047919 */ /* 0x000e620000002100 */
[----:B------:R-:W-:Y:S01]  /*106f0*/  ULDC.64 UR4, c[0x0][0x730] ;  /* 0x0001cc0000047ab9 */ /* 0x000fe20000000a00 */
[----:B------:R-:W-:Y:S01]  /*10700*/  VIADD R67, R67, 0x1f ;  /* 0x0000001f43437836 */ /* 0x000fe20000000000 */
[----:B------:R-:W-:Y:S01]  /*10710*/  ISETP.NE.U32.AND P0, PT, RZ, UR4, PT ;  /* 0x00000004ff007c0c */ /* 0x000fe2000bf05070 */
[----:B------:R-:W-:Y:S01]  /*10720*/  IMAD.SHL.U32 R68, R68, 0x40, RZ ;  /* 0x0000004044447824 */ /* 0x000fe200078e00ff */
[----:B------:R-:W-:Y:S02]  /*10730*/  BSSY B0, `(.L_x_52) ;  /* 0x000000f000007945 */ /* 0x000fe40003800000 */
[----:B------:R-:W-:-:S13]  /*10740*/  ISETP.NE.AND.EX P0, PT, RZ, UR5, PT, P0 ;  /* 0x00000005ff007c0c */ /* 0x000fda000bf05300 */
[----:B------:R-:W2:Y:S01]  /*10750*/  @P0 LDC R98, c[0x0][0x720] ;  /* 0x0001c800ff620b82 */ /* 0x000ea20000000800 */
[----:B------:R-:W-:Y:S02]  /*10760*/  ISETP.GT.U32.AND P0, PT, R67, 0x3e, PT ;  /* 0x0000003e4300780c */ /* 0x000fe40003f04070 */
[C---:B-1----:R-:W-:Y:S01]  /*10770*/  SHF.L.U32 R0, R4.reuse, 0x1, RZ ;  /* 0x0000000104007819 */ /* 0x042fe200000006ff */
[----:B------:R-:W-:-:S03]  /*10780*/  IMAD.SHL.U32 R3, R4, 0x10, RZ ;  /* 0x0000001004037824 */ /* 0x000fc600078e00ff */
[----:B------:R-:W-:Y:S02]  /*10790*/  LOP3.LUT R2, R0, 0x6, RZ, 0xc0, !PT ;  /* 0x0000000600027812 */ /* 0x000fe400078ec0ff */
[----:B------:R-:W-:-:S03]  /*107a0*/  LOP3.LUT R3, R3, 0x180, RZ, 0xc0, !PT ;  /* 0x0000018003037812 */ /* 0x000fc600078ec0ff */
[----:B------:R-:W-:Y:S01]  /*107b0*/  IMAD R2, R69, 0x400, R2 ;  /* 0x0000040045027824 */ /* 0x000fe200078e0202 */
[----:B------:R-:W-:Y:S02]  /*107c0*/  LOP3.LUT R0, R3, 0x30, R0, 0xf8, !PT ;  /* 0x0000003003007812 */ /* 0x000fe400078ef800 */
[----:B------:R-:W-:Y:S01]  /*107d0*/  LOP3.LUT R3, R68, 0x40, RZ, 0xc0, !PT ;  /* 0x0000004044037812 */ /* 0x000fe200078ec0ff */
[----:B--2---:R-:W-:-:S03]  /*107e0*/  FMUL R65, R65, R98 ;  /* 0x0000006241417220 */ /* 0x004fc60000400000 */
[----:B------:R-:W-:Y:S01]  /*107f0*/  IADD3 R3, R0, R2, R3 ;  /* 0x0000000200037210 */ /* 0x000fe20007ffe003 */
[----:B------:R-:W-:Y:S06]  /*10800*/  @P0 BRA `(.L_x_53) ;  /* 0x0000000000040947 */ /* 0x000fec0003800000 */
[----:B------:R-:W-:-:S04]  /*10810*/  DEPBAR.LE SB0, 0x1 ;  /* 0x000080400000791a */ /* 0x000fc80000000000 */
.L_x_53:
[----:B------:R-:W-:Y:S05]  /*10820*/  BSYNC B0 ;  /* 0x0000000000007941 */ /* 0x000fea0003800000 */
.L_x_52:
[----:B------:R-:W-:Y:S05]  /*10830*/  WARPSYNC.ALL ;  /* 0x0000000000007948 */ /* 0x000fea0003800000 */
[----:B------:R-:W-:Y:S01]  /*10840*/  BAR.SYNC.DEFER_BLOCKING 0x1, 0x80 ;  /* 0x0042000000007b1d */ /* 0x000fe20000010000 */
[----:B------:R-:W-:Y:S01]  /*10850*/  R2P PR, R4, 0x18 ;  /* 0x0000001804007804 */ /* 0x000fe20000000000 */
        /* <DEDUP_REMOVED lines=95> */
[----:B------:R-:W-:Y:S01]  /*10e50*/  F2FP.SATFINITE.E4M3.F32.PACK_AB_MERGE_C R98, R5, R0, RZ ;  /* 0x000000000562723e */ /* 0x000fe200048070ff */
[----:B------:R-:W-:Y:S01]  /*10e60*/  IMAD.MOV.U32 R0, RZ, RZ, 0x10 ;  /* 0x00000010ff007424 */ /* 0x000fe200078e00ff */
[----:B------:R-:W-:Y:S01]  /*10e70*/  F2FP.SATFINITE.E4M3.F32.PACK_AB_MERGE_C R64, R64, R65, RZ ;  /* 0x000000414040723e */ /* 0x000fe200048070ff */
[----:B------:R-:W-:Y:S01]  /*10e80*/  IMAD.IADD R3, R66, 0x1, R3 ;  /* 0x0000000142037824 */ /* 0x000fe200078e0203 */
[----:B------:R-:W-:Y:S01]  /*10e90*/  F2FP.SATFINITE.E4M3.F32.PACK_AB_MERGE_C R62, R63, R62, RZ ;  /* 0x0000003e3f3e723e */ /* 0x000fe200048070ff */
[----:B------:R-:W-:Y:S01]  /*10ea0*/  BSSY B0, `(.L_x_54) ;  /* 0x0000055000007945 */ /* 0x000fe20003800000 */
[----:B------:R-:W-:Y:S01]  /*10eb0*/  SEL R0, R0, 0xfffffff0, !P3 ;  /* 0xfffffff000007807 */ /* 0x000fe20005800000 */
[----:B------:R-:W-:Y:S01]  /*10ec0*/  VIADD R5, R3, 0x20 ;  /* 0x0000002003057836 */ /* 0x000fe20000000000 */
[----:B------:R-:W-:Y:S01]  /*10ed0*/  F2FP.SATFINITE.E4M3.F32.PACK_AB_MERGE_C R100, R7, R2, RZ ;  /* 0x000000020764723e */ /* 0x000fe200048070ff */
[----:B------:R-:W-:Y:S01]  /*10ee0*/  @P4 VIADD R5, R3, 0xffffffe0 ;  /* 0xffffffe003054836 */ /* 0x000fe20000000000 */
[----:B------:R-:W-:Y:S01]  /*10ef0*/  F2FP.SATFINITE.E4M3.F32.PACK_AB_MERGE_C R61, R61, R60, RZ ;  /* 0x0000003c3d3d723e */ /* 0x000fe200048070ff */
[----:B------:R1:W-:Y:S01]  /*10f00*/  STS.U16 [R3], R64 ;  /* 0x0000004003007388 */ /* 0x0003e20000000400 */
[----:B------:R-:W-:Y:S01]  /*10f10*/  F2FP.SATFINITE.E4M3.F32.PACK_AB_MERGE_C R9, R9, R4, RZ ;  /* 0x000000040909723e */ /* 0x000fe200048070ff */
[----:B------:R-:W-:Y:S01]  /*10f20*/  IMAD.IADD R7, R0, 0x1, R5 ;  /* 0x0000000100077824 */ /* 0x000fe200078e0205 */
[----:B------:R-:W-:Y:S01]  /*10f30*/  F2FP.SATFINITE.E4M3.F32.PACK_AB_MERGE_C R59, R59, R58, RZ ;  /* 0x0000003a3b3b723e */ /* 0x000fe200048070ff */
[----:B------:R1:W-:Y:S01]  /*10f40*/  STS.U16 [R3+0x200], R98 ;  /* 0x0002006203007388 */ /* 0x0003e20000000400 */
[----:B------:R-:W-:-:S02]  /*10f50*/  F2FP.SATFINITE.E4M3.F32.PACK_AB_MERGE_C R11, R11, R6, RZ ;  /* 0x000000060b0b723e */ /* 0x000fc400048070ff */
[----:B------:R-:W-:Y:S01]  /*10f60*/  IADD3 R2, R3, R0, RZ ;  /* 0x0000000003027210 */ /* 0x000fe20007ffe0ff */
[----:B------:R1:W-:Y:S01]  /*10f70*/  STS.U16 [R3+0x8], R62 ;  /* 0x0000083e03007388 */ /* 0x0003e20000000400 */
[----:B------:R-:W-:Y:S02]  /*10f80*/  F2FP.SATFINITE.E4M3.F32.PACK_AB_MERGE_C R56, R56, R57, RZ ;  /* 0x000000393838723e */ /* 0x000fe400048070ff */
[----:B------:R-:W-:Y:S01]  /*10f90*/  F2FP.SATFINITE.E4M3.F32.PACK_AB_MERGE_C R8, R13, R8, RZ ;  /* 0x000000080d08723e */ /* 0x000fe200048070ff */
[----:B------:R1:W-:Y:S01]  /*10fa0*/  STS.U16 [R3+0x208], R100 ;  /* 0x0002086403007388 */ /* 0x0003e20000000400 */
[----:B------:R-:W-:Y:S02]  /*10fb0*/  F2FP.SATFINITE.E4M3.F32.PACK_AB_MERGE_C R54, R54, R55, RZ ;  /* 0x000000373636723e */ /* 0x000fe400048070ff */
[----:B------:R-:W-:Y:S01]  /*10fc0*/  F2FP.SATFINITE.E4M3.F32.PACK_AB_MERGE_C R10, R15, R10, RZ ;  /* 0x0000000a0f0a723e */ /* 0x000fe200048070ff */
[----:B------:R1:W-:Y:S01]  /*10fd0*/  STS.U16 [R2], R61 ;  /* 0x0000003d02007388 */ /* 0x0003e20000000400 */
[----:B------:R-:W-:-:S02]  /*10fe0*/  F2FP.SATFINITE.E4M3.F32.PACK_AB_MERGE_C R52, R53, R52, RZ ;  /* 0x000000343534723e */ /* 0x000fc400048070ff */
[----:B------:R-:W-:Y:S01]  /*10ff0*/  F2FP.SATFINITE.E4M3.F32.PACK_AB_MERGE_C R12, R21, R12, RZ ;  /* 0x0000000c150c723e */ /* 0x000fe200048070ff */
[----:B------:R1:W-:Y:S01]  /*11000*/  STS.U16 [R2+0x200], R9 ;  /* 0x0002000902007388 */ /* 0x0003e20000000400 */
[----:B------:R-:W-:Y:S02]  /*11010*/  F2FP.SATFINITE.E4M3.F32.PACK_AB_MERGE_C R50, R51, R50, RZ ;  /* 0x000000323332723e */ /* 0x000fe400048070ff */
[----:B------:R-:W-:Y:S01]  /*11020*/  F2FP.SATFINITE.E4M3.F32.PACK_AB_MERGE_C R14, R67, R14, RZ ;  /* 0x0000000e430e723e */ /* 0x000fe200048070ff */
[----:B------:R1:W-:Y:S01]  /*11030*/  STS.U16 [R2+0x8], R59 ;  /* 0x0000083b02007388 */ /* 0x0003e20000000400 */
[----:B------:R-:W-:Y:S02]  /*11040*/  F2FP.SATFINITE.E4M3.F32.PACK_AB_MERGE_C R68, R49, R68, RZ ;  /* 0x000000443144723e */ /* 0x000fe400048070ff */
[----:B------:R-:W-:Y:S01]  /*11050*/  F2FP.SATFINITE.E4M3.F32.PACK_AB_MERGE_C R20, R20, R69, RZ ;  /* 0x000000451414723e */ /* 0x000fe200048070ff */
[----:B------:R1:W-:Y:S01]  /*11060*/  STS.U16 [R2+0x208], R11 ;  /* 0x0002080b02007388 */ /* 0x0003e20000000400 */
[----:B------:R-:W-:-:S02]  /*11070*/  F2FP.SATFINITE.E4M3.F32.PACK_AB_MERGE_C R48, R48, R45, RZ ;  /* 0x0000002d3030723e */ /* 0x000fc400048070ff */
[----:B------:R-:W-:Y:S01]  /*11080*/  F2FP.SATFINITE.E4M3.F32.PACK_AB_MERGE_C R70, R47, R70, RZ ;  /* 0x000000462f46723e */ /* 0x000fe200048070ff */
[----:B------:R1:W-:Y:S01]  /*11090*/  STS.U16 [R5], R56 ;  /* 0x0000003805007388 */ /* 0x0003e20000000400 */
        /* <DEDUP_REMOVED lines=8> */
[----:B------:R1:W-:Y:S01]  /*11120*/  STS.U16 [R5+0x208], R10 ;  /* 0x0002080a05007388 */ /* 0x0003e20000000400 */
[----:B------:R-:W-:Y:S02]  /*11130*/  F2FP.SATFINITE.E4M3.F32.PACK_AB_MERGE_C R40, R40, R79, RZ ;  /* 0x0000004f2828723e */ /* 0x000fe400048070ff */
[----:B------:R-:W-:Y:S01]  /*11140*/  F2FP.SATFINITE.E4M3.F32.PACK_AB_MERGE_C R78, R77, R78, RZ ;  /* 0x0000004e4d4e723e */ /* 0x000fe200048070ff */
[----:B------:R1:W-:Y:S01]  /*11150*/  STS.U16 [R7], R52 ;  /* 0x0000003407007388 */ /* 0x0003e20000000400 */
        /* <DEDUP_REMOVED lines=11> */
[----:B------:R-:W-:Y:S01]  /*11210*/  @!PT LDS RZ, [RZ] ;  /* 0x00000000fffff984 */ /* 0x000fe20000000800 */
[----:B------:R-:W-:Y:S01]  /*11220*/  @!PT LDS RZ, [RZ] ;  /* 0x00000000fffff984 */ /* 0x000fe20000000800 */
[----:B------:R-:W-:Y:S01]  /*11230*/  @!PT LDS RZ, [RZ] ;  /* 0x00000000fffff984 */ /* 0x000fe20000000800 */
[----:B------:R-:W-:Y:S01]  /*11240*/  @!PT LDS RZ, [RZ] ;  /* 0x00000000fffff984 */ /* 0x000fe20000000800 */
[----:B------:R2:W-:Y:S06]  /*11250*/  MEMBAR.ALL.CTA ;  /* 0x0000000000007992 */ /* 0x0005ec0000008000 */
[----:B--2---:R-:W2:Y:S01]  /*11260*/  FENCE.VIEW.ASYNC.S ;  /* 0x00000000000073c6 */ /* 0x004ea20000000000 */
[----:B------:R-:W-:-:S02]  /*11270*/  F2FP.SATFINITE.E4M3.F32.PACK_AB_MERGE_C R25, R26, R25, RZ ;  /* 0x000000191a19723e */ /* 0x000fc400048070ff */
[----:B------:R-:W-:Y:S02]  /*11280*/  F2FP.SATFINITE.E4M3.F32.PACK_AB_MERGE_C R89, R86, R89, RZ ;  /* 0x000000595659723e */ /* 0x000fe400048070ff */
[----:B------:R-:W-:Y:S02]  /*11290*/  F2FP.SATFINITE.E4M3.F32.PACK_AB_MERGE_C R27, R28, R27, RZ ;  /* 0x0000001b1c1b723e */ /* 0x000fe400048070ff */
[----:B------:R-:W-:Y:S02]  /*112a0*/  F2FP.SATFINITE.E4M3.F32.PACK_AB_MERGE_C R91, R88, R91, RZ ;  /* 0x0000005b585b723e */ /* 0x000fe400048070ff */
[----:B------:R-:W-:Y:S02]  /*112b0*/  F2FP.SATFINITE.E4M3.F32.PACK_AB_MERGE_C R30, R30, R29, RZ ;  /* 0x0000001d1e1e723e */ /* 0x000fe400048070ff */
[----:B------:R-:W-:Y:S02]  /*112c0*/  F2FP.SATFINITE.E4M3.F32.PACK_AB_MERGE_C R90, R90, R93, RZ ;  /* 0x0000005d5a5a723e */ /* 0x000fe400048070ff */
[----:B------:R-:W-:-:S02]  /*112d0*/  F2FP.SATFINITE.E4M3.F32.PACK_AB_MERGE_C R32, R32, R31, RZ ;  /* 0x0000001f2020723e */ /* 0x000fc400048070ff */
[----:B------:R-:W-:Y:S02]  /*112e0*/  F2FP.SATFINITE.E4M3.F32.PACK_AB_MERGE_C R92, R92, R95, RZ ;  /* 0x0000005f5c5c723e */ /* 0x000fe400048070ff */
[----:B------:R-:W-:Y:S02]  /*112f0*/  F2FP.SATFINITE.E4M3.F32.PACK_AB_MERGE_C R34, R34, R33, RZ ;  /* 0x000000212222723e */ /* 0x000fe400048070ff */
[----:B------:R-:W-:Y:S02]  /*11300*/  F2FP.SATFINITE.E4M3.F32.PACK_AB_MERGE_C R94, R94, R97, RZ ;  /* 0x000000615e5e723e */ /* 0x000fe400048070ff */
[----:B------:R-:W-:Y:S02]  /*11310*/  F2FP.SATFINITE.E4M3.F32.PACK_AB_MERGE_C R36, R36, R35, RZ ;  /* 0x000000232424723e */ /* 0x000fe400048070ff */
[----:B------:R-:W-:Y:S01]  /*11320*/  F2FP.SATFINITE.E4M3.F32.PACK_AB_MERGE_C R96, R96, R99, RZ ;  /* 0x000000636060723e */ /* 0x000fe200048070ff */
[----:B--2---:R-:W-:Y:S06]  /*11330*/  BAR.SYNC.DEFER_BLOCKING 0x1, 0x80 ;  /* 0x0042000000007b1d */ /* 0x004fec0000010000 */
[----:B-1----:R-:W-:Y:S05]  /*11340*/  @P0 BRA `(.L_x_55) ;  /* 0x0000000000280947 */ /* 0x002fea0003800000 */
[----:B------:R-:W-:Y:S01]  /*11350*/  S2UR UR44, SR_CTAID.Z ;  /* 0x00000000002c79c3 */ /* 0x000fe20000002700 */
[----:B------:R-:W-:Y:S01]  /*11360*/  ULDC.64 UR4, c[0x0][0x198] ;  /* 0x0000660000047ab9 */ /* 0x000fe20000000a00 */
[----:B------:R-:W-:Y:S01]  /*11370*/  R2UR UR40, R66 ;  /* 0x00000000422872ca */ /* 0x000fe200000e0000 */
[----:B------:R-:W-:Y:S01]  /*11380*/  UIADD3 UR4, UP0, UR4, 0x670, URZ ;  /* 0x0000067004047890 */ /* 0x000fe2000ff1e03f */
[----:B------:R-:W-:-:S03]  /*11390*/  UMOV UR41, URZ ;  /* 0x0000003f00297c82 */ /* 0x000fc60008000000 */
[----:B------:R-:W-:Y:S01]  /*113a0*/  UIADD3.X UR5, URZ, UR5, URZ, UP0, !UPT ;  /* 0x000000053f057290 */ /* 0x000fe200087fe43f */
[----:B------:R-:W1:Y:S08]  /*113b0*/  S2UR UR43, SR_CTAID.Y ;  /* 0x00000000002b79c3 */ /* 0x000e700000002600 */
[----:B-1----:R1:W-:Y:S01]  /*113c0*/  UTMASTG.4D [UR40], [UR4] ;  /* 0x00000028040073b5 */ /* 0x0023e20008018000 */
[----:B------:R0:W-:Y:S01]  /*113d0*/  UTMACMDFLUSH ;  /* 0x00000000000079b7 */ /* 0x0001e20000000000 */
[----:B-1----:R-:W-:-:S04]  /*113e0*/  DEPBAR.LE SB0, 0x1 ;  /* 0x000080400000791a */ /* 0x002fc80000000000 */
.L_x_55:
[----:B------:R-:W-:Y:S05]  /*113f0*/  BSYNC B0 ;  /* 0x0000000000007941 */ /* 0x000fea0003800000 */
.L_x_54:
[----:B------:R-:W-:Y:S06]  /*11400*/  BAR.SYNC.DEFER_BLOCKING 0x1, 0x80 ;  /* 0x0042000000007b1d */ /* 0x000fec0000010000 */
[----:B------:R-:W-:Y:S01]  /*11410*/  BSSY B0, `(.L_x_56) ;  /* 0x0000024000007945 */ /* 0x000fe20003800000 */
[----:B------:R1:W-:Y:S04]  /*11420*/  STS.U16 [R3+0x1000], R68 ;  /* 0x0010004403007388 */ /* 0x0003e80000000400 */
        /* <DEDUP_REMOVED lines=14> */
[----:B------:R1:W-:Y:S01]  /*11510*/  STS.U16 [R7+0x1208], R80 ;  /* 0x0012085007007388 */ /* 0x0003e20000000400 */
[----:B------:R-:W-:Y:S01]  /*11520*/  @!PT LDS RZ, [RZ] ;  /* 0x00000000fffff984 */ /* 0x000fe20000000800 */
[----:B------:R-:W-:Y:S01]  /*11530*/  @!PT LDS RZ, [RZ] ;  /* 0x00000000fffff984 */ /* 0x000fe20000000800 */
[----:B------:R-:W-:Y:S01]  /*11540*/  @!PT LDS RZ, [RZ] ;  /* 0x00000000fffff984 */ /* 0x000fe20000000800 */
[----:B------:R-:W-:Y:S01]  /*11550*/  @!PT LDS RZ, [RZ] ;  /* 0x00000000fffff984 */ /* 0x000fe20000000800 */
[----:B------:R2:W-:Y:S06]  /*11560*/  MEMBAR.ALL.CTA ;  /* 0x0000000000007992 */ /* 0x0005ec0000008000 */
[----:B--2---:R-:W2:Y:S02]  /*11570*/  FENCE.VIEW.ASYNC.S ;  /* 0x00000000000073c6 */ /* 0x004ea40000000000 */
[----:B--2---:R-:W-:Y:S06]  /*11580*/  BAR.SYNC.DEFER_BLOCKING 0x1, 0x80 ;  /* 0x0042000000007b1d */ /* 0x004fec0000010000 */
[----:B-1----:R-:W-:Y:S05]  /*11590*/  @P0 BRA `(.L_x_57) ;  /* 0x00000000002c0947 */ /* 0x002fea0003800000 */
[----:B------:R-:W-:Y:S01]  /*115a0*/  S2UR UR44, SR_CTAID.Z ;  /* 0x00000000002c79c3 */ /* 0x000fe20000002700 */
[----:B------:R-:W-:Y:S01]  /*115b0*/  R2UR UR40, R66 ;  /* 0x00000000422872ca */ /* 0x000fe200000e0000 */
[----:B------:R-:W-:Y:S01]  /*115c0*/  ULDC.64 UR4, c[0x0][0x198] ;  /* 0x0000660000047ab9 */ /* 0x000fe20000000a00 */
[----:B------:R-:W-:Y:S01]  /*115d0*/  UMOV UR41, 0x40 ;  /* 0x0000004000297882 */ /* 0x000fe20000000000 */
[----:B------:R-:W-:-:S04]  /*115e0*/  UIADD3 UR4, UP0, UR4, 0x670, URZ ;  /* 0x0000067004047890 */ /* 0x000fc8000ff1e03f */
[----:B------:R-:W1:Y:S01]  /*115f0*/  S2UR UR43, SR_CTAID.Y ;  /* 0x00000000002b79c3 */ /* 0x000e620000002600 */
[----:B------:R-:W-:-:S05]  /*11600*/  UIADD3.X UR5, URZ, UR5, URZ, UP0, !UPT ;  /* 0x000000053f057290 */ /* 0x000fca00087fe43f */
[----:B------:R-:W-:-:S09]  /*11610*/  UIADD3 UR40, UR40, 0x1000, URZ ;  /* 0x0000100028287890 */ /* 0x000fd2000fffe03f */
[----:B-1----:R1:W-:Y:S01]  /*11620*/  UTMASTG.4D [UR40], [UR4] ;  /* 0x00000028040073b5 */ /* 0x0023e20008018000 */
[----:B------:R0:W-:Y:S01]  /*11630*/  UTMACMDFLUSH ;  /* 0x00000000000079b7 */ /* 0x0001e20000000000 */
[----:B-1----:R-:W-:-:S04]  /*11640*/  DEPBAR.LE SB0, 0x1 ;  /* 0x000080400000791a */ /* 0x002fc80000000000 */
.L_x_57:
[----:B------:R-:W-:Y:S05]  /*11650*/  BSYNC B0 ;  /* 0x0000000000007941 */ /* 0x000fea0003800000 */
.L_x_56:
[----:B------:R-:W-:Y:S06]  /*11660*/  BAR.SYNC.DEFER_BLOCKING 0x1, 0x80 ;  /* 0x0042000000007b1d */ /* 0x000fec0000010000 */
[----:B------:R-:W-:Y:S01]  /*11670*/  BSSY B0, `(.L_x_58) ;  /* 0x0000023000007945 */ /* 0x000fe20003800000 */
[----:B------:R1:W-:Y:S04]  /*11680*/  STS.U16 [R3], R22 ;  /* 0x0000001603007388 */ /* 0x0003e80000000400 */
[----:B------:R1:W-:Y:S04]  /*11690*/  STS.U16 [R3+0x200], R82 ;  /* 0x0002005203007388 */ /* 0x0003e80000000400 */
[----:B------:R1:W-:Y:S04]  /*116a0*/  STS.U16 [R3+0x8], R24 ;  /* 0x0000081803007388 */ /* 0x0003e80000000400 */
[----:B------:R1:W-:Y:S04]  /*116b0*/  STS.U16 [R3+0x208], R84 ;  /* 0x0002085403007388 */ /* 0x0003e80000000400 */
        /* <DEDUP_REMOVED lines=21> */
[----:B------:R-:W-:Y:S01]  /*11810*/  ULDC.64 UR4, c[0x0][0x198] ;  /* 0x0000660000047ab9 */ /* 0x000fe20000000a00 */
[----:B------:R-:W-:Y:S01]  /*11820*/  R2UR UR8, R66 ;  /* 0x00000000420872ca */ /* 0x000fe200000e0000 */
[----:B------:R-:W-:Y:S01]  /*11830*/  UIADD3 UR4, UP0, UR4, 0x670, URZ ;  /* 0x0000067004047890 */ /* 0x000fe2000ff1e03f */
[----:B------:R-:W-:Y:S01]  /*11840*/  UMOV UR9, 0x80 ;  /* 0x0000008000097882 */ /* 0x000fe20000000000 */
[----:B------:R-:W-:Y:S02]  /*11850*/  UMOV UR10, UR42 ;  /* 0x0000002a000a7c82 */ /* 0x000fe40008000000 */
[----:B------:R-:W-:Y:S01]  /*11860*/  UIADD3.X UR5, URZ, UR5, URZ, UP0, !UPT ;  /* 0x000000053f057290 */ /* 0x000fe200087fe43f */
[----:B------:R-:W1:Y:S08]  /*11870*/  S2UR UR11, SR_CTAID.Y ;  /* 0x00000000000b79c3 */ /* 0x000e700000002600 */
[----:B-1----:R1:W-:Y:S02]  /*11880*/  UTMASTG.4D [UR8], [UR4] ;  /* 0x00000008040073b5 */ /* 0x0023e40008018000 */
[----:B-1----:R0:W-:Y:S02]  /*11890*/  UTMACMDFLUSH ;  /* 0x00000000000079b7 */ /* 0x0021e40000000000 */
.L_x_59:
[----:B------:R-:W-:Y:S05]  /*118a0*/  BSYNC B0 ;  /* 0x0000000000007941 */ /* 0x000fea0003800000 */
.L_x_58:
[----:B------:R-:W-:Y:S01]  /*118b0*/  UIADD3 UR37, UR37, -0x1, URZ ;  /* 0xffffffff25257890 */ /* 0x000fe2000fffe03f */
[----:B------:R-:W-:-:S04]  /*118c0*/  DEPBAR.LE SB0, 0x0 ;  /* 0x000080000000791a */ /* 0x000fc80000000000 */
[----:B------:R-:W-:-:S04]  /*118d0*/  USHF.L.U32 UR4, UR37, 0x3, URZ ;  /* 0x0000000325047899 */ /* 0x000fc8000800063f */
[----:B------:R-:W-:-:S04]  /*118e0*/  ULOP3.LUT UR4, UR4, 0x8, URZ, 0xe2, !UPT ;  /* 0x0000000804047892 */ /* 0x000fc8000f8ee23f */
[----:B------:R-:W-:-:S06]  /*118f0*/  ULOP3.LUT UR4, UR4, 0x18, URZ, 0x3c, !UPT ;  /* 0x0000001804047892 */ /* 0x000fcc000f8e3c3f */
[----:B------:R-:W-:-:S04]  /*11900*/  IMAD.U32 R0, RZ, RZ, UR4 ;  /* 0x00000004ff007e24 */ /* 0x000fc8000f8e00ff */
[----:B------:R-:W-:Y:S01]  /*11910*/  SYNCS.ARRIVE.TRANS64.A1T0 RZ, [R0+UR36+0x42090], RZ ;  /* 0x042090ff00ff79a7 */ /* 0x000fe20008100024 */
[----:B------:R-:W-:Y:S05]  /*11920*/  EXIT ;  /* 0x000000000000794d */ /* 0x000fea0003800000 */
.L_x_6:
[----:B------:R-:W-:-:S08]  /*11930*/  UISETP.NE.AND UP0, UPT, UR5, 0x1, UPT ;  /* 0x000000010500788c */ /* 0x000fd0000bf05270 */
[----:B------:R-:W1:-:S00]  /*11940*/  USETMAXREG.DEALLOC.CTAPOOL 0x18 ;  /* 0x00000018000079c8 */ /* 0x000e4000080e0500 */
[----:B------:R-:W-:-:S13]  /*11950*/  PLOP3.LUT P0, PT, PT, PT, UP0, 0x80, 0x0 ;  /* 0x000000000000781c */ /* 0x000fda0003f0f008 */
[----:B------:R-:W-:Y:S05]  /*11960*/  @P0 EXIT ;  /* 0x000000000000094d */ /* 0x000fea0003800000 */
[----:B------:R-:W2:Y:S01]  /*11970*/  S2UR UR11, SR_CTAID.X ;  /* 0x00000000000b79c3 */ /* 0x000ea20000002500 */
[----:B------:R-:W-:Y:S01]  /*11980*/  ELECT P3, URZ, PT ;  /* 0x00000000003f782f */ /* 0x000fe20003860000 */
[----:B------:R-:W-:Y:S01]  /*11990*/  BSSY B0, `(.L_x_60) ;  /* 0x0000035000007945 */ /* 0x000fe20003800000 */
[----:B-1----:R-:W-:Y:S01]  /*119a0*/  IMAD.MOV.U32 R0, RZ, RZ, RZ ;  /* 0x000000ffff007224 */ /* 0x002fe200078e00ff */
[----:B------:R-:W-:Y:S01]  /*119b0*/  MOV R4, RZ ;  /* 0x000000ff00047202 */ /* 0x000fe20000000f00 */
[----:B------:R-:W-:-:S03]  /*119c0*/  IMAD.MOV.U32 R8, RZ, RZ, RZ ;  /* 0x000000ffff087224 */ /* 0x000fc600078e00ff */
[----:B------:R-:W1:Y:S08]  /*119d0*/  S2UR UR20, SR_CTAID.Y ;  /* 0x00000000001479c3 */ /* 0x000e700000002600 */
[----:B------:R-:W3:Y:S01]  /*119e0*/  S2UR UR21, SR_CTAID.Z ;  /* 0x00000000001579c3 */ /* 0x000ee20000002700 */
[----:B--2---:R-:W-:Y:S01]  /*119f0*/  USHF.L.U32 UR11, UR11, 0x7, URZ ;  /* 0x000000070b0b7899 */ /* 0x004fe2000800063f */
[----:B------:R-:W-:Y:S11]  /*11a00*/  @!P3 BRA `(.L_x_61) ;  /* 0x0000000000b4b947 */ /* 0x000ff60003800000 */
[----:B------:R-:W2:Y:S01]  /*11a10*/  S2R R5, SR_CgaCtaId ;  /* 0x0000000000057919 */ /* 0x000ea20000008800 */
[----:B------:R-:W-:Y:S01]  /*11a20*/  MOV R2, 0x400 ;  /* 0x0000040000027802 */ /* 0x000fe20000000f00 */
[----:B------:R-:W-:-:S03]  /*11a30*/  IMAD.MOV.U32 R4, RZ, RZ, 0x1 ;  /* 0x00000001ff047424 */ /* 0x000fc600078e00ff */
[----:B--2---:R-:W-:Y:S02]  /*11a40*/  LEA R5, R5, R2, 0x18 ;  /* 0x0000000205057211 */ /* 0x004fe400078ec0ff */
[----:B------:R-:W-:-:S04]  /*11a50*/  SHF.L.U32 R2, R4, 0x1f, RZ ;  /* 0x0000001f04027819 */ /* 0x000fc800000006ff */
[----:B------:R-:W2:Y:S02]  /*11a60*/  SYNCS.PHASECHK.TRANS64.TRYWAIT P0, [R5+URZ+0x42060], R2 ;  /* 0x04206002050075a7 */ /* 0x000ea4000800017f */
[----:B--2---:R-:W-:Y:S05]  /*11a70*/  @!P0 BRA `(.L_x_62) ;  /* 0x0000001400708947 */ /* 0x004fea0003800000 */
.L_x_98:
[----:B------:R-:W-:Y:S01]  /*11a80*/  ULOP3.LUT UR5, UR4, 0x2, URZ, 0xfc, !UPT ;  /* 0x0000000204057892 */ /* 0x000fe2000f8efc3f */
[----:B--2---:R-:W-:-:S03]  /*11a90*/  @P2 IMAD.MOV.U32 R2, RZ, RZ, 0x3000 ;  /* 0x00003000ff022424 */ /* 0x004fc600078e00ff */
[----:B------:R-:W-:Y:S01]  /*11aa0*/  UPRMT UR5, UR5, 0x9910, URZ ;  /* 0x0000991005057896 */ /* 0x000fe2000800003f */
[----:B------:R2:W-:Y:S03]  /*11ab0*/  @P2 SYNCS.ARRIVE.TRANS64 RZ, [R5+URZ+0x42050], R2 ;  /* 0x0420500205ff29a7 */ /* 0x0005e6000800003f */
[----:B------:R-:W-:-:S06]  /*11ac0*/  UISETP.NE.AND UP0, UPT, UR5, 0x2, UPT ;  /* 0x000000020500788c */ /* 0x000fcc000bf05270 */
[----:B------:R-:W-:-:S13]  /*11ad0*/  PLOP3.LUT P0, PT, PT, PT, UP0, 0x80, 0x0 ;  /* 0x000000000000781c */ /* 0x000fda0003f0f008 */
[----:B--2---:R-:W-:Y:S05]  /*11ae0*/  @P0 BRA `(.L_x_63) ;  /* 0x0000000000040947 */ /* 0x004fea0003800000 */
[----:B-1-3--:R-:W-:Y:S01]  /*11af0*/  BPT.TRAP 0x1 ;  /* 0x000000040000795c */ /* 0x00afe20000300000 */
.L_x_63:
[----:B------:R-:W-:-:S04]  /*11b00*/  LOP3.LUT P0, RZ, R3, 0x1f, RZ, 0xc0, !PT ;  /* 0x0000001f03ff7812 */ /* 0x000fc8000780c0ff */
[----:B------:R-:W-:-:S13]  /*11b10*/  PLOP3.LUT P0, PT, P0, P2, PT, 0x2a, 0x0 ;  /* 0x000000000000781c */ /* 0x000fda0000704572 */
[----:B------:R-:W-:Y:S05]  /*11b20*/  @P0 BRA `(.L_x_64) ;  /* 0x0000000000040947 */ /* 0x000fea0003800000 */
[----:B-1-3--:R-:W-:Y:S01]  /*11b30*/  BPT.TRAP 0x1 ;  /* 0x000000040000795c */ /* 0x00afe20000300000 */
.L_x_64:
[----:B------:R-:W-:Y:S01]  /*11b40*/  R2UR UR8, R5 ;  /* 0x00000000050872ca */ /* 0x000fe200000e0000 */
[----:B------:R-:W-:Y:S01]  /*11b50*/  ULDC.64 UR6, c[0x0][0x198] ;  /* 0x0000660000067ab9 */ /* 0x000fe20000000a00 */
[----:B------:R-:W-:Y:S01]  /*11b60*/  UMOV UR14, 0x0 ;  /* 0x00000000000e7882 */ /* 0x000fe20000000000 */
[----:B------:R-:W-:Y:S01]  /*11b70*/  UIADD3 UR6, UP0, UR6, 0xf0, URZ ;  /* 0x000000f006067890 */ /* 0x000fe2000ff1e03f */
[----:B------:R-:W-:Y:S01]  /*11b80*/  IMAD.MOV.U32 R8, RZ, RZ, 0x40 ;  /* 0x00000040ff087424 */ /* 0x000fe200078e00ff */
[----:B------:R-:W-:Y:S01]  /*11b90*/  UMOV UR15, 0x10000000 ;  /* 0x10000000000f7882 */ /* 0x000fe20000000000 */
[----:B------:R-:W-:Y:S01]  /*11ba0*/  UMOV UR10, URZ ;  /* 0x0000003f000a7c82 */ /* 0x000fe20008000000 */
[----:B------:R-:W-:Y:S01]  /*11bb0*/  UIADD3.X UR7, URZ, UR7, URZ, UP0, !UPT ;  /* 0x000000073f077290 */ /* 0x000fe200087fe43f */
[----:B------:R-:W-:Y:S01]  /*11bc0*/  IMAD.MOV.U32 R4, RZ, RZ, 0x1 ;  /* 0x00000001ff047424 */ /* 0x000fe200078e00ff */
[----:B-1----:R-:W-:Y:S01]  /*11bd0*/  UMOV UR12, UR20 ;  /* 0x00000014000c7c82 */ /* 0x002fe20008000000 */
[----:B---3--:R-:W-:Y:S01]  /*11be0*/  UMOV UR13, UR21 ;  /* 0x00000015000d7c82 */ /* 0x008fe20008000000 */
[----:B------:R-:W-:Y:S01]  /*11bf0*/  UMOV UR26, 0x40 ;  /* 0x00000040001a7882 */ /* 0x000fe20000000000 */
[----:B------:R-:W-:Y:S01]  /*11c00*/  UMOV UR27, UR11 ;  /* 0x0000000b001b7c82 */ /* 0x000fe20008000000 */
[----:B------:R-:W-:-:S02]  /*11c10*/  UIADD3 UR9, UR8, 0x42050, URZ ;  /* 0x0004205008097890 */ /* 0x000fc4000fffe03f */
[----:B------:R-:W-:Y:S02]  /*11c20*/  UIADD3 UR24, UR8, 0x1000, URZ ;  /* 0x0000100008187890 */ /* 0x000fe4000fffe03f */
[----:B------:R-:W-:Y:S01]  /*11c30*/  UIADD3 UR16, UR8, 0x2000, URZ ;  /* 0x0000200008107890 */ /* 0x000fe2000fffe03f */
[----:B------:R-:W-:Y:S01]  /*11c40*/  UMOV UR28, UR20 ;  /* 0x00000014001c7c82 */ /* 0x000fe20008000000 */
[----:B------:R-:W-:Y:S01]  /*11c50*/  UMOV UR29, UR21 ;  /* 0x00000015001d7c82 */ /* 0x000fe20008000000 */
[----:B------:R-:W-:Y:S01]  /*11c60*/  UMOV UR25, UR9 ;  /* 0x0000000900197c82 */ /* 0x000fe20008000000 */
[----:B------:R-:W-:Y:S01]  /*11c70*/  UMOV UR18, 0x80 ;  /* 0x0000008000127882 */ /* 0x000fe20000000000 */
[----:B------:R-:W-:Y:S01]  /*11c80*/  UMOV UR19, UR11 ;  /* 0x0000000b00137c82 */ /* 0x000fe20008000000 */
[----:B------:R-:W-:Y:S01]  /*11c90*/  UMOV UR17, UR9 ;  /* 0x0000000900117c82 */ /* 0x000fe20008000000 */
[----:B------:R2:W-:Y:S01]  /*11ca0*/  UTMALDG.4D [UR8], [UR6], desc[UR14] ;  /* 0x00000e08060075b4 */ /* 0x0005e20008019000 */
[----:B------:R2:W-:Y:S01]  /*11cb0*/  UTMALDG.4D [UR24], [UR6], desc[UR14] ;  /* 0x00000e18060075b4 */ /* 0x0005e20008019000 */
[----:B------:R2:W-:Y:S02]  /*11cc0*/  UTMALDG.4D [UR16], [UR6], desc[UR14] ;  /* 0x00000e10060075b4 */ /* 0x0005e40008019000 */
[----:B--2---:R-:W-:Y:S01]  /*11cd0*/  NOP ;  /* 0x0000000000007918 */ /* 0x004fe20000000000 */
.L_x_61:
[----:B-1-3--:R-:W-:Y:S05]  /*11ce0*/  BSYNC B0 ;  /* 0x0000000000007941 */ /* 0x00afea0003800000 */
.L_x_60:
[----:B------:R-:W1:Y:S01]  /*11cf0*/  LDC R2, c[0x0][0x28c] ;  /* 0x0000a300ff027b82 */ /* 0x000e620000000800 */
[----:B------:R-:W-:Y:S01]  /*11d00*/  BSSY B0, `(.L_x_65) ;  /* 0x0000031000007945 */ /* 0x000fe20003800000 */
[----:B-1----:R-:W-:-:S13]  /*11d10*/  ISETP.GT.AND P4, PT, R2, RZ, P3 ;  /* 0x000000ff0200720c */ /* 0x002fda0001f84270 */
[----:B------:R-:W-:Y:S05]  /*11d20*/  @!P4 BRA `(.L_x_66) ;  /* 0x0000000000b8c947 */ /* 0x000fea0003800000 */
[----:B------:R-:W1:Y:S01]  /*11d30*/  S2R R5, SR_CgaCtaId ;  /* 0x0000000000057919 */ /* 0x000e620000008800 */
[----:B------:R-:W-:-:S04]  /*11d40*/  MOV R0, 0x400 ;  /* 0x0000040000007802 */ /* 0x000fc80000000f00 */
[----:B-1----:R-:W-:Y:S01]  /*11d50*/  LEA R5, R5, R0, 0x18 ;  /* 0x0000000005057211 */ /* 0x002fe200078ec0ff */
[----:B------:R-:W-:-:S05]  /*11d60*/  IMAD.MOV.U32 R0, RZ, RZ, 0x1 ;  /* 0x00000001ff007424 */ /* 0x000fca00078e00ff */
[----:B------:R-:W-:-:S04]  /*11d70*/  SHF.L.U32 R0, R0, 0x1f, RZ ;  /* 0x0000001f00007819 */ /* 0x000fc800000006ff */
[----:B------:R-:W1:Y:S02]  /*11d80*/  SYNCS.PHASECHK.TRANS64.TRYWAIT P0, [R5+URZ+0x42028], R0 ;  /* 0x04202800050075a7 */ /* 0x000e64000800017f */
[----:B-1----:R-:W-:Y:S05]  /*11d90*/  @!P0 BRA `(.L_x_67) ;  /* 0x0000001000bc8947 */ /* 0x002fea0003800000 */
.L_x_99:
[----:B------:R-:W-:Y:S01]  /*11da0*/  ULOP3.LUT UR5, UR4, 0x2, URZ, 0xfc, !UPT ;  /* 0x0000000204057892 */ /* 0x000fe2000f8efc3f */
[----:B-1----:R-:W-:-:S03]  /*11db0*/  @P2 IMAD.MOV.U32 R0, RZ, RZ, 0xc000 ;  /* 0x0000c000ff002424 */ /* 0x002fc600078e00ff */
[----:B------:R-:W-:Y:S01]  /*11dc0*/  UPRMT UR5, UR5, 0x9910, URZ ;  /* 0x0000991005057896 */ /* 0x000fe2000800003f */
[----:B------:R1:W-:Y:S03]  /*11dd0*/  @P2 SYNCS.ARRIVE.TRANS64 RZ, [R5+URZ+0x42000], R0 ;  /* 0x0420000005ff29a7 */ /* 0x0003e6000800003f */
[----:B------:R-:W-:-:S06]  /*11de0*/  UISETP.NE.AND UP0, UPT, UR5, 0x2, UPT ;  /* 0x000000020500788c */ /* 0x000fcc000bf05270 */
[----:B------:R-:W-:-:S13]  /*11df0*/  PLOP3.LUT P0, PT, PT, PT, UP0, 0x80, 0x0 ;  /* 0x000000000000781c */ /* 0x000fda0003f0f008 */
[----:B-1----:R-:W-:Y:S05]  /*11e00*/  @P0 BRA `(.L_x_68) ;  /* 0x0000000000040947 */ /* 0x002fea0003800000 */
[----:B------:R-:W-:Y:S01]  /*11e10*/  BPT.TRAP 0x1 ;  /* 0x000000040000795c */ /* 0x000fe20000300000 */
.L_x_68:
[----:B------:R-:W-:-:S04]  /*11e20*/  LOP3.LUT P0, RZ, R3, 0x1f, RZ, 0xc0, !PT ;  /* 0x0000001f03ff7812 */ /* 0x000fc8000780c0ff */
[----:B------:R-:W-:-:S13]  /*11e30*/  PLOP3.LUT P0, PT, P0, P2, PT, 0x2a, 0x0 ;  /* 0x000000000000781c */ /* 0x000fda0000704572 */
[----:B------:R-:W-:Y:S05]  /*11e40*/  @P0 BRA `(.L_x_69) ;  /* 0x0000000000040947 */ /* 0x000fea0003800000 */
[----:B------:R-:W-:Y:S01]  /*11e50*/  BPT.TRAP 0x1 ;  /* 0x000000040000795c */ /* 0x000fe20000300000 */
.L_x_69:
[----:B------:R-:W-:Y:S01]  /*11e60*/  R2UR UR24, R5 ;  /* 0x00000000051872ca */ /* 0x000fe200000e0000 */
[----:B------:R-:W-:Y:S01]  /*11e70*/  ULDC.64 UR6, c[0x0][0x198] ;  /* 0x0000660000067ab9 */ /* 0x000fe20000000a00 */
[----:B------:R-:W-:Y:S01]  /*11e80*/  UMOV UR19, URZ ;  /* 0x0000003f00137c82 */ /* 0x000fe20008000000 */
[----:B------:R-:W-:Y:S01]  /*11e90*/  UIADD3 UR6, UP0, UR6, 0x1f0, URZ ;  /* 0x000001f006067890 */ /* 0x000fe2000ff1e03f */
[----:B------:R-:W-:Y:S01]  /*11ea0*/  MOV R0, 0x1 ;  /* 0x0000000100007802 */ /* 0x000fe20000000f00 */
[----:B------:R-:W-:Y:S01]  /*11eb0*/  UMOV UR8, 0x0 ;  /* 0x0000000000087882 */ /* 0x000fe20000000000 */
[----:B------:R-:W-:Y:S01]  /*11ec0*/  UMOV UR9, 0x10000000 ;  /* 0x1000000000097882 */ /* 0x000fe20000000000 */
[----:B------:R-:W-:Y:S01]  /*11ed0*/  UIADD3.X UR7, URZ, UR7, URZ, UP0, !UPT ;  /* 0x000000073f077290 */ /* 0x000fe200087fe43f */
[----:B------:R-:W-:Y:S01]  /*11ee0*/  UMOV UR18, URZ ;  /* 0x0000003f00127c82 */ /* 0x000fe20008000000 */
[----:B------:R-:W-:Y:S01]  /*11ef0*/  UMOV UR34, 0x40 ;  /* 0x0000004000227882 */ /* 0x000fe20000000000 */
[----:B------:R-:W-:Y:S01]  /*11f00*/  UMOV UR36, UR20 ;  /* 0x0000001400247c82 */ /* 0x000fe20008000000 */
[----:B------:R-:W-:-:S02]  /*11f10*/  UMOV UR37, UR21 ;  /* 0x0000001500257c82 */ /* 0x000fc40008000000 */
[----:B------:R-:W-:Y:S02]  /*11f20*/  UIADD3 UR16, UR24, 0x6000, URZ ;  /* 0x0000600018107890 */ /* 0x000fe4000fffe03f */
[----:B------:R-:W-:Y:S02]  /*11f30*/  UIADD3 UR17, UR24, 0x42000, URZ ;  /* 0x0004200018117890 */ /* 0x000fe4000fffe03f */
[----:B------:R-:W-:Y:S02]  /*11f40*/  UIADD3 UR32, UR24, 0xa000, URZ ;  /* 0x0000a00018207890 */ /* 0x000fe4000fffe03f */
[----:B------:R-:W-:Y:S01]  /*11f50*/  UIADD3 UR24, UR24, 0xe000, URZ ;  /* 0x0000e00018187890 */ /* 0x000fe2000fffe03f */
[----:B------:R-:W-:Y:S02]  /*11f60*/  UMOV UR35, UR19 ;  /* 0x0000001300237c82 */ /* 0x000fe40008000000 */
[----:B------:R-:W-:Y:S01]  /*11f70*/  UMOV UR33, UR17 ;  /* 0x0000001100217c82 */ /* 0x000fe20008000000 */
[----:B------:R-:W-:Y:S01]  /*11f80*/  UMOV UR26, 0x80 ;  /* 0x00000080001a7882 */ /* 0x000fe20000000000 */
[----:B------:R-:W-:Y:S01]  /*11f90*/  UMOV UR28, UR20 ;  /* 0x00000014001c7c82 */ /* 0x000fe20008000000 */
[----:B------:R-:W-:Y:S01]  /*11fa0*/  UMOV UR29, UR21 ;  /* 0x00000015001d7c82 */ /* 0x000fe20008000000 */
[----:B------:R-:W-:Y:S01]  /*11fb0*/  UMOV UR27, UR19 ;  /* 0x00000013001b7c82 */ /* 0x000fe20008000000 */
[----:B------:R1:W-:Y:S01]  /*11fc0*/  UTMALDG.4D [UR16], [UR6], desc[UR8] ;  /* 0x00000810060075b4 */ /* 0x0003e20008019000 */
[----:B------:R-:W-:Y:S01]  /*11fd0*/  UMOV UR25, UR17 ;  /* 0x0000001100197c82 */ /* 0x000fe20008000000 */
[----:B------:R1:W-:Y:S01]  /*11fe0*/  UTMALDG.4D [UR32], [UR6], desc[UR8] ;  /* 0x00000820060075b4 */ /* 0x0003e20008019000 */
[----:B------:R1:W-:Y:S02]  /*11ff0*/  UTMALDG.4D [UR24], [UR6], desc[UR8] ;  /* 0x00000818060075b4 */ /* 0x0003e40008019000 */
[----:B-1----:R-:W-:Y:S01]  /*12000*/  NOP ;  /* 0x0000000000007918 */ /* 0x002fe20000000000 */
.L_x_66:
[----:B------:R-:W-:Y:S05]  /*12010*/  BSYNC B0 ;  /* 0x0000000000007941 */ /* 0x000fea0003800000 */
.L_x_65:
[----:B------:R-:W-:Y:S04]  /*12020*/  BSSY B0, `(.L_x_70) ;  /* 0x0000033000007945 */ /* 0x000fe80003800000 */
[----:B------:R-:W-:Y:S05]  /*12030*/  @!P3 BRA `(.L_x_71) ;  /* 0x0000000000c4b947 */ /* 0x000fea0003800000 */
[----:B------:R-:W1:Y:S01]  /*12040*/  S2R R6, SR_CgaCtaId ;  /* 0x0000000000067919 */ /* 0x000e620000008800 */
[----:B------:R-:W-:-:S04]  /*12050*/  MOV R5, 0x400 ;  /* 0x0000040000057802 */ /* 0x000fc80000000f00 */
[----:B-1----:R-:W-:Y:S01]  /*12060*/  LEA R7, R6, R5, 0x18 ;  /* 0x0000000506077211 */ /* 0x002fe200078ec0ff */
[----:B------:R-:W-:-:S04]  /*12070*/  IMAD.MOV.U32 R6, RZ, RZ, 0x1 ;  /* 0x00000001ff067424 */ /* 0x000fc800078e00ff */
[----:B------:R-:W-:Y:S01]  /*12080*/  IMAD R5, R4, 0x8, R7 ;  /* 0x0000000804057824 */ /* 0x000fe200078e0207 */
[----:B------:R-:W-:-:S04]  /*12090*/  SHF.L.U32 R6, R6, 0x1f, RZ ;  /* 0x0000001f06067819 */ /* 0x000fc800000006ff */
[----:B------:R-:W1:Y:S02]  /*120a0*/  SYNCS.PHASECHK.TRANS64.TRYWAIT P0, [R5+URZ+0x42060], R6 ;  /* 0x04206006050075a7 */ /* 0x000e64000800017f */
[----:B-1----:R-:W-:Y:S05]  /*120b0*/  @!P0 BRA `(.L_x_72) ;  /* 0x0000001000088947 */ /* 0x002fea0003800000 */
.L_x_100:
        /* <DEDUP_REMOVED lines=8> */
.L_x_73:
[----:B------:R-:W-:-:S04]  /*12140*/  LOP3.LUT P0, RZ, R3, 0x1f, RZ, 0xc0, !PT ;  /* 0x0000001f03ff7812 */ /* 0x000fc8000780c0ff */
[----:B------:R-:W-:-:S13]  /*12150*/  PLOP3.LUT P0, PT, P0, P2, PT, 0x2a, 0x0 ;  /* 0x000000000000781c */ /* 0x000fda0000704572 */
[----:B------:R-:W-:Y:S05]  /*12160*/  @P0 BRA `(.L_x_74) ;  /* 0x0000000000040947 */ /* 0x000fea0003800000 */
[----:B------:R-:W-:Y:S01]  /*12170*/  BPT.TRAP 0x1 ;  /* 0x000000040000795c */ /* 0x000fe20000300000 */
.L_x_74:
[----:B------:R-:W-:Y:S01]  /*12180*/  R2UR UR32, R4 ;  /* 0x00000000042072ca */ /* 0x000fe200000e0000 */
[----:B------:R-:W-:Y:S01]  /*12190*/  ULDC.64 UR6, c[0x0][0x198] ;  /* 0x0000660000067ab9 */ /* 0x000fe20000000a00 */
[----:B------:R-:W-:Y:S01]  /*121a0*/  R2UR UR5, R7 ;  /* 0x00000000070572ca */ /* 0x000fe200000e0000 */
[----:B------:R-:W-:Y:S01]  /*121b0*/  UIADD3 UR6, UP0, UR6, 0xf0, URZ ;  /* 0x000000f006067890 */ /* 0x000fe2000ff1e03f */
[----:B------:R-:W-:Y:S01]  /*121c0*/  R2UR UR35, R8 ;  /* 0x00000000082372ca */ /* 0x000fe200000e0000 */
[----:B------:R-:W-:Y:S01]  /*121d0*/  UMOV UR8, 0x0 ;  /* 0x0000000000087882 */ /* 0x000fe20000000000 */
[----:B------:R-:W-:Y:S01]  /*121e0*/  R2UR UR33, R5 ;  /* 0x00000000052172ca */ /* 0x000fe200000e0000 */
[----:B------:R-:W-:Y:S01]  /*121f0*/  UIADD3.X UR7, URZ, UR7, URZ, UP0, !UPT ;  /* 0x000000073f077290 */ /* 0x000fe200087fe43f */
[----:B------:R-:W-:Y:S01]  /*12200*/  UMOV UR9, 0x10000000 ;  /* 0x1000000000097882 */ /* 0x000fe20000000000 */
[----:B------:R-:W-:Y:S01]  /*12210*/  UMOV UR34, URZ ;  /* 0x0000003f00227c82 */ /* 0x000fe20008000000 */
[----:B------:R-:W-:Y:S01]  /*12220*/  UMOV UR36, UR20 ;  /* 0x0000001400247c82 */ /* 0x000fe20008000000 */
[----:B------:R-:W-:Y:S01]  /*12230*/  UMOV UR37, UR21 ;  /* 0x0000001500257c82 */ /* 0x000fe20008000000 */
[----:B------:R-:W-:Y:S01]  /*12240*/  UMOV UR26, 0x40 ;  /* 0x00000040001a7882 */ /* 0x000fe20000000000 */
[----:B------:R-:W-:-:S02]  /*12250*/  UMOV UR28, UR20 ;  /* 0x00000014001c7c82 */ /* 0x000fc40008000000 */
[----:B------:R-:W-:Y:S02]  /*12260*/  UIMAD UR32, UR32, 0x3000, UR5 ;  /* 0x00003000202078a4 */ /* 0x000fe4000f8e0205 */
[----:B------:R-:W-:Y:S02]  /*12270*/  UIADD3 UR35, UR11, UR35, URZ ;  /* 0x000000230b237290 */ /* 0x000fe4000fffe03f */
[----:B------:R-:W-:Y:S02]  /*12280*/  UIADD3 UR33, UR33, 0x42050, URZ ;  /* 0x0004205021217890 */ /* 0x000fe4000fffe03f */
[----:B------:R-:W-:Y:S02]  /*12290*/  UIADD3 UR24, UR32, 0x1000, URZ ;  /* 0x0000100020187890 */ /* 0x000fe4000fffe03f */
[----:B------:R-:W-:Y:S01]  /*122a0*/  UIADD3 UR16, UR32, 0x2000, URZ ;  /* 0x0000200020107890 */ /* 0x000fe2000fffe03f */
[----:B------:R-:W-:Y:S02]  /*122b0*/  UMOV UR29, UR21 ;  /* 0x00000015001d7c82 */ /* 0x000fe40008000000 */
[----:B------:R-:W-:Y:S01]  /*122c0*/  UMOV UR25, UR33 ;  /* 0x0000002100197c82 */ /* 0x000fe20008000000 */
[----:B------:R-:W-:Y:S01]  /*122d0*/  UMOV UR27, UR35 ;  /* 0x00000023001b7c82 */ /* 0x000fe20008000000 */
[----:B------:R-:W-:Y:S01]  /*122e0*/  UMOV UR18, 0x80 ;  /* 0x0000008000127882 */ /* 0x000fe20000000000 */
[----:B------:R-:W-:Y:S01]  /*122f0*/  UMOV UR17, UR33 ;  /* 0x0000002100117c82 */ /* 0x000fe20008000000 */
[----:B------:R1:W-:Y:S01]  /*12300*/  UTMALDG.4D [UR32], [UR6], desc[UR8] ;  /* 0x00000820060075b4 */ /* 0x0003e20008019000 */
[----:B------:R-:W-:Y:S01]  /*12310*/  UMOV UR19, UR35 ;  /* 0x0000002300137c82 */ /* 0x000fe20008000000 */
[----:B------:R1:W-:Y:S01]  /*12320*/  UTMALDG.4D [UR24], [UR6], desc[UR8] ;  /* 0x00000818060075b4 */ /* 0x0003e20008019000 */
[----:B------:R1:W-:Y:S02]  /*12330*/  UTMALDG.4D [UR16], [UR6], desc[UR8] ;  /* 0x00000810060075b4 */ /* 0x0003e40008019000 */
[----:B-1----:R-:W-:Y:S01]  /*12340*/  NOP ;  /* 0x0000000000007918 */ /* 0x002fe20000000000 */
.L_x_71:
[----:B------:R-:W-:Y:S05]  /*12350*/  BSYNC B0 ;  /* 0x0000000000007941 */ /* 0x000fea0003800000 */
.L_x_70:
[----:B------:R-:W-:Y:S01]  /*12360*/  BSSY B0, `(.L_x_75) ;  /* 0x000002e000007945 */ /* 0x000fe20003800000 */
[----:B------:R-:W-:-:S03]  /*12370*/  IMAD.MOV.U32 R8, RZ, RZ, RZ ;  /* 0x000000ffff087224 */ /* 0x000fc600078e00ff */
[----:B------:R-:W-:Y:S05]  /*12380*/  @!P4 BRA `(.L_x_76) ;  /* 0x0000000000acc947 */ /* 0x000fea0003800000 */
[----:B------:R-:W1:Y:S01]  /*12390*/  S2R R5, SR_CgaCtaId ;  /* 0x0000000000057919 */ /* 0x000e620000008800 */
[----:B------:R-:W-:Y:S01]  /*123a0*/  MOV R4, 0x400 ;  /* 0x0000040000047802 */ /* 0x000fe20000000f00 */
[----:B------:R-:W-:-:S05]  /*123b0*/  IMAD.MOV.U32 R7, RZ, RZ, 0x1 ;  /* 0x00000001ff077424 */ /* 0x000fca00078e00ff */
[----:B------:R-:W-:Y:S02]  /*123c0*/  SHF.L.U32 R7, R7, 0x1f, RZ ;  /* 0x0000001f07077819 */ /* 0x000fe400000006ff */
[----:B-1----:R-:W-:-:S05]  /*123d0*/  LEA R5, R5, R4, 0x18 ;  /* 0x0000000405057211 */ /* 0x002fca00078ec0ff */
[----:B------:R-:W-:-:S04]  /*123e0*/  IMAD R4, R0, 0x8, R5 ;  /* 0x0000000800047824 */ /* 0x000fc800078e0205 */
[----:B------:R-:W1:Y:S02]  /*123f0*/  SYNCS.PHASECHK.TRANS64.TRYWAIT P0, [R4+URZ+0x42028], R7 ;  /* 0x04202807040075a7 */ /* 0x000e64000800017f */
[----:B-1----:R-:W-:Y:S05]  /*12400*/  @!P0 BRA `(.L_x_77) ;  /* 0x0000000c00488947 */ /* 0x002fea0003800000 */
.L_x_101:
[----:B------:R-:W-:Y:S01]  /*12410*/  ULOP3.LUT UR5, UR4, 0x2, URZ, 0xfc, !UPT ;  /* 0x0000000204057892 */ /* 0x000fe2000f8efc3f */
[----:B-1----:R-:W-:-:S03]  /*12420*/  @P2 MOV R7, 0xc000 ;  /* 0x0000c00000072802 */ /* 0x002fc60000000f00 */
[----:B------:R-:W-:Y:S01]  /*12430*/  UPRMT UR5, UR5, 0x9910, URZ ;  /* 0x0000991005057896 */ /* 0x000fe2000800003f */
[----:B------:R1:W-:Y:S03]  /*12440*/  @P2 SYNCS.ARRIVE.TRANS64 RZ, [R4+URZ+0x42000], R7 ;  /* 0x0420000704ff29a7 */ /* 0x0003e6000800003f */
[----:B------:R-:W-:-:S06]  /*12450*/  UISETP.NE.AND UP0, UPT, UR5, 0x2, UPT ;  /* 0x000000020500788c */ /* 0x000fcc000bf05270 */
[----:B------:R-:W-:-:S13]  /*12460*/  PLOP3.LUT P0, PT, PT, PT, UP0, 0x80, 0x0 ;  /* 0x000000000000781c */ /* 0x000fda0003f0f008 */
[----:B-1----:R-:W-:Y:S05]  /*12470*/  @P0 BRA `(.L_x_78) ;  /* 0x0000000000040947 */ /* 0x002fea0003800000 */
[----:B------:R-:W-:Y:S01]  /*12480*/  BPT.TRAP 0x1 ;  /* 0x000000040000795c */ /* 0x000fe20000300000 */
.L_x_78:
[----:B------:R-:W-:-:S04]  /*12490*/  LOP3.LUT P0, RZ, R3, 0x1f, RZ, 0xc0, !PT ;  /* 0x0000001f03ff7812 */ /* 0x000fc8000780c0ff */
[----:B------:R-:W-:-:S13]  /*124a0*/  PLOP3.LUT P0, PT, P0, P2, PT, 0x2a, 0x0 ;  /* 0x000000000000781c */ /* 0x000fda0000704572 */
[----:B------:R-:W-:Y:S05]  /*124b0*/  @P0 BRA `(.L_x_79) ;  /* 0x0000000000040947 */ /* 0x000fea0003800000 */
[----:B------:R-:W-:Y:S01]  /*124c0*/  BPT.TRAP 0x1 ;  /* 0x000000040000795c */ /* 0x000fe20000300000 */
.L_x_79:
[----:B------:R-:W-:Y:S01]  /*124d0*/  IMAD R5, R0, 0xc000, R5 ;  /* 0x0000c00000057824 */ /* 0x000fe200078e0205 */
[----:B------:R-:W-:Y:S01]  /*124e0*/  R2UR UR25, R4 ;  /* 0x00000000041972ca */ /* 0x000fe200000e0000 */
[----:B------:R-:W-:Y:S01]  /*124f0*/  ULDC.64 UR6, c[0x0][0x198] ;  /* 0x0000660000067ab9 */ /* 0x000fe20000000a00 */
[----:B------:R-:W-:Y:S01]  /*12500*/  UMOV UR27, URZ ;  /* 0x0000003f001b7c82 */ /* 0x000fe20008000000 */
[----:B------:R-:W-:Y:S01]  /*12510*/  UIADD3 UR6, UP0, UR6, 0x2f0, URZ ;  /* 0x000002f006067890 */ /* 0x000fe2000ff1e03f */
[----:B------:R-:W-:Y:S01]  /*12520*/  R2UR UR16, R5 ;  /* 0x00000000051072ca */ /* 0x000fe200000e0000 */
[----:B------:R-:W-:Y:S01]  /*12530*/  UMOV UR8, 0x0 ;  /* 0x0000000000087882 */ /* 0x000fe20000000000 */
[----:B------:R-:W-:Y:S01]  /*12540*/  UMOV UR9, 0x10000000 ;  /* 0x1000000000097882 */ /* 0x000fe20000000000 */
[----:B------:R-:W-:Y:S01]  /*12550*/  UIADD3.X UR7, URZ, UR7, URZ, UP0, !UPT ;  /* 0x000000073f077290 */ /* 0x000fe200087fe43f */
[----:B------:R-:W-:Y:S01]  /*12560*/  VIADD R0, R0, 0x1 ;  /* 0x0000000100007836 */ /* 0x000fe20000000000 */
[----:B------:R-:W-:Y:S01]  /*12570*/  UMOV UR26, URZ ;  /* 0x0000003f001a7c82 */ /* 0x000fe20008000000 */
[----:B------:R-:W-:Y:S01]  /*12580*/  UMOV UR28, UR20 ;  /* 0x00000014001c7c82 */ /* 0x000fe20008000000 */
[----:B------:R-:W-:Y:S01]  /*12590*/  UMOV UR29, UR21 ;  /* 0x00000015001d7c82 */ /* 0x000fe20008000000 */
[----:B------:R-:W-:Y:S01]  /*125a0*/  UMOV UR18, 0x80 ;  /* 0x0000008000127882 */ /* 0x000fe20000000000 */
[----:B------:R-:W-:Y:S01]  /*125b0*/  UIADD3 UR25, UR25, 0x42000, URZ ;  /* 0x0004200019197890 */ /* 0x000fe2000fffe03f */
[----:B------:R-:W-:Y:S01]  /*125c0*/  IMAD.MOV.U32 R8, RZ, RZ, 0x1 ;  /* 0x00000001ff087424 */ /* 0x000fe200078e00ff */
[----:B------:R-:W-:-:S02]  /*125d0*/  UMOV UR19, UR27 ;  /* 0x0000001b00137c82 */ /* 0x000fc40008000000 */
[----:B------:R-:W-:Y:S02]  /*125e0*/  UIADD3 UR24, UR16, 0x6000, URZ ;  /* 0x0000600010187890 */ /* 0x000fe4000fffe03f */
[----:B------:R-:W-:Y:S01]  /*125f0*/  UIADD3 UR16, UR16, 0xc000, URZ ;  /* 0x0000c00010107890 */ /* 0x000fe2000fffe03f */
[----:B------:R-:W-:-:S06]  /*12600*/  UMOV UR17, UR25 ;  /* 0x0000001900117c82 */ /* 0x000fcc0008000000 */
[----:B------:R1:W-:Y:S02]  /*12610*/  UTMALDG.4D [UR24], [UR6], desc[UR8] ;  /* 0x00000818060075b4 */ /* 0x0003e40008019000 */
[----:B------:R1:W-:Y:S02]  /*12620*/  UTMALDG.4D [UR16], [UR6], desc[UR8] ;  /* 0x00000810060075b4 */ /* 0x0003e40008019000 */
[----:B-1----:R-:W-:Y:S01]  /*12630*/  NOP ;  /* 0x0000000000007918 */ /* 0x002fe20000000000 */
.L_x_76:
[----:B------:R-:W-:Y:S05]  /*12640*/  BSYNC B0 ;  /* 0x0000000000007941 */ /* 0x000fea0003800000 */
.L_x_75:
[----:B------:R-:W-:-:S13]  /*12650*/  ISETP.GE.AND P0, PT, R2, 0x101, PT ;  /* 0x000001010200780c */ /* 0x000fda0003f06270 */
[----:B------:R-:W-:Y:S05]  /*12660*/  @!P0 EXIT ;  /* 0x000000000000894d */ /* 0x000fea0003800000 */
[----:B------:R-:W-:Y:S01]  /*12670*/  VIADD R2, R2, 0xff ;  /* 0x000000ff02027836 */ /* 0x000fe20000000000 */
[----:B------:R-:W-:Y:S01]  /*12680*/  LOP3.LUT P0, RZ, R3, 0x1f, RZ, 0xc0, !PT ;  /* 0x0000001f03ff7812 */ /* 0x000fe2000780c0ff */
[----:B------:R-:W-:Y:S03]  /*12690*/  BSSY B0, `(.L_x_80) ;  /* 0x000006f000007945 */ /* 0x000fe60003800000 */
[----:B------:R-:W-:Y:S02]  /*126a0*/  SHF.R.S32.HI R3, RZ, 0x1f, R2 ;  /* 0x0000001fff037819 */ /* 0x000fe40000011402 */
[----:B------:R-:W-:Y:S02]  /*126b0*/  PLOP3.LUT P0, PT, P0, P2, PT, 0x2a, 0x0 ;  /* 0x000000000000781c */ /* 0x000fe40000704572 */
[----:B------:R-:W-:Y:S01]  /*126c0*/  LEA.HI R3, R3, R2, RZ, 0x8 ;  /* 0x0000000203037211 */ /* 0x000fe200078f40ff */
[----:B------:R-:W-:-:S03]  /*126d0*/  IMAD.U32 R2, RZ, RZ, UR4 ;  /* 0x00000004ff027e24 */ /* 0x000fc6000f8e00ff */
[----:B------:R-:W-:Y:S02]  /*126e0*/  SHF.R.S32.HI R3, RZ, 0x8, R3 ;  /* 0x00000008ff037819 */ /* 0x000fe40000011403 */
[----:B------:R-:W-:-:S03]  /*126f0*/  LOP3.LUT R2, R2, 0x2, RZ, 0xfc, !PT ;  /* 0x0000000202027812 */ /* 0x000fc600078efcff */
[----:B------:R-:W-:Y:S02]  /*12700*/  IMAD.SHL.U32 R4, R3, 0x2, RZ ;  /* 0x0000000203047824 */ /* 0x000fe400078e00ff */
[----:B------:R-:W-:-:S07]  /*12710*/  IMAD.MOV.U32 R3, RZ, RZ, 0x1 ;  /* 0x00000001ff037424 */ /* 0x000fce00078e00ff */
.L_x_91:
[----:B------:R-:W-:Y:S04]  /*12720*/  BSSY B1, `(.L_x_81) ;  /* 0x0000033000017945 */ /* 0x000fe80003800000 */
[----:B------:R-:W-:Y:S05]  /*12730*/  @!P3 BRA `(.L_x_82) ;  /* 0x0000000000c4b947 */ /* 0x000fea0003800000 */
[----:B------:R-:W1:Y:S01]  /*12740*/  S2R R6, SR_CgaCtaId ;  /* 0x0000000000067919 */ /* 0x000e620000008800 */
[----:B------:R-:W-:-:S04]  /*12750*/  MOV R5, 0x400 ;  /* 0x0000040000057802 */ /* 0x000fc80000000f00 */
[----:B-1----:R-:W-:Y:S02]  /*12760*/  LEA R7, R6, R5, 0x18 ;  /* 0x0000000506077211 */ /* 0x002fe400078ec0ff */
[----:B------:R-:W-:Y:S02]  /*12770*/  SHF.L.U32 R5, R3, 0x1f, RZ ;  /* 0x0000001f03057819 */ /* 0x000fe400000006ff */
[----:B------:R-:W-:-:S04]  /*12780*/  LEA R6, R0, R7, 0x3 ;  /* 0x0000000700067211 */ /* 0x000fc800078e18ff */
[----:B------:R-:W1:Y:S02]  /*12790*/  SYNCS.PHASECHK.TRANS64.TRYWAIT P4, [R6+URZ+0x42028], R5 ;  /* 0x04202805060075a7 */ /* 0x000e64000808017f */
[----:B-1----:R-:W-:Y:S05]  /*127a0*/  @!P4 BRA `(.L_x_83) ;  /* 0x000000080074c947 */ /* 0x002fea0003800000 */
.L_x_102:
[----:B-1----:R-:W-:-:S04]  /*127b0*/  @P2 IMAD.MOV.U32 R5, RZ, RZ, 0xc000 ;  /* 0x0000c000ff052424 */ /* 0x002fc800078e00ff */
[----:B------:R1:W-:Y:S02]  /*127c0*/  @P2 SYNCS.ARRIVE.TRANS64 RZ, [R6+URZ+0x42000], R5 ;  /* 0x0420000506ff29a7 */ /* 0x0003e4000800003f */
[----:B-1----:R-:W-:-:S04]  /*127d0*/  PRMT R5, R2, 0x9910, RZ ;  /* 0x0000991002057816 */ /* 0x002fc800000000ff */
[----:B------:R-:W-:-:S13]  /*127e0*/  ISETP.NE.AND P4, PT, R5, 0x2, PT ;  /* 0x000000020500780c */ /* 0x000fda0003f85270 */
[----:B------:R-:W-:Y:S05]  /*127f0*/  @P4 BRA `(.L_x_84) ;  /* 0x0000000000044947 */ /* 0x000fea0003800000 */
[----:B------:R-:W-:Y:S01]  /*12800*/  BPT.TRAP 0x1 ;  /* 0x000000040000795c */ /* 0x000fe20000300000 */
.L_x_84:
[----:B------:R-:W-:Y:S05]  /*12810*/  @P0 BRA `(.L_x_85) ;  /* 0x0000000000040947 */ /* 0x000fea0003800000 */
[----:B------:R-:W-:Y:S01]  /*12820*/  BPT.TRAP 0x1 ;  /* 0x000000040000795c */ /* 0x000fe20000300000 */
.L_x_85:
[----:B------:R-:W-:Y:S01]  /*12830*/  IMAD R7, R0, 0xc000, R7 ;  /* 0x0000c00000077824 */ /* 0x000fe200078e0207 */
[----:B------:R-:W-:Y:S01]  /*12840*/  R2UR UR17, R6 ;  /* 0x00000000061172ca */ /* 0x000fe200000e0000 */
[----:B------:R-:W-:Y:S01]  /*12850*/  ULDC.64 UR6, c[0x0][0x198] ;  /* 0x0000660000067ab9 */ /* 0x000fe20000000a00 */
[----:B------:R-:W-:Y:S01]  /*12860*/  R2UR UR19, R8 ;  /* 0x00000000081372ca */ /* 0x000fe200000e0000 */
[----:B------:R-:W-:Y:S01]  /*12870*/  UIADD3 UR6, UP0, UR6, 0x1f0, URZ ;  /* 0x000001f006067890 */ /* 0x000fe2000ff1e03f */
[----:B------:R-:W-:Y:S01]  /*12880*/  R2UR UR24, R7 ;  /* 0x00000000071872ca */ /* 0x000fe200000e0000 */
[----:B------:R-:W-:Y:S01]  /*12890*/  UMOV UR8, 0x0 ;  /* 0x0000000000087882 */ /* 0x000fe20000000000 */
[----:B------:R-:W-:Y:S01]  /*128a0*/  UMOV UR9, 0x10000000 ;  /* 0x1000000000097882 */ /* 0x000fe20000000000 */
[----:B------:R-:W-:Y:S01]  /*128b0*/  UIADD3.X UR7, URZ, UR7, URZ, UP0, !UPT ;  /* 0x000000073f077290 */ /* 0x000fe200087fe43f */
[----:B------:R-:W-:Y:S01]  /*128c0*/  VIADD R5, R0, 0x1 ;  /* 0x0000000100057836 */ /* 0x000fe20000000000 */
[----:B------:R-:W-:Y:S01]  /*128d0*/  UMOV UR18, URZ ;  /* 0x0000003f00127c82 */ /* 0x000fe20008000000 */
[----:B------:R-:W-:Y:S01]  /*128e0*/  UMOV UR34, 0x40 ;  /* 0x0000004000227882 */ /* 0x000fe20000000000 */
[----:B------:R-:W-:Y:S01]  /*128f0*/  UMOV UR36, UR20 ;  /* 0x0000001400247c82 */ /* 0x000fe20008000000 */
[----:B------:R-:W-:Y:S01]  /*12900*/  UMOV UR37, UR21 ;  /* 0x0000001500257c82 */ /* 0x000fe20008000000 */
[----:B------:R-:W-:Y:S01]  /*12910*/  UIADD3 UR17, UR17, 0x42000, URZ ;  /* 0x0004200011117890 */ /* 0x000fe2000fffe03f */
[----:B------:R-:W-:Y:S01]  /*12920*/  ISETP.NE.AND P4, PT, R5, 0x5, PT ;  /* 0x000000050500780c */ /* 0x000fe20003f85270 */
[----:B------:R-:W-:-:S02]  /*12930*/  USHF.L.U32 UR19, UR19, 0x8, URZ ;  /* 0x0000000813137899 */ /* 0x000fc4000800063f */
[----:B------:R-:W-:Y:S01]  /*12940*/  UIADD3 UR16, UR24, 0x6000, URZ ;  /* 0x0000600018107890 */ /* 0x000fe2000fffe03f */
[----:B------:R-:W-:Y:S01]  /*12950*/  SEL R0, RZ, 0x1, P4 ;  /* 0x00000001ff007807 */ /* 0x000fe20002000000 */
[----:B------:R-:W-:Y:S02]  /*12960*/  UIADD3 UR32, UR24, 0xa000, URZ ;  /* 0x0000a00018207890 */ /* 0x000fe4000fffe03f */
[----:B------:R-:W-:Y:S01]  /*12970*/  UIADD3 UR24, UR24, 0xe000, URZ ;  /* 0x0000e00018187890 */ /* 0x000fe2000fffe03f */
[----:B------:R-:W-:Y:S01]  /*12980*/  LOP3.LUT R3, R3, R0, RZ, 0x3c, !PT ;  /* 0x0000000003037212 */ /* 0x000fe200078e3cff */
[----:B------:R-:W-:Y:S01]  /*12990*/  UMOV UR33, UR17 ;  /* 0x0000001100217c82 */ /* 0x000fe20008000000 */
[----:B------:R-:W-:Y:S01]  /*129a0*/  UMOV UR35, UR19 ;  /* 0x0000001300237c82 */ /* 0x000fe20008000000 */
[----:B------:R-:W-:Y:S01]  /*129b0*/  UMOV UR26, 0x80 ;  /* 0x00000080001a7882 */ /* 0x000fe20000000000 */
[----:B------:R-:W-:Y:S01]  /*129c0*/  UMOV UR28, UR20 ;  /* 0x00000014001c7c82 */ /* 0x000fe20008000000 */
[----:B------:R-:W-:Y:S01]  /*129d0*/  UMOV UR29, UR21 ;  /* 0x00000015001d7c82 */ /* 0x000fe20008000000 */
[----:B------:R-:W-:Y:S01]  /*129e0*/  UMOV UR25, UR17 ;  /* 0x0000001100197c82 */ /* 0x000fe20008000000 */
[----:B------:R-:W-:Y:S01]  /*129f0*/  UMOV UR27, UR19 ;  /* 0x00000013001b7c82 */ /* 0x000fe20008000000 */
[----:B------:R1:W-:Y:S01]  /*12a00*/  UTMALDG.4D [UR16], [UR6], desc[UR8] ;  /* 0x00000810060075b4 */ /* 0x0003e20008019000 */
[----:B------:R-:W-:Y:S01]  /*12a10*/  SEL R0, R5, RZ, P4 ;  /* 0x000000ff05007207 */ /* 0x000fe20002000000 */
[----:B------:R1:W-:Y:S01]  /*12a20*/  UTMALDG.4D [UR32], [UR6], desc[UR8] ;  /* 0x00000820060075b4 */ /* 0x0003e20008019000 */
[----:B------:R1:W-:Y:S02]  /*12a30*/  UTMALDG.4D [UR24], [UR6], desc[UR8] ;  /* 0x00000818060075b4 */ /* 0x0003e40008019000 */
[----:B-1----:R-:W-:-:S03]  /*12a40*/  NOP ;  /* 0x0000000000007918 */ /* 0x002fc60000000000 */
.L_x_82:
[----:B------:R-:W-:Y:S05]  /*12a50*/  BSYNC B1 ;  /* 0x0000000000017941 */ /* 0x000fea0003800000 */
.L_x_81:
[----:B------:R-:W-:Y:S01]  /*12a60*/  ISETP.LT.OR P4, PT, R4, 0x4, !P3 ;  /* 0x000000040400780c */ /* 0x000fe20005f81670 */
[----:B------:R-:W-:-:S12]  /*12a70*/  BSSY B1, `(.L_x_86) ;  /* 0x000002d000017945 */ /* 0x000fd80003800000 */
[----:B------:R-:W-:Y:S05]  /*12a80*/  @P4 BRA `(.L_x_87) ;  /* 0x0000000000ac4947 */ /* 0x000fea0003800000 */
[----:B------:R-:W1:Y:S01]  /*12a90*/  S2R R6, SR_CgaCtaId ;  /* 0x0000000000067919 */ /* 0x000e620000008800 */
[----:B------:R-:W-:Y:S02]  /*12aa0*/  MOV R5, 0x400 ;  /* 0x0000040000057802 */ /* 0x000fe40000000f00 */
[----:B------:R-:W-:Y:S02]  /*12ab0*/  SHF.L.U32 R7, R3, 0x1f, RZ ;  /* 0x0000001f03077819 */ /* 0x000fe400000006ff */
[----:B-1----:R-:W-:-:S05]  /*12ac0*/  LEA R5, R6, R5, 0x18 ;  /* 0x0000000506057211 */ /* 0x002fca00078ec0ff */
[----:B------:R-:W-:-:S04]  /*12ad0*/  IMAD R6, R0, 0x8, R5 ;  /* 0x0000000800067824 */ /* 0x000fc800078e0205 */
[----:B------:R-:W1:Y:S02]  /*12ae0*/  SYNCS.PHASECHK.TRANS64.TRYWAIT P4, [R6+URZ+0x42028], R7 ;  /* 0x04202807060075a7 */ /* 0x000e64000808017f */
[----:B-1----:R-:W-:Y:S05]  /*12af0*/  @!P4 BRA `(.L_x_88) ;  /* 0x0000000400b4c947 */ /* 0x002fea0003800000 */
.L_x_103:
[----:B-1----:R-:W-:-:S04]  /*12b00*/  @P1 IMAD.MOV.U32 R7, RZ, RZ, 0xc000 ;  /* 0x0000c000ff071424 */ /* 0x002fc800078e00ff */
[----:B------:R1:W-:Y:S02]  /*12b10*/  @P1 SYNCS.ARRIVE.TRANS64 RZ, [R6+URZ+0x42000], R7 ;  /* 0x0420000706ff19a7 */ /* 0x0003e4000800003f */
[----:B-1----:R-:W-:-:S04]  /*12b20*/  PRMT R7, R2, 0x9910, RZ ;  /* 0x0000991002077816 */ /* 0x002fc800000000ff */
[----:B------:R-:W-:-:S13]  /*12b30*/  ISETP.NE.AND P4, PT, R7, 0x2, PT ;  /* 0x000000020700780c */ /* 0x000fda0003f85270 */
[----:B------:R-:W-:Y:S05]  /*12b40*/  @P4 BRA `(.L_x_89) ;  /* 0x0000000000044947 */ /* 0x000fea0003800000 */
[----:B------:R-:W-:Y:S01]  /*12b50*/  BPT.TRAP 0x1 ;  /* 0x000000040000795c */ /* 0x000fe20000300000 */
.L_x_89:
[----:B------:R-:W-:Y:S05]  /*12b60*/  @P0 BRA `(.L_x_90) ;  /* 0x0000000000040947 */ /* 0x000fea0003800000 */
[----:B------:R-:W-:Y:S01]  /*12b70*/  BPT.TRAP 0x1 ;  /* 0x000000040000795c */ /* 0x000fe20000300000 */
.L_x_90:
[----:B------:R-:W-:Y:S01]  /*12b80*/  IMAD R5, R0, 0xc000, R5 ;  /* 0x0000c00000057824 */ /* 0x000fe200078e0205 */
[----:B------:R-:W-:Y:S01]  /*12b90*/  R2UR UR26, R8 ;  /* 0x00000000081a72ca */ /* 0x000fe200000e0000 */
[----:B------:R-:W-:Y:S01]  /*12ba0*/  ULDC.64 UR6, c[0x0][0x198] ;  /* 0x0000660000067ab9 */ /* 0x000fe20000000a00 */
[----:B------:R-:W-:Y:S01]  /*12bb0*/  R2UR UR25, R6 ;  /* 0x00000000061972ca */ /* 0x000fe200000e0000 */
[----:B------:R-:W-:Y:S01]  /*12bc0*/  UIADD3 UR6, UP0, UR6, 0x2f0, URZ ;  /* 0x000002f006067890 */ /* 0x000fe2000ff1e03f */
[----:B------:R-:W-:Y:S01]  /*12bd0*/  R2UR UR16, R5 ;  /* 0x00000000051072ca */ /* 0x000fe200000e0000 */
[----:B------:R-:W-:Y:S01]  /*12be0*/  UMOV UR27, URZ ;  /* 0x0000003f001b7c82 */ /* 0x000fe20008000000 */
[----:B------:R-:W-:Y:S01]  /*12bf0*/  UMOV UR8, 0x0 ;  /* 0x0000000000087882 */ /* 0x000fe20000000000 */
[----:B------:R-:W-:Y:S01]  /*12c00*/  UIADD3.X UR7, URZ, UR7, URZ, UP0, !UPT ;  /* 0x000000073f077290 */ /* 0x000fe200087fe43f */
[----:B------:R-:W-:Y:S01]  /*12c10*/  VIADD R0, R0, 0x1 ;  /* 0x0000000100007836 */ /* 0x000fe20000000000 */
[----:B------:R-:W-:Y:S01]  /*12c20*/  UMOV UR9, 0x10000000 ;  /* 0x1000000000097882 */ /* 0x000fe20000000000 */
[----:B------:R-:W-:Y:S01]  /*12c30*/  UMOV UR28, UR20 ;  /* 0x00000014001c7c82 */ /* 0x000fe20008000000 */
[----:B------:R-:W-:Y:S01]  /*12c40*/  UMOV UR29, UR21 ;  /* 0x00000015001d7c82 */ /* 0x000fe20008000000 */
[----:B------:R-:W-:Y:S01]  /*12c50*/  UMOV UR19, UR27 ;  /* 0x0000001b00137c82 */ /* 0x000fe20008000000 */
[----:B------:R-:W-:Y:S01]  /*12c60*/  USHF.L.U32 UR26, UR26, 0x8, URZ ;  /* 0x000000081a1a7899 */ /* 0x000fe2000800063f */
[----:B------:R-:W-:Y:S01]  /*12c70*/  ISETP.NE.AND P4, PT, R0, 0x5, PT ;  /* 0x000000050000780c */ /* 0x000fe20003f85270 */
[----:B------:R-:W-:Y:S01]  /*12c80*/  UIADD3 UR25, UR25, 0x42000, URZ ;  /* 0x0004200019197890 */ /* 0x000fe2000fffe03f */
[----:B------:R-:W-:Y:S01]  /*12c90*/  VIADD R8, R8, 0x1 ;  /* 0x0000000108087836 */ /* 0x000fe20000000000 */
[----:B------:R-:W-:Y:S01]  /*12ca0*/  UIADD3 UR24, UR16, 0x6000, URZ ;  /* 0x0000600010187890 */ /* 0x000fe2000fffe03f */
[----:B------:R-:W-:Y:S01]  /*12cb0*/  SEL R6, RZ, 0x1, P4 ;  /* 0x00000001ff067807 */ /* 0x000fe20002000000 */
[----:B------:R-:W-:Y:S01]  /*12cc0*/  UIADD3 UR18, UR26, 0x80, URZ ;  /* 0x000000801a127890 */ /* 0x000fe2000fffe03f */
[----:B------:R-:W-:Y:S01]  /*12cd0*/  SEL R0, R0, RZ, P4 ;  /* 0x000000ff00007207 */ /* 0x000fe20002000000 */
[----:B------:R-:W-:Y:S01]  /*12ce0*/  UIADD3 UR16, UR16, 0xc000, URZ ;  /* 0x0000c00010107890 */ /* 0x000fe2000fffe03f */
[----:B------:R-:W-:Y:S01]  /*12cf0*/  LOP3.LUT R3, R3, R6, RZ, 0x3c, !PT ;  /* 0x0000000603037212 */ /* 0x000fe200078e3cff */
[----:B------:R-:W-:-:S03]  /*12d00*/  UMOV UR17, UR25 ;  /* 0x0000001900117c82 */ /* 0x000fc60008000000 */
[----:B------:R1:W-:Y:S04]  /*12d10*/  UTMALDG.4D [UR24], [UR6], desc[UR8] ;  /* 0x00000818060075b4 */ /* 0x0003e80008019000 */
[----:B------:R1:W-:Y:S02]  /*12d20*/  UTMALDG.4D [UR16], [UR6], desc[UR8] ;  /* 0x00000810060075b4 */ /* 0x0003e40008019000 */
[----:B-1----:R-:W-:Y:S01]  /*12d30*/  NOP ;  /* 0x0000000000007918 */ /* 0x002fe20000000000 */
.L_x_87:
[----:B------:R-:W-:Y:S05]  /*12d40*/  BSYNC B1 ;  /* 0x0000000000017941 */ /* 0x000fea0003800000 */
.L_x_86:
[C---:B------:R-:W-:Y:S02]  /*12d50*/  ISETP.GT.AND P4, PT, R4.reuse, 0x4, PT ;  /* 0x000000040400780c */ /* 0x040fe40003f84270 */
[----:B------:R-:W-:-:S11]  /*12d60*/  IADD3 R4, R4, -0x2, RZ ;  /* 0xfffffffe04047810 */ /* 0x000fd60007ffe0ff */
[----:B------:R-:W-:Y:S05]  /*12d70*/  @P4 BRA `(.L_x_91) ;  /* 0xfffffff800684947 */ /* 0x000fea000383ffff */
[----:B------:R-:W-:Y:S05]  /*12d80*/  BSYNC B0 ;  /* 0x0000000000007941 */ /* 0x000fea0003800000 */
.L_x_80:
[----:B------:R-:W-:Y:S05]  /*12d90*/  EXIT ;  /* 0x000000000000794d */ /* 0x000fea0003800000 */
.L_x_15:
[----:B--2---:R-:W-:-:S04]  /*12da0*/  IMAD.U32 R5, RZ, RZ, UR7 ;  /* 0x00000007ff057e24 */ /* 0x004fc8000f8e00ff */
[----:B------:R2:W3:Y:S03]  /*12db0*/  SYNCS.PHASECHK.TRANS64.TRYWAIT P1, [R5+URZ+0x42050], R0 ;  /* 0x04205000050075a7 */ /* 0x0004e6000802017f */
[----:B---3--:R-:W-:Y:S05]  /*12dc0*/  @!P1 NANOSLEEP.SYNCS 0x989680 ;  /* 0x009896800000995d */ /* 0x008fea0003900000 */
[----:B------:R-:W3:Y:S02]  /*12dd0*/  @!P1 SYNCS.PHASECHK.TRANS64 P1, [R5+URZ+0x42050], R0 ;  /* 0x04205000050095a7 */ /* 0x000ee4000802007f */
[----:B---3--:R-:W-:Y:S05]  /*12de0*/  @!P1 BRA `(.L_x_15) ;  /* 0xfffffffc00ec9947 */ /* 0x008fea000383ffff */
[----:B------:R-:W-:Y:S05]  /*12df0*/  BRA `(.L_x_92) ;  /* 0xfffffedc00d87947 */ /* 0x000fea000383ffff */
.L_x_17:
[----:B--2---:R-:W-:-:S04]  /*12e00*/  IMAD.U32 R5, RZ, RZ, UR36 ;  /* 0x00000024ff057e24 */ /* 0x004fc8000f8e00ff */
[----:B------:R2:W3:Y:S03]  /*12e10*/  SYNCS.PHASECHK.TRANS64.TRYWAIT P1, [R5+URZ+0x42000], R4 ;  /* 0x04200004050075a7 */ /* 0x0004e6000802017f */
[----:B---3--:R-:W-:Y:S05]  /*12e20*/  @!P1 NANOSLEEP.SYNCS 0x989680 ;  /* 0x009896800000995d */ /* 0x008fea0003900000 */
[----:B------:R-:W3:Y:S02]  /*12e30*/  @!P1 SYNCS.PHASECHK.TRANS64 P1, [R5+URZ+0x42000], R4 ;  /* 0x04200004050095a7 */ /* 0x000ee4000802007f */
[----:B---3--:R-:W-:Y:S05]  /*12e40*/  @!P1 BRA `(.L_x_17) ;  /* 0xfffffffc00ec9947 */ /* 0x008fea000383ffff */
[----:B------:R-:W-:Y:S05]  /*12e50*/  BRA `(.L_x_93) ;  /* 0xfffffedc00dc7947 */ /* 0x000fea000383ffff */
.L_x_18:
[----:B--2---:R-:W-:-:S04]  /*12e60*/  IMAD.U32 R5, RZ, RZ, UR10 ;  /* 0x0000000aff057e24 */ /* 0x004fc8000f8e00ff */
[----:B------:R2:W3:Y:S03]  /*12e70*/  SYNCS.PHASECHK.TRANS64.TRYWAIT P1, [R5+URZ], R0 ;  /* 0x00000000050075a7 */ /* 0x0004e6000802017f */
[----:B---3--:R-:W-:Y:S05]  /*12e80*/  @!P1 NANOSLEEP.SYNCS 0x989680 ;  /* 0x009896800000995d */ /* 0x008fea0003900000 */
[----:B------:R-:W3:Y:S02]  /*12e90*/  @!P1 SYNCS.PHASECHK.TRANS64 P1, [R5+URZ], R0 ;  /* 0x00000000050095a7 */ /* 0x000ee4000802007f */
[----:B---3--:R-:W-:Y:S05]  /*12ea0*/  @!P1 BRA `(.L_x_18) ;  /* 0xfffffffc00ec9947 */ /* 0x008fea000383ffff */
[----:B------:R-:W-:Y:S05]  /*12eb0*/  BRA `(.L_x_94) ;  /* 0xfffffedc00e07947 */ /* 0x000fea000383ffff */
.L_x_20:
[----:B-1----:R-:W-:-:S04]  /*12ec0*/  IMAD.U32 R3, RZ, RZ, UR36 ;  /* 0x00000024ff037e24 */ /* 0x002fc8000f8e00ff */
[----:B------:R1:W2:Y:S03]  /*12ed0*/  SYNCS.PHASECHK.TRANS64.TRYWAIT P1, [R3+URZ+0x42008], R4 ;  /* 0x04200804030075a7 */ /* 0x0002a6000802017f */
[----:B--2---:R-:W-:Y:S05]  /*12ee0*/  @!P1 NANOSLEEP.SYNCS 0x989680 ;  /* 0x009896800000995d */ /* 0x004fea0003900000 */
[----:B------:R-:W2:Y:S02]  /*12ef0*/  @!P1 SYNCS.PHASECHK.TRANS64 P1, [R3+URZ+0x42008], R4 ;  /* 0x04200804030095a7 */ /* 0x000ea4000802007f */
[----:B--2---:R-:W-:Y:S05]  /*12f00*/  @!P1 BRA `(.L_x_20) ;  /* 0xfffffffc00ec9947 */ /* 0x004fea000383ffff */
[----:B------:R-:W-:Y:S05]  /*12f10*/  BRA `(.L_x_95) ;  /* 0xffffff4000ac7947 */ /* 0x000fea000383ffff */
.L_x_25:
[----:B-1----:R-:W-:-:S04]  /*12f20*/  IMAD.U32 R7, RZ, RZ, UR7 ;  /* 0x00000007ff077e24 */ /* 0x002fc8000f8e00ff */
[----:B------:R1:W3:Y:S03]  /*12f30*/  SYNCS.PHASECHK.TRANS64.TRYWAIT P2, [R7+URZ+0x42000], R0 ;  /* 0x04200000070075a7 */ /* 0x0002e6000804017f */
[----:B---3--:R-:W-:Y:S05]  /*12f40*/  @!P2 NANOSLEEP.SYNCS 0x989680 ;  /* 0x009896800000a95d */ /* 0x008fea0003900000 */
[----:B------:R-:W3:Y:S02]  /*12f50*/  @!P2 SYNCS.PHASECHK.TRANS64 P2, [R7+URZ+0x42000], R0 ;  /* 0x042000000700a5a7 */ /* 0x000ee4000804007f */
[----:B---3--:R-:W-:Y:S05]  /*12f60*/  @!P2 BRA `(.L_x_25) ;  /* 0xfffffffc00eca947 */ /* 0x008fea000383ffff */
[----:B------:R-:W-:Y:S05]  /*12f70*/  BRA `(.L_x_96) ;  /* 0xffffff4800687947 */ /* 0x000fea000383ffff */
.L_x_29:
[----:B-1----:R-:W-:-:S04]  /*12f80*/  IMAD.U32 R6, RZ, RZ, UR5 ;  /* 0x00000005ff067e24 */ /* 0x002fc8000f8e00ff */
[----:B------:R1:W2:Y:S03]  /*12f90*/  SYNCS.PHASECHK.TRANS64.TRYWAIT P2, [R6+URZ+0x42000], R5 ;  /* 0x04200005060075a7 */ /* 0x0002a6000804017f */
[----:B--2---:R-:W-:Y:S05]  /*12fa0*/  @!P2 NANOSLEEP.SYNCS 0x989680 ;  /* 0x009896800000a95d */ /* 0x004fea0003900000 */
[----:B------:R-:W2:Y:S02]  /*12fb0*/  @!P2 SYNCS.PHASECHK.TRANS64 P2, [R6+URZ+0x42000], R5 ;  /* 0x042000050600a5a7 */ /* 0x000ea4000804007f */
[----:B--2---:R-:W-:Y:S05]  /*12fc0*/  @!P2 BRA `(.L_x_29) ;  /* 0xfffffffc00eca947 */ /* 0x004fea000383ffff */
[----:B------:R-:W-:Y:S05]  /*12fd0*/  BRA `(.L_x_28) ;  /* 0xffffffb400a87947 */ /* 0x000fea000383ffff */
.L_x_45:
[----:B-1----:R-:W-:-:S04]  /*12fe0*/  MOV R3, UR4 ;  /* 0x0000000400037c02 */ /* 0x002fc80008000f00 */
[----:B------:R1:W2:Y:S03]  /*12ff0*/  SYNCS.PHASECHK.TRANS64.TRYWAIT P0, [R3+URZ+0x42098], R0 ;  /* 0x04209800030075a7 */ /* 0x0002a6000800017f */
[----:B--2---:R-:W-:Y:S05]  /*13000*/  @!P0 NANOSLEEP.SYNCS 0x989680 ;  /* 0x009896800000895d */ /* 0x004fea0003900000 */
[----:B------:R-:W2:Y:S02]  /*13010*/  @!P0 SYNCS.PHASECHK.TRANS64 P0, [R3+URZ+0x42098], R0 ;  /* 0x04209800030085a7 */ /* 0x000ea4000800007f */
[----:B--2---:R-:W-:Y:S05]  /*13020*/  @!P0 BRA `(.L_x_45) ;  /* 0xfffffffc00ec8947 */ /* 0x004fea000383ffff */
[----:B------:R-:W-:Y:S05]  /*13030*/  BRA `(.L_x_97) ;  /* 0xffffffc800e87947 */ /* 0x000fea000383ffff */
.L_x_62:
[----:B--2---:R2:W4:Y:S02]  /*13040*/  SYNCS.PHASECHK.TRANS64.TRYWAIT P0, [R5+URZ+0x42060], R2 ;  /* 0x04206002050075a7 */ /* 0x004524000800017f */
[----:B----4-:R-:W-:Y:S05]  /*13050*/  @!P0 NANOSLEEP.SYNCS 0x989680 ;  /* 0x009896800000895d */ /* 0x010fea0003900000 */
[----:B------:R-:W4:Y:S02]  /*13060*/  @!P0 SYNCS.PHASECHK.TRANS64 P0, [R5+URZ+0x42060], R2 ;  /* 0x04206002050085a7 */ /* 0x000f24000800007f */
[----:B----4-:R-:W-:Y:S05]  /*13070*/  @!P0 BRA `(.L_x_62) ;  /* 0xfffffffc00f08947 */ /* 0x010fea000383ffff */
[----:B------:R-:W-:Y:S05]  /*13080*/  BRA `(.L_x_98) ;  /* 0xffffffe8007c7947 */ /* 0x000fea000383ffff */
.L_x_67:
[----:B-1----:R1:W2:Y:S02]  /*13090*/  SYNCS.PHASECHK.TRANS64.TRYWAIT P0, [R5+URZ+0x42028], R0 ;  /* 0x04202800050075a7 */ /* 0x0022a4000800017f */
[----:B--2---:R-:W-:Y:S05]  /*130a0*/  @!P0 NANOSLEEP.SYNCS 0x989680 ;  /* 0x009896800000895d */ /* 0x004fea0003900000 */
[----:B------:R-:W2:Y:S02]  /*130b0*/  @!P0 SYNCS.PHASECHK.TRANS64 P0, [R5+URZ+0x42028], R0 ;  /* 0x04202800050085a7 */ /* 0x000ea4000800007f */
[----:B--2---:R-:W-:Y:S05]  /*130c0*/  @!P0 BRA `(.L_x_67) ;  /* 0xfffffffc00f08947 */ /* 0x004fea000383ffff */
[----:B------:R-:W-:Y:S05]  /*130d0*/  BRA `(.L_x_99) ;  /* 0xffffffec00307947 */ /* 0x000fea000383ffff */
.L_x_72:
[----:B-1----:R1:W2:Y:S02]  /*130e0*/  SYNCS.PHASECHK.TRANS64.TRYWAIT P0, [R5+URZ+0x42060], R6 ;  /* 0x04206006050075a7 */ /* 0x0022a4000800017f */
[----:B--2---:R-:W-:Y:S05]  /*130f0*/  @!P0 NANOSLEEP.SYNCS 0x989680 ;  /* 0x009896800000895d */ /* 0x004fea0003900000 */
[----:B------:R-:W2:Y:S02]  /*13100*/  @!P0 SYNCS.PHASECHK.TRANS64 P0, [R5+URZ+0x42060], R6 ;  /* 0x04206006050085a7 */ /* 0x000ea4000800007f */
[----:B--2---:R-:W-:Y:S05]  /*13110*/  @!P0 BRA `(.L_x_72) ;  /* 0xfffffffc00f08947 */ /* 0x004fea000383ffff */
[----:B------:R-:W-:Y:S05]  /*13120*/  BRA `(.L_x_100) ;  /* 0xffffffec00e47947 */ /* 0x000fea000383ffff */
.L_x_77:
[----:B-1----:R1:W2:Y:S02]  /*13130*/  SYNCS.PHASECHK.TRANS64.TRYWAIT P0, [R4+URZ+0x42028], R7 ;  /* 0x04202807040075a7 */ /* 0x0022a4000800017f */
[----:B--2---:R-:W-:Y:S05]  /*13140*/  @!P0 NANOSLEEP.SYNCS 0x989680 ;  /* 0x009896800000895d */ /* 0x004fea0003900000 */
[----:B------:R-:W2:Y:S02]  /*13150*/  @!P0 SYNCS.PHASECHK.TRANS64 P0, [R4+URZ+0x42028], R7 ;  /* 0x04202807040085a7 */ /* 0x000ea4000800007f */
[----:B--2---:R-:W-:Y:S05]  /*13160*/  @!P0 BRA `(.L_x_77) ;  /* 0xfffffffc00f08947 */ /* 0x004fea000383ffff */
[----:B------:R-:W-:Y:S05]  /*13170*/  BRA `(.L_x_101) ;  /* 0xfffffff000a47947 */ /* 0x000fea000383ffff */
.L_x_83:
[----:B-1----:R1:W2:Y:S02]  /*13180*/  SYNCS.PHASECHK.TRANS64.TRYWAIT P4, [R6+URZ+0x42028], R5 ;  /* 0x04202805060075a7 */ /* 0x0022a4000808017f */
[----:B--2---:R-:W-:Y:S05]  /*13190*/  @!P4 NANOSLEEP.SYNCS 0x989680 ;  /* 0x009896800000c95d */ /* 0x004fea0003900000 */
[----:B------:R-:W2:Y:S02]  /*131a0*/  @!P4 SYNCS.PHASECHK.TRANS64 P4, [R6+URZ+0x42028], R5 ;  /* 0x042028050600c5a7 */ /* 0x000ea4000808007f */
[----:B--2---:R-:W-:Y:S05]  /*131b0*/  @!P4 BRA `(.L_x_83) ;  /* 0xfffffffc00f0c947 */ /* 0x004fea000383ffff */
[----:B------:R-:W-:Y:S05]  /*131c0*/  BRA `(.L_x_102) ;  /* 0xfffffff400787947 */ /* 0x000fea000383ffff */
.L_x_88:
[----:B-1----:R1:W2:Y:S02]  /*131d0*/  SYNCS.PHASECHK.TRANS64.TRYWAIT P4, [R6+URZ+0x42028], R7 ;  /* 0x04202807060075a7 */ /* 0x0022a4000808017f */
[----:B--2---:R-:W-:Y:S05]  /*131e0*/  @!P4 NANOSLEEP.SYNCS 0x989680 ;  /* 0x009896800000c95d */ /* 0x004fea0003900000 */
[----:B------:R-:W2:Y:S02]  /*131f0*/  @!P4 SYNCS.PHASECHK.TRANS64 P4, [R6+URZ+0x42028], R7 ;  /* 0x042028070600c5a7 */ /* 0x000ea4000808007f */
[----:B--2---:R-:W-:Y:S05]  /*13200*/  @!P4 BRA `(.L_x_88) ;  /* 0xfffffffc00f0c947 */ /* 0x004fea000383ffff */
[----:B------:R-:W-:Y:S05]  /*13210*/  BRA `(.L_x_103) ;  /* 0xfffffff800387947 */ /* 0x000fea000383ffff */
        .weak           $__internal_0_$__cuda_sm20_rcp_rn_f32_slowpath
        .type           $__internal_0_$__cuda_sm20_rcp_rn_f32_slowpath,@function
        .size           $__internal_0_$__cuda_sm20_rcp_rn_f32_slowpath,(.L_x_109 - $__internal_0_$__cuda_sm20_rcp_rn_f32_slowpath)
$__internal_0_$__cuda_sm20_rcp_rn_f32_slowpath:
[----:B------:R-:W-:Y:S01]  /*13220*/  IMAD.SHL.U32 R3, R4, 0x2, RZ ;  /* 0x0000000204037824 */ /* 0x000fe200078e00ff */
[----:B------:R-:W-:Y:S04]  /*13230*/  BSSY B2, `(.L_x_104) ;  /* 0x0000030000027945 */ /* 0x000fe80003800000 */
[----:B------:R-:W-:-:S04]  /*13240*/  SHF.R.U32.HI R20, RZ, 0x18, R3 ;  /* 0x00000018ff147819 */ /* 0x000fc80000011603 */
[----:B------:R-:W-:-:S13]  /*13250*/  ISETP.NE.U32.AND P0, PT, R20, RZ, PT ;  /* 0x000000ff1400720c */ /* 0x000fda0003f05070 */
[----:B------:R-:W-:Y:S05]  /*13260*/  @P0 BRA `(.L_x_105) ;  /* 0x0000000000280947 */ /* 0x000fea0003800000 */
[----:B------:R-:W-:-:S05]  /*13270*/  IMAD.SHL.U32 R3, R4, 0x2, RZ ;  /* 0x0000000204037824 */ /* 0x000fca00078e00ff */
[----:B------:R-:W-:-:S13]  /*13280*/  ISETP.NE.AND P0, PT, R3, RZ, PT ;  /* 0x000000ff0300720c */ /* 0x000fda0003f05270 */
[----:B------:R-:W-:Y:S01]  /*13290*/  @P0 FFMA R10, R4, 1.84467440737095516160e+19, RZ ;  /* 0x5f800000040a0823 */ /* 0x000fe200000000ff */
[----:B------:R-:W-:Y:S08]  /*132a0*/  @!P0 MUFU.RCP R5, R4 ;  /* 0x0000000400058308 */ /* 0x000ff00000001000 */
[----:B------:R-:W1:Y:S02]  /*132b0*/  @P0 MUFU.RCP R3, R10 ;  /* 0x0000000a00030308 */ /* 0x000e640000001000 */
[----:B-1----:R-:W-:-:S04]  /*132c0*/  @P0 FFMA R12, R10, R3, -1 ;  /* 0xbf8000000a0c0423 */ /* 0x002fc80000000003 */
[----:B------:R-:W-:-:S04]  /*132d0*/  @P0 FADD.FTZ R12, -R12, -RZ ;  /* 0x800000ff0c0c0221 */ /* 0x000fc80000010100 */
[----:B------:R-:W-:-:S04]  /*132e0*/  @P0 FFMA R3, R3, R12, R3 ;  /* 0x0000000c03030223 */ /* 0x000fc80000000003 */
[----:B------:R-:W-:Y:S01]  /*132f0*/  @P0 FFMA R5, R3, 1.84467440737095516160e+19, RZ ;  /* 0x5f80000003050823 */ /* 0x000fe200000000ff */
[----:B------:R-:W-:Y:S06]  /*13300*/  BRA `(.L_x_106) ;  /* 0x0000000000887947 */ /* 0x000fec0003800000 */
.L_x_105:
[----:B------:R-:W-:-:S05]  /*13310*/  VIADD R21, R20, 0xffffff03 ;  /* 0xffffff0314157836 */ /* 0x000fca0000000000 */
[----:B------:R-:W-:-:S13]  /*13320*/  ISETP.GT.U32.AND P0, PT, R21, 0x1, PT ;  /* 0x000000011500780c */ /* 0x000fda0003f04070 */
[----:B------:R-:W-:Y:S05]  /*13330*/  @P0 BRA `(.L_x_107) ;  /* 0x0000000000780947 */ /* 0x000fea0003800000 */
[----:B------:R-:W-:Y:S01]  /*13340*/  LOP3.LUT R3, R4, 0x7fffff, RZ, 0xc0, !PT ;  /* 0x007fffff04037812 */ /* 0x000fe200078ec0ff */
[----:B------:R-:W-:-:S03]  /*13350*/  IMAD.MOV.U32 R14, RZ, RZ, 0x3 ;  /* 0x00000003ff0e7424 */ /* 0x000fc600078e00ff */
[----:B------:R-:W-:Y:S02]  /*13360*/  LOP3.LUT R3, R3, 0x3f800000, RZ, 0xfc, !PT ;  /* 0x3f80000003037812 */ /* 0x000fe400078efcff */
[----:B------:R-:W-:Y:S02]  /*13370*/  SHF.L.U32 R14, R14, R21, RZ ;  /* 0x000000150e0e7219 */ /* 0x000fe400000006ff */
[----:B------:R-:W1:Y:S02]  /*13380*/  MUFU.RCP R10, R3 ;  /* 0x00000003000a7308 */ /* 0x000e640000001000 */
[----:B-1----:R-:W-:-:S04]  /*13390*/  FFMA R5, R3, R10, -1 ;  /* 0xbf80000003057423 */ /* 0x002fc8000000000a */
[----:B------:R-:W-:-:S04]  /*133a0*/  FADD.FTZ R5, -R5, -RZ ;  /* 0x800000ff05057221 */ /* 0x000fc80000010100 */
[CCC-:B------:R-:W-:Y:S01]  /*133b0*/  FFMA.RM R12, R10.reuse, R5.reuse, R10.reuse ;  /* 0x000000050a0c7223 */ /* 0x1c0fe2000000400a */
[----:B------:R-:W-:-:S04]  /*133c0*/  FFMA.RP R13, R10, R5, R10 ;  /* 0x000000050a0d7223 */ /* 0x000fc8000000800a */
[C---:B------:R-:W-:Y:S02]  /*133d0*/  LOP3.LUT R5, R12.reuse, 0x7fffff, RZ, 0xc0, !PT ;  /* 0x007fffff0c057812 */ /* 0x040fe400078ec0ff */
[----:B------:R-:W-:Y:S02]  /*133e0*/  FSETP.NEU.FTZ.AND P0, PT, R12, R13, PT ;  /* 0x0000000d0c00720b */ /* 0x000fe40003f1d000 */
[----:B------:R-:W-:Y:S02]  /*133f0*/  LOP3.LUT R5, R5, 0x800000, RZ, 0xfc, !PT ;  /* 0x0080000005057812 */ /* 0x000fe400078efcff */
[----:B------:R-:W-:Y:S02]  /*13400*/  SEL R10, RZ, 0xffffffff, !P0 ;  /* 0xffffffffff0a7807 */ /* 0x000fe40004000000 */
[----:B------:R-:W-:-:S03]  /*13410*/  LOP3.LUT R14, R14, R5, RZ, 0xc0, !PT ;  /* 0x000000050e0e7212 */ /* 0x000fc600078ec0ff */
[----:B------:R-:W-:Y:S01]  /*13420*/  IMAD.MOV R10, RZ, RZ, -R10 ;  /* 0x000000ffff0a7224 */ /* 0x000fe200078e0a0a */
[----:B------:R-:W-:-:S04]  /*13430*/  SHF.R.U32.HI R14, RZ, R21, R14 ;  /* 0x00000015ff0e7219 */ /* 0x000fc8000001160e */
[----:B------:R-:W-:Y:S02]  /*13440*/  LOP3.LUT P1, RZ, R10, R21, R5, 0xf8, !PT ;  /* 0x000000150aff7212 */ /* 0x000fe4000782f805 */
[C---:B------:R-:W-:Y:S02]  /*13450*/  LOP3.LUT P0, RZ, R14.reuse, 0x1, RZ, 0xc0, !PT ;  /* 0x000000010eff7812 */ /* 0x040fe4000780c0ff */
[----:B------:R-:W-:Y:S02]  /*13460*/  LOP3.LUT P2, RZ, R14, 0x2, RZ, 0xc0, !PT ;  /* 0x000000020eff7812 */ /* 0x000fe4000784c0ff */
[----:B------:R-:W-:Y:S02]  /*13470*/  IADD3 R10, R20, -0xfc, RZ ;  /* 0xffffff04140a7810 */ /* 0x000fe40007ffe0ff */
[----:B------:R-:W-:Y:S02]  /*13480*/  PLOP3.LUT P0, PT, P0, P1, P2, 0xe0, 0x0 ;  /* 0x000000000000781c */ /* 0x000fe40000703c20 */
[----:B------:R-:W-:-:S02]  /*13490*/  LOP3.LUT P1, RZ, R4, 0x7fffff, RZ, 0xc0, !PT ;  /* 0x007fffff04ff7812 */ /* 0x000fc4000782c0ff */
[----:B------:R-:W-:Y:S02]  /*134a0*/  SEL R3, RZ, 0x1, !P0 ;  /* 0x00000001ff037807 */ /* 0x000fe40004000000 */
[----:B------:R-:W-:-:S03]  /*134b0*/  SHF.R.U32.HI R5, RZ, R10, R5 ;  /* 0x0000000aff057219 */ /* 0x000fc60000011605 */
[----:B------:R-:W-:-:S05]  /*134c0*/  IMAD.MOV R3, RZ, RZ, -R3 ;  /* 0x000000ffff037224 */ /* 0x000fca00078e0a03 */
[----:B------:R-:W-:-:S13]  /*134d0*/  ISETP.GE.AND P0, PT, R3, RZ, PT ;  /* 0x000000ff0300720c */ /* 0x000fda0003f06270 */
[----:B------:R-:W-:-:S04]  /*134e0*/  @!P0 VIADD R5, R5, 0x1 ;  /* 0x0000000105058836 */ /* 0x000fc80000000000 */
[----:B------:R-:W-:-:S05]  /*134f0*/  @!P1 IMAD.SHL.U32 R5, R5, 0x2, RZ ;  /* 0x0000000205059824 */ /* 0x000fca00078e00ff */
[----:B------:R-:W-:Y:S01]  /*13500*/  LOP3.LUT R5, R5, 0x80000000, R4, 0xf8, !PT ;  /* 0x8000000005057812 */ /* 0x000fe200078ef804 */
[----:B------:R-:W-:Y:S06]  /*13510*/  BRA `(.L_x_106) ;  /* 0x0000000000047947 */ /* 0x000fec0003800000 */
.L_x_107:
[----:B------:R1:W2:Y:S02]  /*13520*/  MUFU.RCP R5, R4 ;  /* 0x0000000400057308 */ /* 0x0002a40000001000 */
.L_x_106:
[----:B------:R-:W-:Y:S05]  /*13530*/  BSYNC B2 ;  /* 0x0000000000027941 */ /* 0x000fea0003800000 */
.L_x_104:
[----:B--2---:R-:W-:Y:S02]  /*13540*/  IMAD.MOV.U32 R3, RZ, RZ, R5 ;  /* 0x000000ffff037224 */ /* 0x004fe400078e0005 */
[----:B-1----:R-:W-:Y:S02]  /*13550*/  IMAD.MOV.U32 R4, RZ, RZ, R15 ;  /* 0x000000ffff047224 */ /* 0x002fe400078e000f */
[----:B------:R-:W-:-:S04]  /*13560*/  IMAD.MOV.U32 R5, RZ, RZ, 0x0 ;  /* 0x00000000ff057424 */ /* 0x000fc800078e00ff */
[----:B------:R-:W-:Y:S05]  /*13570*/  RET.REL.NODEC R4 `(_ZN7cutlass13device_kernelINS_4fmha6kernel28FmhaKernelTmaWarpSpecializedINS1_10collective30FmhaMainloopTmaWarpSpecializedINS_12float_e4m3_tEffN4cute5tupleIJNS7_1CILi128EEENS9_ILi256EEENS9_ILi192EEEEEENS8_IJiNS9_ILi1EEENS8_IJiiEEEEEESG_NS8_IJSE_iSF_EEENS4_13DefaultFusionEJEEENS4_15FmhaFwdEpilogueIS6_fNS8_IJNS9_ILi64EEESC_SB_EEEEENS2_23IndividualTileSchedulerEJEEEEEvNT_6ParamsE) ;  /* 0xfffffec804a07950 */ /* 0x000fea0003c3ffff */
.L_x_108:
[----:B------:R-:W-:-:S00]  /*13580*/  BRA `(.L_x_108) ;  /* 0xfffffffc00fc7947 */ /* 0x000fc0000383ffff */
[----:B------:R-:W-:-:S00]  /*13590*/  NOP ;  /* 0x0000000000007918 */ /* 0x000fc00000000000 */
        /* <DEDUP_REMOVED lines=14> */
.L_x_109:


//--------------------- .nv.global.init           --------------------------
	.section	.nv.global.init,"aw",@progbits
.nv.global.init:
	.type		$str$24,@object
	.size		$str$24,($str$25 - $str$24)
$str$24:
        /*0000*/ 	.byte	0x28, 0x61, 0x64, 0x64, 0x72, 0x65, 0x73, 0x73, 0x20, 0x26, 0x20, 0x6d, 0x61, 0x73, 0x6b, 0x29
        /*0010*/ 	.byte	0x20, 0x3d, 0x3d, 0x20, 0x30, 0x00
	.type		$str$25,@object
	.size		$str$25,(__unnamed_1 - $str$25)
$str$25:
        /*0016*/ 	.byte	0x2f, 0x74, 0x6d, 0x70, 0x2f, 0x63, 0x75, 0x74, 0x6c, 0x61, 0x73, 0x73, 0x5f, 0x73, 0x77, 0x65
        /*0026*/ 	.byte	0x65, 0x70, 0x5f, 0x73, 0x72, 0x63, 0x2f, 0x69, 0x6e, 0x63, 0x6c, 0x75, 0x64, 0x65, 0x2f, 0x63
        /*0036*/ 	.byte	0x75, 0x74, 0x65, 0x2f, 0x70, 0x6f, 0x69, 0x6e, 0x74, 0x65, 0x72, 0x5f, 0x66, 0x6c, 0x61, 0x67
        /*0046*/ 	.byte	0x67, 0x65, 0x64, 0x2e, 0x68, 0x70, 0x70, 0x00
	.type		__unnamed_1,@object
	.size		__unnamed_1,(__unnamed_2 - __unnamed_1)
__unnamed_1:
        /* <DEDUP_REMOVED lines=28> */
        /*020e*/ 	.byte	0x43, 0x3c, 0x34, 0x30, 0x39, 0x36, 0x3e, 0x3e, 0x3e, 0x3e, 0x3e, 0x5d, 0x00
	.type		__unnamed_2,@object
	.size		__unnamed_2,(.L_1 - __unnamed_2)
__unnamed_2:
        /* <DEDUP_REMOVED lines=29> */
.L_1:


//--------------------- .nv.shared._ZN7cutlass13device_kernelINS_4fmha6kernel28FmhaKernelTmaWarpSpecializedINS1_10collective30FmhaMainloopTmaWarpSpecializedINS_12float_e4m3_tEffN4cute5tupleIJNS7_1CILi128EEENS9_ILi256EEENS9_ILi192EEEEEENS8_IJiNS9_ILi1EEENS8_IJiiEEEEEESG_NS8_IJSE_iSF_EEENS4_13DefaultFusionEJEEENS4_15FmhaFwdEpilogueIS6_fNS8_IJNS9_ILi64EEESC_SB_EEEEENS2_23IndividualTileSchedulerEJEEEEEvNT_6ParamsE --------------------------
	.section	.nv.shared._ZN7cutlass13device_kernelINS_4fmha6kernel28FmhaKernelTmaWarpSpecializedINS1_10collective30FmhaMainloopTmaWarpSpecializedINS_12float_e4m3_tEffN4cute5tupleIJNS7_1CILi128EEENS9_ILi256EEENS9_ILi192EEEEEENS8_IJiNS9_ILi1EEENS8_IJiiEEEEEESG_NS8_IJSE_iSF_EEENS4_13DefaultFusionEJEEENS4_15FmhaFwdEpilogueIS6_fNS8_IJNS9_ILi64EEESC_SB_EEEEENS2_23IndividualTileSchedulerEJEEEEEvNT_6ParamsE,"aw",@nobits
	.sectionflags	@""
	.align	16
	.zero		1024


//--------------------- .nv.shared.reserved.0     --------------------------
	.section	.nv.shared.reserved.0,"aw",@nobits
	.weak		__nv_reservedSMEM_offset_0_alias
	.size		__nv_reservedSMEM_offset_0_alias, 0, 0
	.other		__nv_reservedSMEM_offset_0_alias,@"STO_CUDA_RESERVED_SHARED STV_DEFAULT"
__nv_reservedSMEM_offset_0_alias:
	.zero		0


//--------------------- .nv.global                --------------------------
	.section	.nv.global,"aw",@nobits
.nv.global:
	.type		_ZN39_INTERNAL_7759ef6e_4_k_cu_ddc92612_27174cute1_E,@object
	.size		_ZN39_INTERNAL_7759ef6e_4_k_cu_ddc92612_27174cute1_E,(_ZN39_INTERNAL_7759ef6e_4_k_cu_ddc92612_27174cuda3std3__45__cpo6cbeginE - _ZN39_INTERNAL_7759ef6e_4_k_cu_ddc92612_27174cute1_E)
_ZN39_INTERNAL_7759ef6e_4_k_cu_ddc92612_27174cute1_E:
	.zero		1
	.type		_ZN39_INTERNAL_7759ef6e_4_k_cu_ddc92612_27174cuda3std3__45__cpo6cbeginE,@object
	.size		_ZN39_INTERNAL_7759ef6e_4_k_cu_ddc92612_27174cuda3std3__45__cpo6cbeginE,(_ZN39_INTERNAL_7759ef6e_4_k_cu_ddc92612_27174cuda3std3__48in_placeE - _ZN39_INTERNAL_7759ef6e_4_k_cu_ddc92612_27174cuda3std3__45__cpo6cbeginE)
_ZN39_INTERNAL_7759ef6e_4_k_cu_ddc92612_27174cuda3std3__45__cpo6cbeginE:
	.zero		1
	.type		_ZN39_INTERNAL_7759ef6e_4_k_cu_ddc92612_27174cuda3std3__48in_placeE,@object
	.size		_ZN39_INTERNAL_7759ef6e_4_k_cu_ddc92612_27174cuda3std3__48in_placeE,(_ZN39_INTERNAL_7759ef6e_4_k_cu_ddc92612_27174cuda3std6ranges3__45__cpo9iter_moveE - _ZN39_INTERNAL_7759ef6e_4_k_cu_ddc92612_27174cuda3std3__48in_placeE)
_ZN39_INTERNAL_7759ef6e_4_k_cu_ddc92612_27174cuda3std3__48in_placeE:
	.zero		1
	.type		_ZN39_INTERNAL_7759ef6e_4_k_cu_ddc92612_27174cuda3std6ranges3__45__cpo9iter_moveE,@object
	.size		_ZN39_INTERNAL_7759ef6e_4_k_cu_ddc92612_27174cuda3std6ranges3__45__cpo9iter_moveE,(_ZN39_INTERNAL_7759ef6e_4_k_cu_ddc92612_27174cuda3std3__45__cpo5beginE - _ZN39_INTERNAL_7759ef6e_4_k_cu_ddc92612_27174cuda3std6ranges3__45__cpo9iter_moveE)
_ZN39_INTERNAL_7759ef6e_4_k_cu_ddc92612_27174cuda3std6ranges3__45__cpo9iter_moveE:
	.zero		1
	.type		_ZN39_INTERNAL_7759ef6e_4_k_cu_ddc92612_27174cuda3std3__45__cpo5beginE,@object
	.size		_ZN39_INTERNAL_7759ef6e_4_k_cu_ddc92612_27174cuda3std3__45__cpo5beginE,(_ZN39_INTERNAL_7759ef6e_4_k_cu_ddc92612_27174cuda3std3__441_GLOBAL__N__7759ef6e_4_k_cu_ddc92612_27176ignoreE - _ZN39_INTERNAL_7759ef6e_4_k_cu_ddc92612_27174cuda3std3__45__cpo5beginE)
_ZN39_INTERNAL_7759ef6e_4_k_cu_ddc92612_27174cuda3std3__45__cpo5beginE:
	.zero		1
	.type		_ZN39_INTERNAL_7759ef6e_4_k_cu_ddc92612_27174cuda3std3__441_GLOBAL__N__7759ef6e_4_k_cu_ddc92612_27176ignoreE,@object
	.size		_ZN39_INTERNAL_7759ef6e_4_k_cu_ddc92612_27174cuda3std3__441_GLOBAL__N__7759ef6e_4_k_cu_ddc92612_27176ignoreE,(_ZN39_INTERNAL_7759ef6e_4_k_cu_ddc92612_27174cute7productE - _ZN39_INTERNAL_7759ef6e_4_k_cu_ddc92612_27174cuda3std3__441_GLOBAL__N__7759ef6e_4_k_cu_ddc92612_27176ignoreE)
_ZN39_INTERNAL_7759ef6e_4_k_cu_ddc92612_27174cuda3std3__441_GLOBAL__N__7759ef6e_4_k_cu_ddc92612_27176ignoreE:
	.zero		1
	.type		_ZN39_INTERNAL_7759ef6e_4_k_cu_ddc92612_27174cute7productE,@object
	.size		_ZN39_INTERNAL_7759ef6e_4_k_cu_ddc92612_27174cute7productE,(_ZN39_INTERNAL_7759ef6e_4_k_cu_ddc92612_27174cuda3std3__45__cpo3endE - _ZN39_INTERNAL_7759ef6e_4_k_cu_ddc92612_27174cute7productE)
_ZN39_INTERNAL_7759ef6e_4_k_cu_ddc92612_27174cute7productE:
	.zero		1
	.type		_ZN39_INTERNAL_7759ef6e_4_k_cu_ddc92612_27174cuda3std3__45__cpo3endE,@object
	.size		_ZN39_INTERNAL_7759ef6e_4_k_cu_ddc92612_27174cuda3std3__45__cpo3endE,(_ZN39_INTERNAL_7759ef6e_4_k_cu_ddc92612_27174cuda3std3__419piecewise_constructE - _ZN39_INTERNAL_7759ef6e_4_k_cu_ddc92612_27174cuda3std3__45__cpo3endE)
_ZN39_INTERNAL_7759ef6e_4_k_cu_ddc92612_27174cuda3std3__45__cpo3endE:
	.zero		1
	.type		_ZN39_INTERNAL_7759ef6e_4_k_cu_ddc92612_27174cuda3std3__419piecewise_constructE,@object
	.size		_ZN39_INTERNAL_7759ef6e_4_k_cu_ddc92612_27174cuda3std3__419piecewise_constructE,(_ZN39_INTERNAL_7759ef6e_4_k_cu_ddc92612_27174cuda3std3__45__cpo4cendE - _ZN39_INTERNAL_7759ef6e_4_k_cu_ddc92612_27174cuda3std3__419piecewise_constructE)
_ZN39_INTERNAL_7759ef6e_4_k_cu_ddc92612_27174cuda3std3__419piecewise_constructE:
	.zero		1
	.type		_ZN39_INTERNAL_7759ef6e_4_k_cu_ddc92612_27174cuda3std3__45__cpo4cendE,@object
	.size		_ZN39_INTERNAL_7759ef6e_4_k_cu_ddc92612_27174cuda3std3__45__cpo4cendE,(_ZN39_INTERNAL_7759ef6e_4_k_cu_ddc92612_27174cuda3std6ranges3__45__cpo4swapE - _ZN39_INTERNAL_7759ef6e_4_k_cu_ddc92612_27174cuda3std3__45__cpo4cendE)
_ZN39_INTERNAL_7759ef6e_4_k_cu_ddc92612_27174cuda3std3__45__cpo4cendE:
	.zero		1
	.type		_ZN39_INTERNAL_7759ef6e_4_k_cu_ddc92612_27174cuda3std6ranges3__45__cpo4swapE,@object
	.size		_ZN39_INTERNAL_7759ef6e_4_k_cu_ddc92612_27174cuda3std6ranges3__45__cpo4swapE,(.L_9 - _ZN39_INTERNAL_7759ef6e_4_k_cu_ddc92612_27174cuda3std6ranges3__45__cpo4swapE)
_ZN39_INTERNAL_7759ef6e_4_k_cu_ddc92612_27174cuda3std6ranges3__45__cpo4swapE:
	.zero		1
.L_9:


//--------------------- .nv.constant0._ZN7cutlass13device_kernelINS_4fmha6kernel28FmhaKernelTmaWarpSpecializedINS1_10collective30FmhaMainloopTmaWarpSpecializedINS_12float_e4m3_tEffN4cute5tupleIJNS7_1CILi128EEENS9_ILi256EEENS9_ILi192EEEEEENS8_IJiNS9_ILi1EEENS8_IJiiEEEEEESG_NS8_IJSE_iSF_EEENS4_13DefaultFusionEJEEENS4_15FmhaFwdEpilogueIS6_fNS8_IJNS9_ILi64EEESC_SB_EEEEENS2_23IndividualTileSchedulerEJEEEEEvNT_6ParamsE --------------------------
	.section	.nv.constant0._ZN7cutlass13device_kernelINS_4fmha6kernel28FmhaKernelTmaWarpSpecializedINS1_10collective30FmhaMainloopTmaWarpSpecializedINS_12float_e4m3_tEffN4cute5tupleIJNS7_1CILi128EEENS9_ILi256EEENS9_ILi192EEEEEENS8_IJiNS9_ILi1EEENS8_IJiiEEEEEESG_NS8_IJSE_iSF_EEENS4_13DefaultFusionEJEEENS4_15FmhaFwdEpilogueIS6_fNS8_IJNS9_ILi64EEESC_SB_EEEEENS2_23IndividualTileSchedulerEJEEEEEvNT_6ParamsE,"a",@progbits
	.sectionflags	@""
	.align	4
.nv.constant0._ZN7cutlass13device_kernelINS_4fmha6kernel28FmhaKernelTmaWarpSpecializedINS1_10collective30FmhaMainloopTmaWarpSpecializedINS_12float_e4m3_tEffN4cute5tupleIJNS7_1CILi128EEENS9_ILi256EEENS9_ILi192EEEEEENS8_IJiNS9_ILi1EEENS8_IJiiEEEEEESG_NS8_IJSE_iSF_EEENS4_13DefaultFusionEJEEENS4_15FmhaFwdEpilogueIS6_fNS8_IJNS9_ILi64EEESC_SB_EEEEENS2_23IndividualTileSchedulerEJEEEEEvNT_6ParamsE:
	.zero		2688


//--------------------- SYMBOLS --------------------------

	.type		.nv.reservedSmem.offset0,@object
	.size		.nv.reservedSmem.offset0,0x4
	.type		__assertfail,@function
